//
// Generated by NVIDIA NVVM Compiler
//
// Compiler Build ID: CL-36424714
// Cuda compilation tools, release 13.0, V13.0.88
// Based on NVVM 20.0.0
//

.version 9.0
.target sm_100
.address_size 64

	// .globl	_Z25apply_activation_functionPfS_i

.visible .entry _Z25apply_activation_functionPfS_i(
	.param .u64 .ptr .align 1 _Z25apply_activation_functionPfS_i_param_0,
	.param .u64 .ptr .align 1 _Z25apply_activation_functionPfS_i_param_1,
	.param .u32 _Z25apply_activation_functionPfS_i_param_2
)
{
	.reg .pred 	%p<6>;
	.reg .b32 	%r<41>;
	.reg .b32 	%f<65>;
	.reg .b64 	%rd<13>;

	ld.param.u64 	%rd5, [_Z25apply_activation_functionPfS_i_param_0];
	ld.param.u64 	%rd6, [_Z25apply_activation_functionPfS_i_param_1];
	ld.param.u32 	%r15, [_Z25apply_activation_functionPfS_i_param_2];
	cvta.to.global.u64 	%rd1, %rd6;
	cvta.to.global.u64 	%rd2, %rd5;
	mov.u32 	%r16, %ctaid.x;
	mov.u32 	%r17, %ntid.x;
	mov.u32 	%r18, %tid.x;
	mad.lo.s32 	%r19, %r16, %r17, %r18;
	mov.u32 	%r20, %nctaid.x;
	mul.lo.s32 	%r21, %r17, %r20;
	mul.lo.s32 	%r22, %r15, %r19;
	div.s32 	%r1, %r22, %r21;
	add.s32 	%r23, %r22, %r15;
	div.s32 	%r2, %r23, %r21;
	setp.ge.s32 	%p1, %r1, %r2;
	@%p1 bra 	$L__BB0_7;
	sub.s32 	%r24, %r2, %r1;
	and.b32  	%r3, %r24, 3;
	setp.eq.s32 	%p2, %r3, 0;
	mov.u32 	%r38, %r1;
	@%p2 bra 	$L__BB0_4;
	neg.s32 	%r36, %r3;
	mov.u32 	%r38, %r1;
$L__BB0_3:
	.pragma "nounroll";
	mul.wide.s32 	%rd7, %r38, 4;
	add.s64 	%rd8, %rd1, %rd7;
	add.s64 	%rd9, %rd2, %rd7;
	ld.global.f32 	%f1, [%rd9];
	fma.rn.f32 	%f2, %f1, 0fBBBB989D, 0f3F000000;
	cvt.sat.f32.f32 	%f3, %f2;
	mov.f32 	%f4, 0f4B400001;
	mov.f32 	%f5, 0f437C0000;
	fma.rm.f32 	%f6, %f3, %f5, %f4;
	add.f32 	%f7, %f6, 0fCB40007F;
	neg.f32 	%f8, %f7;
	fma.rn.f32 	%f9, %f1, 0fBFB8AA3B, %f8;
	fma.rn.f32 	%f10, %f1, 0fB2A57060, %f9;
	mov.b32 	%r25, %f6;
	shl.b32 	%r26, %r25, 23;
	mov.b32 	%f11, %r26;
	ex2.approx.ftz.f32 	%f12, %f10;
	fma.rn.f32 	%f13, %f12, %f11, 0f3F800000;
	rcp.rn.f32 	%f14, %f13;
	st.global.f32 	[%rd8], %f14;
	add.s32 	%r38, %r38, 1;
	add.s32 	%r36, %r36, 1;
	setp.ne.s32 	%p3, %r36, 0;
	@%p3 bra 	$L__BB0_3;
$L__BB0_4:
	sub.s32 	%r27, %r1, %r2;
	setp.gt.u32 	%p4, %r27, -4;
	@%p4 bra 	$L__BB0_7;
	sub.s32 	%r39, %r38, %r2;
	add.s64 	%rd3, %rd2, 8;
	add.s64 	%rd4, %rd1, 8;
$L__BB0_6:
	mul.wide.s32 	%rd10, %r38, 4;
	add.s64 	%rd11, %rd3, %rd10;
	add.s64 	%rd12, %rd4, %rd10;
	ld.global.f32 	%f15, [%rd11+-8];
	fma.rn.f32 	%f16, %f15, 0fBBBB989D, 0f3F000000;
	cvt.sat.f32.f32 	%f17, %f16;
	mov.f32 	%f18, 0f4B400001;
	mov.f32 	%f19, 0f437C0000;
	fma.rm.f32 	%f20, %f17, %f19, %f18;
	add.f32 	%f21, %f20, 0fCB40007F;
	neg.f32 	%f22, %f21;
	fma.rn.f32 	%f23, %f15, 0fBFB8AA3B, %f22;
	fma.rn.f32 	%f24, %f15, 0fB2A57060, %f23;
	mov.b32 	%r28, %f20;
	shl.b32 	%r29, %r28, 23;
	mov.b32 	%f25, %r29;
	ex2.approx.ftz.f32 	%f26, %f24;
	fma.rn.f32 	%f27, %f26, %f25, 0f3F800000;
	rcp.rn.f32 	%f28, %f27;
	st.global.f32 	[%rd12+-8], %f28;
	ld.global.f32 	%f29, [%rd11+-4];
	fma.rn.f32 	%f30, %f29, 0fBBBB989D, 0f3F000000;
	cvt.sat.f32.f32 	%f31, %f30;
	fma.rm.f32 	%f32, %f31, %f19, %f18;
	add.f32 	%f33, %f32, 0fCB40007F;
	neg.f32 	%f34, %f33;
	fma.rn.f32 	%f35, %f29, 0fBFB8AA3B, %f34;
	fma.rn.f32 	%f36, %f29, 0fB2A57060, %f35;
	mov.b32 	%r30, %f32;
	shl.b32 	%r31, %r30, 23;
	mov.b32 	%f37, %r31;
	ex2.approx.ftz.f32 	%f38, %f36;
	fma.rn.f32 	%f39, %f38, %f37, 0f3F800000;
	rcp.rn.f32 	%f40, %f39;
	st.global.f32 	[%rd12+-4], %f40;
	ld.global.f32 	%f41, [%rd11];
	fma.rn.f32 	%f42, %f41, 0fBBBB989D, 0f3F000000;
	cvt.sat.f32.f32 	%f43, %f42;
	fma.rm.f32 	%f44, %f43, %f19, %f18;
	add.f32 	%f45, %f44, 0fCB40007F;
	neg.f32 	%f46, %f45;
	fma.rn.f32 	%f47, %f41, 0fBFB8AA3B, %f46;
	fma.rn.f32 	%f48, %f41, 0fB2A57060, %f47;
	mov.b32 	%r32, %f44;
	shl.b32 	%r33, %r32, 23;
	mov.b32 	%f49, %r33;
	ex2.approx.ftz.f32 	%f50, %f48;
	fma.rn.f32 	%f51, %f50, %f49, 0f3F800000;
	rcp.rn.f32 	%f52, %f51;
	st.global.f32 	[%rd12], %f52;
	ld.global.f32 	%f53, [%rd11+4];
	fma.rn.f32 	%f54, %f53, 0fBBBB989D, 0f3F000000;
	cvt.sat.f32.f32 	%f55, %f54;
	fma.rm.f32 	%f56, %f55, %f19, %f18;
	add.f32 	%f57, %f56, 0fCB40007F;
	neg.f32 	%f58, %f57;
	fma.rn.f32 	%f59, %f53, 0fBFB8AA3B, %f58;
	fma.rn.f32 	%f60, %f53, 0fB2A57060, %f59;
	mov.b32 	%r34, %f56;
	shl.b32 	%r35, %r34, 23;
	mov.b32 	%f61, %r35;
	ex2.approx.ftz.f32 	%f62, %f60;
	fma.rn.f32 	%f63, %f62, %f61, 0f3F800000;
	rcp.rn.f32 	%f64, %f63;
	st.global.f32 	[%rd12+4], %f64;
	add.s32 	%r38, %r38, 4;
	add.s32 	%r39, %r39, 4;
	setp.ne.s32 	%p5, %r39, 0;
	@%p5 bra 	$L__BB0_6;
$L__BB0_7:
	ret;

}
	// .globl	_Z9makeErrorPfS_ji
.visible .entry _Z9makeErrorPfS_ji(
	.param .u64 .ptr .align 1 _Z9makeErrorPfS_ji_param_0,
	.param .u64 .ptr .align 1 _Z9makeErrorPfS_ji_param_1,
	.param .u32 _Z9makeErrorPfS_ji_param_2,
	.param .u32 _Z9makeErrorPfS_ji_param_3
)
{
	.reg .pred 	%p<11>;
	.reg .b32 	%r<39>;
	.reg .b32 	%f<16>;
	.reg .b64 	%rd<11>;

	ld.param.u64 	%rd3, [_Z9makeErrorPfS_ji_param_0];
	ld.param.u64 	%rd4, [_Z9makeErrorPfS_ji_param_1];
	ld.param.u32 	%r18, [_Z9makeErrorPfS_ji_param_2];
	ld.param.u32 	%r19, [_Z9makeErrorPfS_ji_param_3];
	cvta.to.global.u64 	%rd1, %rd3;
	cvta.to.global.u64 	%rd2, %rd4;
	mov.u32 	%r20, %ctaid.x;
	mov.u32 	%r21, %ntid.x;
	mov.u32 	%r22, %tid.x;
	mad.lo.s32 	%r23, %r20, %r21, %r22;
	mov.u32 	%r24, %nctaid.x;
	mul.lo.s32 	%r25, %r21, %r24;
	mul.lo.s32 	%r26, %r19, %r23;
	div.s32 	%r1, %r26, %r25;
	add.s32 	%r27, %r26, %r19;
	div.s32 	%r2, %r27, %r25;
	setp.ge.s32 	%p1, %r1, %r2;
	@%p1 bra 	$L__BB1_7;
	sub.s32 	%r28, %r2, %r1;
	and.b32  	%r3, %r28, 3;
	setp.eq.s32 	%p2, %r3, 0;
	mov.u32 	%r36, %r1;
	@%p2 bra 	$L__BB1_4;
	sub.s32 	%r34, %r1, %r18;
	neg.s32 	%r33, %r3;
	mov.u32 	%r36, %r1;
$L__BB1_3:
	.pragma "nounroll";
	mul.wide.s32 	%rd5, %r36, 4;
	add.s64 	%rd6, %rd1, %rd5;
	add.s64 	%rd7, %rd2, %rd5;
	setp.eq.s32 	%p3, %r34, 0;
	selp.f32 	%f1, 0f3F800000, 0f00000000, %p3;
	ld.global.f32 	%f2, [%rd7];
	sub.f32 	%f3, %f1, %f2;
	st.global.f32 	[%rd6], %f3;
	add.s32 	%r36, %r36, 1;
	add.s32 	%r34, %r34, 1;
	add.s32 	%r33, %r33, 1;
	setp.ne.s32 	%p4, %r33, 0;
	@%p4 bra 	$L__BB1_3;
$L__BB1_4:
	sub.s32 	%r29, %r1, %r2;
	setp.gt.u32 	%p5, %r29, -4;
	@%p5 bra 	$L__BB1_7;
	sub.s32 	%r37, %r36, %r18;
$L__BB1_6:
	setp.eq.s32 	%p6, %r37, 0;
	selp.f32 	%f4, 0f3F800000, 0f00000000, %p6;
	mul.wide.s32 	%rd8, %r36, 4;
	add.s64 	%rd9, %rd2, %rd8;
	ld.global.f32 	%f5, [%rd9];
	sub.f32 	%f6, %f4, %f5;
	add.s64 	%rd10, %rd1, %rd8;
	st.global.f32 	[%rd10], %f6;
	add.s32 	%r30, %r36, 1;
	setp.eq.s32 	%p7, %r18, %r30;
	selp.f32 	%f7, 0f3F800000, 0f00000000, %p7;
	ld.global.f32 	%f8, [%rd9+4];
	sub.f32 	%f9, %f7, %f8;
	st.global.f32 	[%rd10+4], %f9;
	add.s32 	%r31, %r36, 2;
	setp.eq.s32 	%p8, %r18, %r31;
	selp.f32 	%f10, 0f3F800000, 0f00000000, %p8;
	ld.global.f32 	%f11, [%rd9+8];
	sub.f32 	%f12, %f10, %f11;
	st.global.f32 	[%rd10+8], %f12;
	add.s32 	%r32, %r36, 3;
	setp.eq.s32 	%p9, %r18, %r32;
	selp.f32 	%f13, 0f3F800000, 0f00000000, %p9;
	ld.global.f32 	%f14, [%rd9+12];
	sub.f32 	%f15, %f13, %f14;
	st.global.f32 	[%rd10+12], %f15;
	add.s32 	%r36, %r36, 4;
	add.s32 	%r37, %r37, 4;
	setp.ne.s32 	%p10, %r36, %r2;
	@%p10 bra 	$L__BB1_6;
$L__BB1_7:
	ret;

}
	// .globl	_Z10apply_gradPfS_i
.visible .entry _Z10apply_gradPfS_i(
	.param .u64 .ptr .align 1 _Z10apply_gradPfS_i_param_0,
	.param .u64 .ptr .align 1 _Z10apply_gradPfS_i_param_1,
	.param .u32 _Z10apply_gradPfS_i_param_2
)
{
	.reg .pred 	%p<6>;
	.reg .b32 	%r<31>;
	.reg .b32 	%f<16>;
	.reg .b64 	%rd<13>;

	ld.param.u64 	%rd5, [_Z10apply_gradPfS_i_param_0];
	ld.param.u64 	%rd6, [_Z10apply_gradPfS_i_param_1];
	ld.param.u32 	%r15, [_Z10apply_gradPfS_i_param_2];
	cvta.to.global.u64 	%rd1, %rd5;
	cvta.to.global.u64 	%rd2, %rd6;
	mov.u32 	%r16, %ctaid.x;
	mov.u32 	%r17, %ntid.x;
	mov.u32 	%r18, %tid.x;
	mad.lo.s32 	%r19, %r16, %r17, %r18;
	mov.u32 	%r20, %nctaid.x;
	mul.lo.s32 	%r21, %r17, %r20;
	mul.lo.s32 	%r22, %r15, %r19;
	div.s32 	%r1, %r22, %r21;
	add.s32 	%r23, %r22, %r15;
	div.s32 	%r2, %r23, %r21;
	setp.ge.s32 	%p1, %r1, %r2;
	@%p1 bra 	$L__BB2_7;
	sub.s32 	%r24, %r2, %r1;
	and.b32  	%r3, %r24, 3;
	setp.eq.s32 	%p2, %r3, 0;
	mov.u32 	%r28, %r1;
	@%p2 bra 	$L__BB2_4;
	neg.s32 	%r26, %r3;
	mov.u32 	%r28, %r1;
$L__BB2_3:
	.pragma "nounroll";
	mul.wide.s32 	%rd7, %r28, 4;
	add.s64 	%rd8, %rd1, %rd7;
	add.s64 	%rd9, %rd2, %rd7;
	ld.global.f32 	%f1, [%rd9];
	ld.global.f32 	%f2, [%rd8];
	fma.rn.f32 	%f3, %f1, 0f3DCCCCCD, %f2;
	st.global.f32 	[%rd8], %f3;
	add.s32 	%r28, %r28, 1;
	add.s32 	%r26, %r26, 1;
	setp.ne.s32 	%p3, %r26, 0;
	@%p3 bra 	$L__BB2_3;
$L__BB2_4:
	sub.s32 	%r25, %r1, %r2;
	setp.gt.u32 	%p4, %r25, -4;
	@%p4 bra 	$L__BB2_7;
	sub.s32 	%r29, %r28, %r2;
	add.s64 	%rd3, %rd2, 8;
	add.s64 	%rd4, %rd1, 8;
$L__BB2_6:
	mul.wide.s32 	%rd10, %r28, 4;
	add.s64 	%rd11, %rd3, %rd10;
	add.s64 	%rd12, %rd4, %rd10;
	ld.global.f32 	%f4, [%rd11+-8];
	ld.global.f32 	%f5, [%rd12+-8];
	fma.rn.f32 	%f6, %f4, 0f3DCCCCCD, %f5;
	st.global.f32 	[%rd12+-8], %f6;
	ld.global.f32 	%f7, [%rd11+-4];
	ld.global.f32 	%f8, [%rd12+-4];
	fma.rn.f32 	%f9, %f7, 0f3DCCCCCD, %f8;
	st.global.f32 	[%rd12+-4], %f9;
	ld.global.f32 	%f10, [%rd11];
	ld.global.f32 	%f11, [%rd12];
	fma.rn.f32 	%f12, %f10, 0f3DCCCCCD, %f11;
	st.global.f32 	[%rd12], %f12;
	ld.global.f32 	%f13, [%rd11+4];
	ld.global.f32 	%f14, [%rd12+4];
	fma.rn.f32 	%f15, %f13, 0f3DCCCCCD, %f14;
	st.global.f32 	[%rd12+4], %f15;
	add.s32 	%r28, %r28, 4;
	add.s32 	%r29, %r29, 4;
	setp.ne.s32 	%p5, %r29, 0;
	@%p5 bra 	$L__BB2_6;
$L__BB2_7:
	ret;

}
	// .globl	_Z12fp_preact_c1PA28_fPA24_A24_fPA5_A5_f
.visible .entry _Z12fp_preact_c1PA28_fPA24_A24_fPA5_A5_f(
	.param .u64 .ptr .align 1 _Z12fp_preact_c1PA28_fPA24_A24_fPA5_A5_f_param_0,
	.param .u64 .ptr .align 1 _Z12fp_preact_c1PA28_fPA24_A24_fPA5_A5_f_param_1,
	.param .u64 .ptr .align 1 _Z12fp_preact_c1PA28_fPA24_A24_fPA5_A5_f_param_2
)
{
	.reg .pred 	%p<6>;
	.reg .b32 	%r<152>;
	.reg .b32 	%f<13>;
	.reg .b64 	%rd<55>;

	ld.param.u64 	%rd4, [_Z12fp_preact_c1PA28_fPA24_A24_fPA5_A5_f_param_0];
	ld.param.u64 	%rd5, [_Z12fp_preact_c1PA28_fPA24_A24_fPA5_A5_f_param_1];
	ld.param.u64 	%rd6, [_Z12fp_preact_c1PA28_fPA24_A24_fPA5_A5_f_param_2];
	cvta.to.global.u64 	%rd1, %rd5;
	cvta.to.global.u64 	%rd2, %rd4;
	cvta.to.global.u64 	%rd3, %rd6;
	mov.u32 	%r7, %ctaid.x;
	mov.u32 	%r8, %ntid.x;
	mov.u32 	%r9, %tid.x;
	mad.lo.s32 	%r10, %r7, %r8, %r9;
	mov.u32 	%r11, %nctaid.x;
	mul.lo.s32 	%r12, %r8, %r11;
	mul.lo.s32 	%r13, %r10, 86400;
	div.s32 	%r151, %r13, %r12;
	add.s32 	%r14, %r13, 86400;
	div.s32 	%r2, %r14, %r12;
	setp.le.s32 	%p1, %r2, %r151;
	@%p1 bra 	$L__BB3_5;
	sub.s32 	%r15, %r2, %r151;
	add.s32 	%r3, %r151, 1;
	and.b32  	%r16, %r15, 1;
	setp.eq.b32 	%p2, %r16, 1;
	not.pred 	%p3, %p2;
	@%p3 bra 	$L__BB3_3;
	mul.hi.s32 	%r17, %r151, 1717986919;
	shr.u32 	%r18, %r17, 31;
	shr.s32 	%r19, %r17, 1;
	add.s32 	%r20, %r19, %r18;
	mul.lo.s32 	%r21, %r20, 5;
	sub.s32 	%r22, %r151, %r21;
	mul.hi.s32 	%r23, %r20, 1717986919;
	shr.u32 	%r24, %r23, 31;
	shr.s32 	%r25, %r23, 1;
	add.s32 	%r26, %r25, %r24;
	mul.lo.s32 	%r27, %r26, 5;
	sub.s32 	%r28, %r20, %r27;
	mul.hi.s32 	%r29, %r151, 1374389535;
	shr.u32 	%r30, %r29, 31;
	shr.s32 	%r31, %r29, 3;
	add.s32 	%r32, %r31, %r30;
	mul.hi.s32 	%r33, %r32, 715827883;
	shr.u32 	%r34, %r33, 31;
	add.s32 	%r35, %r33, %r34;
	mul.lo.s32 	%r36, %r35, 6;
	sub.s32 	%r37, %r32, %r36;
	mul.hi.s32 	%r38, %r151, 458129845;
	shr.u32 	%r39, %r38, 31;
	shr.s32 	%r40, %r38, 4;
	add.s32 	%r41, %r40, %r39;
	mul.hi.s32 	%r42, %r41, 715827883;
	shr.u32 	%r43, %r42, 31;
	shr.u32 	%r44, %r42, 2;
	add.s32 	%r45, %r44, %r43;
	mul.lo.s32 	%r46, %r45, 24;
	sub.s32 	%r47, %r41, %r46;
	mul.hi.s32 	%r48, %r151, -1851608123;
	add.s32 	%r49, %r48, %r151;
	shr.u32 	%r50, %r49, 31;
	shr.s32 	%r51, %r49, 11;
	add.s32 	%r52, %r51, %r50;
	mul.hi.s32 	%r53, %r52, 715827883;
	shr.u32 	%r54, %r53, 31;
	shr.u32 	%r55, %r53, 2;
	add.s32 	%r56, %r55, %r54;
	mul.lo.s32 	%r57, %r56, 24;
	sub.s32 	%r58, %r52, %r57;
	mul.wide.s32 	%rd7, %r37, 2304;
	add.s64 	%rd8, %rd1, %rd7;
	mul.wide.s32 	%rd9, %r47, 96;
	add.s64 	%rd10, %rd8, %rd9;
	mul.wide.s32 	%rd11, %r58, 4;
	add.s64 	%rd12, %rd10, %rd11;
	mul.wide.s32 	%rd13, %r37, 100;
	add.s64 	%rd14, %rd3, %rd13;
	mul.wide.s32 	%rd15, %r22, 20;
	add.s64 	%rd16, %rd14, %rd15;
	mul.wide.s32 	%rd17, %r28, 4;
	add.s64 	%rd18, %rd16, %rd17;
	ld.global.f32 	%f1, [%rd18];
	add.s32 	%r59, %r47, %r22;
	mul.wide.s32 	%rd19, %r59, 112;
	add.s64 	%rd20, %rd2, %rd19;
	add.s32 	%r60, %r58, %r28;
	mul.wide.s32 	%rd21, %r60, 4;
	add.s64 	%rd22, %rd20, %rd21;
	ld.global.f32 	%f2, [%rd22];
	mul.f32 	%f3, %f1, %f2;
	atom.global.add.f32 	%f4, [%rd12], %f3;
	mov.u32 	%r151, %r3;
$L__BB3_3:
	setp.eq.s32 	%p4, %r2, %r3;
	@%p4 bra 	$L__BB3_5;
$L__BB3_4:
	mul.hi.s32 	%r61, %r151, 1717986919;
	shr.u32 	%r62, %r61, 31;
	shr.s32 	%r63, %r61, 1;
	add.s32 	%r64, %r63, %r62;
	mul.lo.s32 	%r65, %r64, 5;
	sub.s32 	%r66, %r151, %r65;
	mul.hi.s32 	%r67, %r64, 1717986919;
	shr.u32 	%r68, %r67, 31;
	shr.s32 	%r69, %r67, 1;
	add.s32 	%r70, %r69, %r68;
	mul.lo.s32 	%r71, %r70, 5;
	sub.s32 	%r72, %r64, %r71;
	mul.hi.s32 	%r73, %r151, 1374389535;
	shr.u32 	%r74, %r73, 31;
	shr.s32 	%r75, %r73, 3;
	add.s32 	%r76, %r75, %r74;
	mul.hi.s32 	%r77, %r76, 715827883;
	shr.u32 	%r78, %r77, 31;
	add.s32 	%r79, %r77, %r78;
	mul.lo.s32 	%r80, %r79, 6;
	sub.s32 	%r81, %r76, %r80;
	mul.hi.s32 	%r82, %r151, 458129845;
	shr.u32 	%r83, %r82, 31;
	shr.s32 	%r84, %r82, 4;
	add.s32 	%r85, %r84, %r83;
	mul.hi.s32 	%r86, %r85, 715827883;
	shr.u32 	%r87, %r86, 31;
	shr.u32 	%r88, %r86, 2;
	add.s32 	%r89, %r88, %r87;
	mul.lo.s32 	%r90, %r89, 24;
	sub.s32 	%r91, %r85, %r90;
	mul.hi.s32 	%r92, %r151, -1851608123;
	add.s32 	%r93, %r92, %r151;
	shr.u32 	%r94, %r93, 31;
	shr.s32 	%r95, %r93, 11;
	add.s32 	%r96, %r95, %r94;
	mul.hi.s32 	%r97, %r96, 715827883;
	shr.u32 	%r98, %r97, 31;
	shr.u32 	%r99, %r97, 2;
	add.s32 	%r100, %r99, %r98;
	mul.lo.s32 	%r101, %r100, 24;
	sub.s32 	%r102, %r96, %r101;
	mul.wide.s32 	%rd23, %r81, 2304;
	add.s64 	%rd24, %rd1, %rd23;
	mul.wide.s32 	%rd25, %r91, 96;
	add.s64 	%rd26, %rd24, %rd25;
	mul.wide.s32 	%rd27, %r102, 4;
	add.s64 	%rd28, %rd26, %rd27;
	mul.wide.s32 	%rd29, %r81, 100;
	add.s64 	%rd30, %rd3, %rd29;
	mul.wide.s32 	%rd31, %r66, 20;
	add.s64 	%rd32, %rd30, %rd31;
	mul.wide.s32 	%rd33, %r72, 4;
	add.s64 	%rd34, %rd32, %rd33;
	ld.global.f32 	%f5, [%rd34];
	add.s32 	%r103, %r91, %r66;
	mul.wide.s32 	%rd35, %r103, 112;
	add.s64 	%rd36, %rd2, %rd35;
	add.s32 	%r104, %r102, %r72;
	mul.wide.s32 	%rd37, %r104, 4;
	add.s64 	%rd38, %rd36, %rd37;
	ld.global.f32 	%f6, [%rd38];
	mul.f32 	%f7, %f5, %f6;
	atom.global.add.f32 	%f8, [%rd28], %f7;
	add.s32 	%r105, %r151, 1;
	mul.hi.s32 	%r106, %r105, 1717986919;
	shr.u32 	%r107, %r106, 31;
	shr.s32 	%r108, %r106, 1;
	add.s32 	%r109, %r108, %r107;
	mul.lo.s32 	%r110, %r109, 5;
	sub.s32 	%r111, %r105, %r110;
	mul.hi.s32 	%r112, %r109, 1717986919;
	shr.u32 	%r113, %r112, 31;
	shr.s32 	%r114, %r112, 1;
	add.s32 	%r115, %r114, %r113;
	mul.lo.s32 	%r116, %r115, 5;
	sub.s32 	%r117, %r109, %r116;
	mul.hi.s32 	%r118, %r105, 1374389535;
	shr.u32 	%r119, %r118, 31;
	shr.s32 	%r120, %r118, 3;
	add.s32 	%r121, %r120, %r119;
	mul.hi.s32 	%r122, %r121, 715827883;
	shr.u32 	%r123, %r122, 31;
	add.s32 	%r124, %r122, %r123;
	mul.lo.s32 	%r125, %r124, 6;
	sub.s32 	%r126, %r121, %r125;
	mul.hi.s32 	%r127, %r105, 458129845;
	shr.u32 	%r128, %r127, 31;
	shr.s32 	%r129, %r127, 4;
	add.s32 	%r130, %r129, %r128;
	mul.hi.s32 	%r131, %r130, 715827883;
	shr.u32 	%r132, %r131, 31;
	shr.u32 	%r133, %r131, 2;
	add.s32 	%r134, %r133, %r132;
	mul.lo.s32 	%r135, %r134, 24;
	sub.s32 	%r136, %r130, %r135;
	mul.hi.s32 	%r137, %r105, -1851608123;
	add.s32 	%r138, %r137, %r105;
	shr.u32 	%r139, %r138, 31;
	shr.s32 	%r140, %r138, 11;
	add.s32 	%r141, %r140, %r139;
	mul.hi.s32 	%r142, %r141, 715827883;
	shr.u32 	%r143, %r142, 31;
	shr.u32 	%r144, %r142, 2;
	add.s32 	%r145, %r144, %r143;
	mul.lo.s32 	%r146, %r145, 24;
	sub.s32 	%r147, %r141, %r146;
	mul.wide.s32 	%rd39, %r126, 2304;
	add.s64 	%rd40, %rd1, %rd39;
	mul.wide.s32 	%rd41, %r136, 96;
	add.s64 	%rd42, %rd40, %rd41;
	mul.wide.s32 	%rd43, %r147, 4;
	add.s64 	%rd44, %rd42, %rd43;
	mul.wide.s32 	%rd45, %r126, 100;
	add.s64 	%rd46, %rd3, %rd45;
	mul.wide.s32 	%rd47, %r111, 20;
	add.s64 	%rd48, %rd46, %rd47;
	mul.wide.s32 	%rd49, %r117, 4;
	add.s64 	%rd50, %rd48, %rd49;
	ld.global.f32 	%f9, [%rd50];
	add.s32 	%r148, %r136, %r111;
	mul.wide.s32 	%rd51, %r148, 112;
	add.s64 	%rd52, %rd2, %rd51;
	add.s32 	%r149, %r147, %r117;
	mul.wide.s32 	%rd53, %r149, 4;
	add.s64 	%rd54, %rd52, %rd53;
	ld.global.f32 	%f10, [%rd54];
	mul.f32 	%f11, %f9, %f10;
	atom.global.add.f32 	%f12, [%rd44], %f11;
	add.s32 	%r151, %r151, 2;
	setp.ne.s32 	%p5, %r151, %r2;
	@%p5 bra 	$L__BB3_4;
$L__BB3_5:
	ret;

}
	// .globl	_Z10fp_bias_c1PA24_A24_fPf
.visible .entry _Z10fp_bias_c1PA24_A24_fPf(
	.param .u64 .ptr .align 1 _Z10fp_bias_c1PA24_A24_fPf_param_0,
	.param .u64 .ptr .align 1 _Z10fp_bias_c1PA24_A24_fPf_param_1
)
{
	.reg .pred 	%p<6>;
	.reg .b32 	%r<134>;
	.reg .b32 	%f<16>;
	.reg .b64 	%rd<45>;

	ld.param.u64 	%rd3, [_Z10fp_bias_c1PA24_A24_fPf_param_0];
	ld.param.u64 	%rd4, [_Z10fp_bias_c1PA24_A24_fPf_param_1];
	cvta.to.global.u64 	%rd1, %rd3;
	cvta.to.global.u64 	%rd2, %rd4;
	mov.u32 	%r12, %ctaid.x;
	mov.u32 	%r13, %ntid.x;
	mov.u32 	%r14, %tid.x;
	mad.lo.s32 	%r15, %r12, %r13, %r14;
	mov.u32 	%r16, %nctaid.x;
	mul.lo.s32 	%r17, %r13, %r16;
	mul.lo.s32 	%r18, %r15, 3456;
	div.s32 	%r1, %r18, %r17;
	add.s32 	%r19, %r18, 3456;
	div.s32 	%r2, %r19, %r17;
	setp.ge.s32 	%p1, %r1, %r2;
	@%p1 bra 	$L__BB4_6;
	sub.s32 	%r20, %r2, %r1;
	and.b32  	%r3, %r20, 3;
	setp.eq.s32 	%p2, %r3, 0;
	mov.u32 	%r132, %r1;
	@%p2 bra 	$L__BB4_4;
	neg.s32 	%r130, %r3;
	mov.u32 	%r132, %r1;
$L__BB4_3:
	.pragma "nounroll";
	mul.hi.s32 	%r21, %r132, 715827883;
	shr.u32 	%r22, %r21, 31;
	add.s32 	%r23, %r21, %r22;
	mul.lo.s32 	%r24, %r23, 6;
	sub.s32 	%r25, %r132, %r24;
	mul.hi.s32 	%r26, %r23, 715827883;
	shr.u32 	%r27, %r26, 31;
	shr.u32 	%r28, %r26, 2;
	add.s32 	%r29, %r28, %r27;
	mul.lo.s32 	%r30, %r29, 24;
	sub.s32 	%r31, %r23, %r30;
	mul.hi.s32 	%r32, %r132, 954437177;
	shr.u32 	%r33, %r32, 31;
	shr.s32 	%r34, %r32, 5;
	add.s32 	%r35, %r34, %r33;
	mul.hi.s32 	%r36, %r35, 715827883;
	shr.u32 	%r37, %r36, 31;
	shr.u32 	%r38, %r36, 2;
	add.s32 	%r39, %r38, %r37;
	mul.lo.s32 	%r40, %r39, 24;
	sub.s32 	%r41, %r35, %r40;
	mul.wide.s32 	%rd5, %r25, 4;
	add.s64 	%rd6, %rd2, %rd5;
	ld.global.f32 	%f1, [%rd6];
	mul.wide.s32 	%rd7, %r25, 2304;
	add.s64 	%rd8, %rd1, %rd7;
	mul.wide.s32 	%rd9, %r31, 96;
	add.s64 	%rd10, %rd8, %rd9;
	mul.wide.s32 	%rd11, %r41, 4;
	add.s64 	%rd12, %rd10, %rd11;
	ld.global.f32 	%f2, [%rd12];
	add.f32 	%f3, %f1, %f2;
	st.global.f32 	[%rd12], %f3;
	add.s32 	%r132, %r132, 1;
	add.s32 	%r130, %r130, 1;
	setp.ne.s32 	%p3, %r130, 0;
	@%p3 bra 	$L__BB4_3;
$L__BB4_4:
	sub.s32 	%r42, %r1, %r2;
	setp.gt.u32 	%p4, %r42, -4;
	@%p4 bra 	$L__BB4_6;
$L__BB4_5:
	mul.hi.s32 	%r43, %r132, 715827883;
	shr.u32 	%r44, %r43, 31;
	add.s32 	%r45, %r43, %r44;
	mul.lo.s32 	%r46, %r45, 6;
	sub.s32 	%r47, %r132, %r46;
	mul.hi.s32 	%r48, %r45, 715827883;
	shr.u32 	%r49, %r48, 31;
	shr.u32 	%r50, %r48, 2;
	add.s32 	%r51, %r50, %r49;
	mul.lo.s32 	%r52, %r51, 24;
	sub.s32 	%r53, %r45, %r52;
	mul.hi.s32 	%r54, %r132, 954437177;
	shr.u32 	%r55, %r54, 31;
	shr.s32 	%r56, %r54, 5;
	add.s32 	%r57, %r56, %r55;
	mul.hi.s32 	%r58, %r57, 715827883;
	shr.u32 	%r59, %r58, 31;
	shr.u32 	%r60, %r58, 2;
	add.s32 	%r61, %r60, %r59;
	mul.lo.s32 	%r62, %r61, 24;
	sub.s32 	%r63, %r57, %r62;
	mul.wide.s32 	%rd13, %r47, 4;
	add.s64 	%rd14, %rd2, %rd13;
	ld.global.f32 	%f4, [%rd14];
	mul.wide.s32 	%rd15, %r47, 2304;
	add.s64 	%rd16, %rd1, %rd15;
	mul.wide.s32 	%rd17, %r53, 96;
	add.s64 	%rd18, %rd16, %rd17;
	mul.wide.s32 	%rd19, %r63, 4;
	add.s64 	%rd20, %rd18, %rd19;
	ld.global.f32 	%f5, [%rd20];
	add.f32 	%f6, %f4, %f5;
	st.global.f32 	[%rd20], %f6;
	add.s32 	%r64, %r132, 1;
	mul.hi.s32 	%r65, %r64, 715827883;
	shr.u32 	%r66, %r65, 31;
	add.s32 	%r67, %r65, %r66;
	mul.lo.s32 	%r68, %r67, 6;
	sub.s32 	%r69, %r64, %r68;
	mul.hi.s32 	%r70, %r67, 715827883;
	shr.u32 	%r71, %r70, 31;
	shr.u32 	%r72, %r70, 2;
	add.s32 	%r73, %r72, %r71;
	mul.lo.s32 	%r74, %r73, 24;
	sub.s32 	%r75, %r67, %r74;
	mul.hi.s32 	%r76, %r64, 954437177;
	shr.u32 	%r77, %r76, 31;
	shr.s32 	%r78, %r76, 5;
	add.s32 	%r79, %r78, %r77;
	mul.hi.s32 	%r80, %r79, 715827883;
	shr.u32 	%r81, %r80, 31;
	shr.u32 	%r82, %r80, 2;
	add.s32 	%r83, %r82, %r81;
	mul.lo.s32 	%r84, %r83, 24;
	sub.s32 	%r85, %r79, %r84;
	mul.wide.s32 	%rd21, %r69, 4;
	add.s64 	%rd22, %rd2, %rd21;
	ld.global.f32 	%f7, [%rd22];
	mul.wide.s32 	%rd23, %r69, 2304;
	add.s64 	%rd24, %rd1, %rd23;
	mul.wide.s32 	%rd25, %r75, 96;
	add.s64 	%rd26, %rd24, %rd25;
	mul.wide.s32 	%rd27, %r85, 4;
	add.s64 	%rd28, %rd26, %rd27;
	ld.global.f32 	%f8, [%rd28];
	add.f32 	%f9, %f7, %f8;
	st.global.f32 	[%rd28], %f9;
	add.s32 	%r86, %r132, 2;
	mul.hi.s32 	%r87, %r86, 715827883;
	shr.u32 	%r88, %r87, 31;
	add.s32 	%r89, %r87, %r88;
	mul.lo.s32 	%r90, %r89, 6;
	sub.s32 	%r91, %r86, %r90;
	mul.hi.s32 	%r92, %r89, 715827883;
	shr.u32 	%r93, %r92, 31;
	shr.u32 	%r94, %r92, 2;
	add.s32 	%r95, %r94, %r93;
	mul.lo.s32 	%r96, %r95, 24;
	sub.s32 	%r97, %r89, %r96;
	mul.hi.s32 	%r98, %r86, 954437177;
	shr.u32 	%r99, %r98, 31;
	shr.s32 	%r100, %r98, 5;
	add.s32 	%r101, %r100, %r99;
	mul.hi.s32 	%r102, %r101, 715827883;
	shr.u32 	%r103, %r102, 31;
	shr.u32 	%r104, %r102, 2;
	add.s32 	%r105, %r104, %r103;
	mul.lo.s32 	%r106, %r105, 24;
	sub.s32 	%r107, %r101, %r106;
	mul.wide.s32 	%rd29, %r91, 4;
	add.s64 	%rd30, %rd2, %rd29;
	ld.global.f32 	%f10, [%rd30];
	mul.wide.s32 	%rd31, %r91, 2304;
	add.s64 	%rd32, %rd1, %rd31;
	mul.wide.s32 	%rd33, %r97, 96;
	add.s64 	%rd34, %rd32, %rd33;
	mul.wide.s32 	%rd35, %r107, 4;
	add.s64 	%rd36, %rd34, %rd35;
	ld.global.f32 	%f11, [%rd36];
	add.f32 	%f12, %f10, %f11;
	st.global.f32 	[%rd36], %f12;
	add.s32 	%r108, %r132, 3;
	mul.hi.s32 	%r109, %r108, 715827883;
	shr.u32 	%r110, %r109, 31;
	add.s32 	%r111, %r109, %r110;
	mul.lo.s32 	%r112, %r111, 6;
	sub.s32 	%r113, %r108, %r112;
	mul.hi.s32 	%r114, %r111, 715827883;
	shr.u32 	%r115, %r114, 31;
	shr.u32 	%r116, %r114, 2;
	add.s32 	%r117, %r116, %r115;
	mul.lo.s32 	%r118, %r117, 24;
	sub.s32 	%r119, %r111, %r118;
	mul.hi.s32 	%r120, %r108, 954437177;
	shr.u32 	%r121, %r120, 31;
	shr.s32 	%r122, %r120, 5;
	add.s32 	%r123, %r122, %r121;
	mul.hi.s32 	%r124, %r123, 715827883;
	shr.u32 	%r125, %r124, 31;
	shr.u32 	%r126, %r124, 2;
	add.s32 	%r127, %r126, %r125;
	mul.lo.s32 	%r128, %r127, 24;
	sub.s32 	%r129, %r123, %r128;
	mul.wide.s32 	%rd37, %r113, 4;
	add.s64 	%rd38, %rd2, %rd37;
	ld.global.f32 	%f13, [%rd38];
	mul.wide.s32 	%rd39, %r113, 2304;
	add.s64 	%rd40, %rd1, %rd39;
	mul.wide.s32 	%rd41, %r119, 96;
	add.s64 	%rd42, %rd40, %rd41;
	mul.wide.s32 	%rd43, %r129, 4;
	add.s64 	%rd44, %rd42, %rd43;
	ld.global.f32 	%f14, [%rd44];
	add.f32 	%f15, %f13, %f14;
	st.global.f32 	[%rd44], %f15;
	add.s32 	%r132, %r132, 4;
	setp.ne.s32 	%p5, %r132, %r2;
	@%p5 bra 	$L__BB4_5;
$L__BB4_6:
	ret;

}
	// .globl	_Z12fp_preact_s1PA24_A24_fPA8_A8_fPA3_A3_f
.visible .entry _Z12fp_preact_s1PA24_A24_fPA8_A8_fPA3_A3_f(
	.param .u64 .ptr .align 1 _Z12fp_preact_s1PA24_A24_fPA8_A8_fPA3_A3_f_param_0,
	.param .u64 .ptr .align 1 _Z12fp_preact_s1PA24_A24_fPA8_A8_fPA3_A3_f_param_1,
	.param .u64 .ptr .align 1 _Z12fp_preact_s1PA24_A24_fPA8_A8_fPA3_A3_f_param_2
)
{
	.reg .pred 	%p<6>;
	.reg .b32 	%r<125>;
	.reg .b32 	%f<13>;
	.reg .b64 	%rd<55>;

	ld.param.u64 	%rd4, [_Z12fp_preact_s1PA24_A24_fPA8_A8_fPA3_A3_f_param_0];
	ld.param.u64 	%rd5, [_Z12fp_preact_s1PA24_A24_fPA8_A8_fPA3_A3_f_param_1];
	ld.param.u64 	%rd6, [_Z12fp_preact_s1PA24_A24_fPA8_A8_fPA3_A3_f_param_2];
	cvta.to.global.u64 	%rd1, %rd5;
	cvta.to.global.u64 	%rd2, %rd4;
	cvta.to.global.u64 	%rd3, %rd6;
	mov.u32 	%r7, %ctaid.x;
	mov.u32 	%r8, %ntid.x;
	mov.u32 	%r9, %tid.x;
	mad.lo.s32 	%r10, %r7, %r8, %r9;
	mov.u32 	%r11, %nctaid.x;
	mul.lo.s32 	%r12, %r8, %r11;
	mul.lo.s32 	%r13, %r10, 3456;
	div.s32 	%r124, %r13, %r12;
	add.s32 	%r14, %r13, 3456;
	div.s32 	%r2, %r14, %r12;
	setp.le.s32 	%p1, %r2, %r124;
	@%p1 bra 	$L__BB5_5;
	sub.s32 	%r15, %r2, %r124;
	add.s32 	%r3, %r124, 1;
	and.b32  	%r16, %r15, 1;
	setp.eq.b32 	%p2, %r16, 1;
	not.pred 	%p3, %p2;
	@%p3 bra 	$L__BB5_3;
	mul.hi.s32 	%r17, %r124, 1431655766;
	shr.u32 	%r18, %r17, 31;
	add.s32 	%r19, %r17, %r18;
	mul.lo.s32 	%r20, %r19, 3;
	sub.s32 	%r21, %r124, %r20;
	mul.hi.s32 	%r22, %r19, 1431655766;
	shr.u32 	%r23, %r22, 31;
	add.s32 	%r24, %r22, %r23;
	mul.lo.s32 	%r25, %r24, 3;
	sub.s32 	%r26, %r19, %r25;
	mul.hi.s32 	%r27, %r124, 954437177;
	shr.u32 	%r28, %r27, 31;
	shr.s32 	%r29, %r27, 1;
	add.s32 	%r30, %r29, %r28;
	mul.hi.s32 	%r31, %r30, 715827883;
	shr.u32 	%r32, %r31, 31;
	add.s32 	%r33, %r31, %r32;
	mul.lo.s32 	%r34, %r33, 6;
	sub.s32 	%r35, %r30, %r34;
	mul.hi.s32 	%r36, %r124, 1272582903;
	shr.s32 	%r37, %r36, 4;
	shr.u32 	%r38, %r36, 31;
	add.s32 	%r39, %r37, %r38;
	shr.u32 	%r40, %r39, 29;
	add.s32 	%r41, %r39, %r40;
	and.b32  	%r42, %r41, -8;
	sub.s32 	%r43, %r39, %r42;
	shr.s32 	%r44, %r36, 7;
	add.s32 	%r45, %r44, %r38;
	shr.u32 	%r46, %r45, 29;
	add.s32 	%r47, %r45, %r46;
	and.b32  	%r48, %r47, -8;
	sub.s32 	%r49, %r45, %r48;
	mul.wide.s32 	%rd7, %r35, 256;
	add.s64 	%rd8, %rd1, %rd7;
	mul.wide.s32 	%rd9, %r43, 32;
	add.s64 	%rd10, %rd8, %rd9;
	mul.wide.s32 	%rd11, %r49, 4;
	add.s64 	%rd12, %rd10, %rd11;
	mul.wide.s32 	%rd13, %r21, 12;
	add.s64 	%rd14, %rd3, %rd13;
	mul.wide.s32 	%rd15, %r26, 4;
	add.s64 	%rd16, %rd14, %rd15;
	ld.global.f32 	%f1, [%rd16];
	mul.wide.s32 	%rd17, %r35, 2304;
	add.s64 	%rd18, %rd2, %rd17;
	mad.lo.s32 	%r50, %r43, 3, %r21;
	mul.wide.s32 	%rd19, %r50, 96;
	add.s64 	%rd20, %rd18, %rd19;
	mad.lo.s32 	%r51, %r49, 3, %r26;
	mul.wide.s32 	%rd21, %r51, 4;
	add.s64 	%rd22, %rd20, %rd21;
	ld.global.f32 	%f2, [%rd22];
	mul.f32 	%f3, %f1, %f2;
	atom.global.add.f32 	%f4, [%rd12], %f3;
	mov.u32 	%r124, %r3;
$L__BB5_3:
	setp.eq.s32 	%p4, %r2, %r3;
	@%p4 bra 	$L__BB5_5;
$L__BB5_4:
	mul.hi.s32 	%r52, %r124, 1431655766;
	shr.u32 	%r53, %r52, 31;
	add.s32 	%r54, %r52, %r53;
	mul.lo.s32 	%r55, %r54, 3;
	sub.s32 	%r56, %r124, %r55;
	mul.hi.s32 	%r57, %r54, 1431655766;
	shr.u32 	%r58, %r57, 31;
	add.s32 	%r59, %r57, %r58;
	mul.lo.s32 	%r60, %r59, 3;
	sub.s32 	%r61, %r54, %r60;
	mul.hi.s32 	%r62, %r124, 954437177;
	shr.u32 	%r63, %r62, 31;
	shr.s32 	%r64, %r62, 1;
	add.s32 	%r65, %r64, %r63;
	mul.hi.s32 	%r66, %r65, 715827883;
	shr.u32 	%r67, %r66, 31;
	add.s32 	%r68, %r66, %r67;
	mul.lo.s32 	%r69, %r68, 6;
	sub.s32 	%r70, %r65, %r69;
	mul.hi.s32 	%r71, %r124, 1272582903;
	shr.s32 	%r72, %r71, 4;
	shr.u32 	%r73, %r71, 31;
	add.s32 	%r74, %r72, %r73;
	shr.u32 	%r75, %r74, 29;
	add.s32 	%r76, %r74, %r75;
	and.b32  	%r77, %r76, -8;
	sub.s32 	%r78, %r74, %r77;
	shr.s32 	%r79, %r71, 7;
	add.s32 	%r80, %r79, %r73;
	shr.u32 	%r81, %r80, 29;
	add.s32 	%r82, %r80, %r81;
	and.b32  	%r83, %r82, -8;
	sub.s32 	%r84, %r80, %r83;
	mul.wide.s32 	%rd23, %r70, 256;
	add.s64 	%rd24, %rd1, %rd23;
	mul.wide.s32 	%rd25, %r78, 32;
	add.s64 	%rd26, %rd24, %rd25;
	mul.wide.s32 	%rd27, %r84, 4;
	add.s64 	%rd28, %rd26, %rd27;
	mul.wide.s32 	%rd29, %r56, 12;
	add.s64 	%rd30, %rd3, %rd29;
	mul.wide.s32 	%rd31, %r61, 4;
	add.s64 	%rd32, %rd30, %rd31;
	ld.global.f32 	%f5, [%rd32];
	mul.wide.s32 	%rd33, %r70, 2304;
	add.s64 	%rd34, %rd2, %rd33;
	mad.lo.s32 	%r85, %r78, 3, %r56;
	mul.wide.s32 	%rd35, %r85, 96;
	add.s64 	%rd36, %rd34, %rd35;
	mad.lo.s32 	%r86, %r84, 3, %r61;
	mul.wide.s32 	%rd37, %r86, 4;
	add.s64 	%rd38, %rd36, %rd37;
	ld.global.f32 	%f6, [%rd38];
	mul.f32 	%f7, %f5, %f6;
	atom.global.add.f32 	%f8, [%rd28], %f7;
	add.s32 	%r87, %r124, 1;
	mul.hi.s32 	%r88, %r87, 1431655766;
	shr.u32 	%r89, %r88, 31;
	add.s32 	%r90, %r88, %r89;
	mul.lo.s32 	%r91, %r90, 3;
	sub.s32 	%r92, %r87, %r91;
	mul.hi.s32 	%r93, %r90, 1431655766;
	shr.u32 	%r94, %r93, 31;
	add.s32 	%r95, %r93, %r94;
	mul.lo.s32 	%r96, %r95, 3;
	sub.s32 	%r97, %r90, %r96;
	mul.hi.s32 	%r98, %r87, 954437177;
	shr.u32 	%r99, %r98, 31;
	shr.s32 	%r100, %r98, 1;
	add.s32 	%r101, %r100, %r99;
	mul.hi.s32 	%r102, %r101, 715827883;
	shr.u32 	%r103, %r102, 31;
	add.s32 	%r104, %r102, %r103;
	mul.lo.s32 	%r105, %r104, 6;
	sub.s32 	%r106, %r101, %r105;
	mul.hi.s32 	%r107, %r87, 1272582903;
	shr.s32 	%r108, %r107, 4;
	shr.u32 	%r109, %r107, 31;
	add.s32 	%r110, %r108, %r109;
	shr.u32 	%r111, %r110, 29;
	add.s32 	%r112, %r110, %r111;
	and.b32  	%r113, %r112, -8;
	sub.s32 	%r114, %r110, %r113;
	shr.s32 	%r115, %r107, 7;
	add.s32 	%r116, %r115, %r109;
	shr.u32 	%r117, %r116, 29;
	add.s32 	%r118, %r116, %r117;
	and.b32  	%r119, %r118, -8;
	sub.s32 	%r120, %r116, %r119;
	mul.wide.s32 	%rd39, %r106, 256;
	add.s64 	%rd40, %rd1, %rd39;
	mul.wide.s32 	%rd41, %r114, 32;
	add.s64 	%rd42, %rd40, %rd41;
	mul.wide.s32 	%rd43, %r120, 4;
	add.s64 	%rd44, %rd42, %rd43;
	mul.wide.s32 	%rd45, %r92, 12;
	add.s64 	%rd46, %rd3, %rd45;
	mul.wide.s32 	%rd47, %r97, 4;
	add.s64 	%rd48, %rd46, %rd47;
	ld.global.f32 	%f9, [%rd48];
	mul.wide.s32 	%rd49, %r106, 2304;
	add.s64 	%rd50, %rd2, %rd49;
	mad.lo.s32 	%r121, %r114, 3, %r92;
	mul.wide.s32 	%rd51, %r121, 96;
	add.s64 	%rd52, %rd50, %rd51;
	mad.lo.s32 	%r122, %r120, 3, %r97;
	mul.wide.s32 	%rd53, %r122, 4;
	add.s64 	%rd54, %rd52, %rd53;
	ld.global.f32 	%f10, [%rd54];
	mul.f32 	%f11, %f9, %f10;
	atom.global.add.f32 	%f12, [%rd44], %f11;
	add.s32 	%r124, %r124, 2;
	setp.ne.s32 	%p5, %r124, %r2;
	@%p5 bra 	$L__BB5_4;
$L__BB5_5:
	ret;

}
	// .globl	_Z10fp_bias_s1PA8_A8_fPf
.visible .entry _Z10fp_bias_s1PA8_A8_fPf(
	.param .u64 .ptr .align 1 _Z10fp_bias_s1PA8_A8_fPf_param_0,
	.param .u64 .ptr .align 1 _Z10fp_bias_s1PA8_A8_fPf_param_1
)
{
	.reg .pred 	%p<6>;
	.reg .b32 	%r<109>;
	.reg .b32 	%f<16>;
	.reg .b64 	%rd<35>;

	ld.param.u64 	%rd3, [_Z10fp_bias_s1PA8_A8_fPf_param_0];
	ld.param.u64 	%rd4, [_Z10fp_bias_s1PA8_A8_fPf_param_1];
	cvta.to.global.u64 	%rd1, %rd3;
	cvta.to.global.u64 	%rd2, %rd4;
	mov.u32 	%r12, %ctaid.x;
	mov.u32 	%r13, %ntid.x;
	mov.u32 	%r14, %tid.x;
	mad.lo.s32 	%r15, %r12, %r13, %r14;
	mov.u32 	%r16, %nctaid.x;
	mul.lo.s32 	%r17, %r13, %r16;
	mul.lo.s32 	%r18, %r15, 384;
	div.s32 	%r1, %r18, %r17;
	add.s32 	%r19, %r18, 384;
	div.s32 	%r2, %r19, %r17;
	setp.ge.s32 	%p1, %r1, %r2;
	@%p1 bra 	$L__BB6_6;
	sub.s32 	%r20, %r2, %r1;
	and.b32  	%r3, %r20, 3;
	setp.eq.s32 	%p2, %r3, 0;
	mov.u32 	%r107, %r1;
	@%p2 bra 	$L__BB6_4;
	neg.s32 	%r105, %r3;
	mov.u32 	%r107, %r1;
$L__BB6_3:
	.pragma "nounroll";
	mul.hi.s32 	%r21, %r107, 715827883;
	shr.u32 	%r22, %r21, 31;
	add.s32 	%r23, %r21, %r22;
	mul.lo.s32 	%r24, %r23, 6;
	sub.s32 	%r25, %r107, %r24;
	shr.s32 	%r26, %r23, 31;
	shr.u32 	%r27, %r26, 29;
	add.s32 	%r28, %r23, %r27;
	and.b32  	%r29, %r28, -8;
	sub.s32 	%r30, %r23, %r29;
	shr.s32 	%r31, %r21, 3;
	add.s32 	%r32, %r31, %r22;
	shr.u32 	%r33, %r32, 29;
	add.s32 	%r34, %r32, %r33;
	and.b32  	%r35, %r34, -8;
	sub.s32 	%r36, %r32, %r35;
	ld.global.f32 	%f1, [%rd2];
	mul.wide.s32 	%rd5, %r25, 256;
	add.s64 	%rd6, %rd1, %rd5;
	mul.wide.s32 	%rd7, %r30, 32;
	add.s64 	%rd8, %rd6, %rd7;
	mul.wide.s32 	%rd9, %r36, 4;
	add.s64 	%rd10, %rd8, %rd9;
	ld.global.f32 	%f2, [%rd10];
	add.f32 	%f3, %f1, %f2;
	st.global.f32 	[%rd10], %f3;
	add.s32 	%r107, %r107, 1;
	add.s32 	%r105, %r105, 1;
	setp.ne.s32 	%p3, %r105, 0;
	@%p3 bra 	$L__BB6_3;
$L__BB6_4:
	sub.s32 	%r37, %r1, %r2;
	setp.gt.u32 	%p4, %r37, -4;
	@%p4 bra 	$L__BB6_6;
$L__BB6_5:
	mul.hi.s32 	%r38, %r107, 715827883;
	shr.u32 	%r39, %r38, 31;
	add.s32 	%r40, %r38, %r39;
	mul.lo.s32 	%r41, %r40, 6;
	sub.s32 	%r42, %r107, %r41;
	shr.s32 	%r43, %r40, 31;
	shr.u32 	%r44, %r43, 29;
	add.s32 	%r45, %r40, %r44;
	and.b32  	%r46, %r45, -8;
	sub.s32 	%r47, %r40, %r46;
	shr.s32 	%r48, %r38, 3;
	add.s32 	%r49, %r48, %r39;
	shr.u32 	%r50, %r49, 29;
	add.s32 	%r51, %r49, %r50;
	and.b32  	%r52, %r51, -8;
	sub.s32 	%r53, %r49, %r52;
	ld.global.f32 	%f4, [%rd2];
	mul.wide.s32 	%rd11, %r42, 256;
	add.s64 	%rd12, %rd1, %rd11;
	mul.wide.s32 	%rd13, %r47, 32;
	add.s64 	%rd14, %rd12, %rd13;
	mul.wide.s32 	%rd15, %r53, 4;
	add.s64 	%rd16, %rd14, %rd15;
	ld.global.f32 	%f5, [%rd16];
	add.f32 	%f6, %f4, %f5;
	st.global.f32 	[%rd16], %f6;
	add.s32 	%r54, %r107, 1;
	mul.hi.s32 	%r55, %r54, 715827883;
	shr.u32 	%r56, %r55, 31;
	add.s32 	%r57, %r55, %r56;
	mul.lo.s32 	%r58, %r57, 6;
	sub.s32 	%r59, %r54, %r58;
	shr.s32 	%r60, %r57, 31;
	shr.u32 	%r61, %r60, 29;
	add.s32 	%r62, %r57, %r61;
	and.b32  	%r63, %r62, -8;
	sub.s32 	%r64, %r57, %r63;
	shr.s32 	%r65, %r55, 3;
	add.s32 	%r66, %r65, %r56;
	shr.u32 	%r67, %r66, 29;
	add.s32 	%r68, %r66, %r67;
	and.b32  	%r69, %r68, -8;
	sub.s32 	%r70, %r66, %r69;
	ld.global.f32 	%f7, [%rd2];
	mul.wide.s32 	%rd17, %r59, 256;
	add.s64 	%rd18, %rd1, %rd17;
	mul.wide.s32 	%rd19, %r64, 32;
	add.s64 	%rd20, %rd18, %rd19;
	mul.wide.s32 	%rd21, %r70, 4;
	add.s64 	%rd22, %rd20, %rd21;
	ld.global.f32 	%f8, [%rd22];
	add.f32 	%f9, %f7, %f8;
	st.global.f32 	[%rd22], %f9;
	add.s32 	%r71, %r107, 2;
	mul.hi.s32 	%r72, %r71, 715827883;
	shr.u32 	%r73, %r72, 31;
	add.s32 	%r74, %r72, %r73;
	mul.lo.s32 	%r75, %r74, 6;
	sub.s32 	%r76, %r71, %r75;
	shr.s32 	%r77, %r74, 31;
	shr.u32 	%r78, %r77, 29;
	add.s32 	%r79, %r74, %r78;
	and.b32  	%r80, %r79, -8;
	sub.s32 	%r81, %r74, %r80;
	shr.s32 	%r82, %r72, 3;
	add.s32 	%r83, %r82, %r73;
	shr.u32 	%r84, %r83, 29;
	add.s32 	%r85, %r83, %r84;
	and.b32  	%r86, %r85, -8;
	sub.s32 	%r87, %r83, %r86;
	ld.global.f32 	%f10, [%rd2];
	mul.wide.s32 	%rd23, %r76, 256;
	add.s64 	%rd24, %rd1, %rd23;
	mul.wide.s32 	%rd25, %r81, 32;
	add.s64 	%rd26, %rd24, %rd25;
	mul.wide.s32 	%rd27, %r87, 4;
	add.s64 	%rd28, %rd26, %rd27;
	ld.global.f32 	%f11, [%rd28];
	add.f32 	%f12, %f10, %f11;
	st.global.f32 	[%rd28], %f12;
	add.s32 	%r88, %r107, 3;
	mul.hi.s32 	%r89, %r88, 715827883;
	shr.u32 	%r90, %r89, 31;
	add.s32 	%r91, %r89, %r90;
	mul.lo.s32 	%r92, %r91, 6;
	sub.s32 	%r93, %r88, %r92;
	shr.s32 	%r94, %r91, 31;
	shr.u32 	%r95, %r94, 29;
	add.s32 	%r96, %r91, %r95;
	and.b32  	%r97, %r96, -8;
	sub.s32 	%r98, %r91, %r97;
	shr.s32 	%r99, %r89, 3;
	add.s32 	%r100, %r99, %r90;
	shr.u32 	%r101, %r100, 29;
	add.s32 	%r102, %r100, %r101;
	and.b32  	%r103, %r102, -8;
	sub.s32 	%r104, %r100, %r103;
	ld.global.f32 	%f13, [%rd2];
	mul.wide.s32 	%rd29, %r93, 256;
	add.s64 	%rd30, %rd1, %rd29;
	mul.wide.s32 	%rd31, %r98, 32;
	add.s64 	%rd32, %rd30, %rd31;
	mul.wide.s32 	%rd33, %r104, 4;
	add.s64 	%rd34, %rd32, %rd33;
	ld.global.f32 	%f14, [%rd34];
	add.f32 	%f15, %f13, %f14;
	st.global.f32 	[%rd34], %f15;
	add.s32 	%r107, %r107, 4;
	setp.ne.s32 	%p5, %r107, %r2;
	@%p5 bra 	$L__BB6_5;
$L__BB6_6:
	ret;

}
	// .globl	_Z11fp_preact_fPA3_A3_fPfPA6_S0_
.visible .entry _Z11fp_preact_fPA3_A3_fPfPA6_S0_(
	.param .u64 .ptr .align 1 _Z11fp_preact_fPA3_A3_fPfPA6_S0__param_0,
	.param .u64 .ptr .align 1 _Z11fp_preact_fPA3_A3_fPfPA6_S0__param_1,
	.param .u64 .ptr .align 1 _Z11fp_preact_fPA3_A3_fPfPA6_S0__param_2
)
{
	.reg .pred 	%p<8>;
	.reg .b32 	%r<250>;
	.reg .b32 	%f<29>;
	.reg .b64 	%rd<98>;

	ld.param.u64 	%rd4, [_Z11fp_preact_fPA3_A3_fPfPA6_S0__param_0];
	ld.param.u64 	%rd5, [_Z11fp_preact_fPA3_A3_fPfPA6_S0__param_1];
	ld.param.u64 	%rd6, [_Z11fp_preact_fPA3_A3_fPfPA6_S0__param_2];
	cvta.to.global.u64 	%rd1, %rd5;
	cvta.to.global.u64 	%rd2, %rd4;
	cvta.to.global.u64 	%rd3, %rd6;
	mov.u32 	%r14, %ctaid.x;
	mov.u32 	%r15, %ntid.x;
	mov.u32 	%r16, %tid.x;
	mad.lo.s32 	%r17, %r14, %r15, %r16;
	mov.u32 	%r18, %nctaid.x;
	mul.lo.s32 	%r19, %r15, %r18;
	mul.lo.s32 	%r20, %r17, 540;
	div.s32 	%r248, %r20, %r19;
	add.s32 	%r21, %r20, 540;
	div.s32 	%r2, %r21, %r19;
	setp.ge.s32 	%p1, %r248, %r2;
	@%p1 bra 	$L__BB7_9;
	sub.s32 	%r3, %r2, %r248;
	and.b32  	%r4, %r3, 3;
	sub.s32 	%r22, %r248, %r2;
	setp.gt.u32 	%p2, %r22, -4;
	@%p2 bra 	$L__BB7_4;
	and.b32  	%r23, %r3, -4;
	neg.s32 	%r246, %r23;
$L__BB7_3:
	.pragma "nounroll";
	mul.hi.s32 	%r24, %r248, 1717986919;
	shr.u32 	%r25, %r24, 31;
	shr.s32 	%r26, %r24, 2;
	add.s32 	%r27, %r26, %r25;
	mul.lo.s32 	%r28, %r27, 10;
	sub.s32 	%r29, %r248, %r28;
	mul.hi.s32 	%r30, %r27, 715827883;
	shr.u32 	%r31, %r30, 31;
	add.s32 	%r32, %r30, %r31;
	mul.lo.s32 	%r33, %r32, 6;
	sub.s32 	%r34, %r27, %r33;
	mul.hi.s32 	%r35, %r248, -2004318071;
	add.s32 	%r36, %r35, %r248;
	shr.u32 	%r37, %r36, 31;
	shr.s32 	%r38, %r36, 5;
	add.s32 	%r39, %r38, %r37;
	mul.hi.s32 	%r40, %r39, 1431655766;
	shr.u32 	%r41, %r40, 31;
	add.s32 	%r42, %r40, %r41;
	mul.lo.s32 	%r43, %r42, 3;
	sub.s32 	%r44, %r39, %r43;
	mul.hi.s32 	%r45, %r248, -1240768329;
	add.s32 	%r46, %r45, %r248;
	shr.u32 	%r47, %r46, 31;
	shr.s32 	%r48, %r46, 7;
	add.s32 	%r49, %r48, %r47;
	mul.hi.s32 	%r50, %r49, 1431655766;
	shr.u32 	%r51, %r50, 31;
	add.s32 	%r52, %r50, %r51;
	mul.lo.s32 	%r53, %r52, 3;
	sub.s32 	%r54, %r49, %r53;
	mul.wide.s32 	%rd7, %r29, 4;
	add.s64 	%rd8, %rd1, %rd7;
	mul.wide.s32 	%rd9, %r29, 216;
	add.s64 	%rd10, %rd3, %rd9;
	mul.wide.s32 	%rd11, %r34, 36;
	add.s64 	%rd12, %rd10, %rd11;
	mul.wide.s32 	%rd13, %r44, 12;
	add.s64 	%rd14, %rd12, %rd13;
	mul.wide.s32 	%rd15, %r54, 4;
	add.s64 	%rd16, %rd14, %rd15;
	ld.global.f32 	%f1, [%rd16];
	add.s64 	%rd17, %rd2, %rd11;
	add.s64 	%rd18, %rd17, %rd13;
	add.s64 	%rd19, %rd18, %rd15;
	ld.global.f32 	%f2, [%rd19];
	mul.f32 	%f3, %f1, %f2;
	atom.global.add.f32 	%f4, [%rd8], %f3;
	add.s32 	%r55, %r248, 1;
	mul.hi.s32 	%r56, %r55, 1717986919;
	shr.u32 	%r57, %r56, 31;
	shr.s32 	%r58, %r56, 2;
	add.s32 	%r59, %r58, %r57;
	mul.lo.s32 	%r60, %r59, 10;
	sub.s32 	%r61, %r55, %r60;
	mul.hi.s32 	%r62, %r59, 715827883;
	shr.u32 	%r63, %r62, 31;
	add.s32 	%r64, %r62, %r63;
	mul.lo.s32 	%r65, %r64, 6;
	sub.s32 	%r66, %r59, %r65;
	mul.hi.s32 	%r67, %r55, -2004318071;
	add.s32 	%r68, %r67, %r55;
	shr.u32 	%r69, %r68, 31;
	shr.s32 	%r70, %r68, 5;
	add.s32 	%r71, %r70, %r69;
	mul.hi.s32 	%r72, %r71, 1431655766;
	shr.u32 	%r73, %r72, 31;
	add.s32 	%r74, %r72, %r73;
	mul.lo.s32 	%r75, %r74, 3;
	sub.s32 	%r76, %r71, %r75;
	mul.hi.s32 	%r77, %r55, -1240768329;
	add.s32 	%r78, %r77, %r55;
	shr.u32 	%r79, %r78, 31;
	shr.s32 	%r80, %r78, 7;
	add.s32 	%r81, %r80, %r79;
	mul.hi.s32 	%r82, %r81, 1431655766;
	shr.u32 	%r83, %r82, 31;
	add.s32 	%r84, %r82, %r83;
	mul.lo.s32 	%r85, %r84, 3;
	sub.s32 	%r86, %r81, %r85;
	mul.wide.s32 	%rd20, %r61, 4;
	add.s64 	%rd21, %rd1, %rd20;
	mul.wide.s32 	%rd22, %r61, 216;
	add.s64 	%rd23, %rd3, %rd22;
	mul.wide.s32 	%rd24, %r66, 36;
	add.s64 	%rd25, %rd23, %rd24;
	mul.wide.s32 	%rd26, %r76, 12;
	add.s64 	%rd27, %rd25, %rd26;
	mul.wide.s32 	%rd28, %r86, 4;
	add.s64 	%rd29, %rd27, %rd28;
	ld.global.f32 	%f5, [%rd29];
	add.s64 	%rd30, %rd2, %rd24;
	add.s64 	%rd31, %rd30, %rd26;
	add.s64 	%rd32, %rd31, %rd28;
	ld.global.f32 	%f6, [%rd32];
	mul.f32 	%f7, %f5, %f6;
	atom.global.add.f32 	%f8, [%rd21], %f7;
	add.s32 	%r87, %r248, 2;
	mul.hi.s32 	%r88, %r87, 1717986919;
	shr.u32 	%r89, %r88, 31;
	shr.s32 	%r90, %r88, 2;
	add.s32 	%r91, %r90, %r89;
	mul.lo.s32 	%r92, %r91, 10;
	sub.s32 	%r93, %r87, %r92;
	mul.hi.s32 	%r94, %r91, 715827883;
	shr.u32 	%r95, %r94, 31;
	add.s32 	%r96, %r94, %r95;
	mul.lo.s32 	%r97, %r96, 6;
	sub.s32 	%r98, %r91, %r97;
	mul.hi.s32 	%r99, %r87, -2004318071;
	add.s32 	%r100, %r99, %r87;
	shr.u32 	%r101, %r100, 31;
	shr.s32 	%r102, %r100, 5;
	add.s32 	%r103, %r102, %r101;
	mul.hi.s32 	%r104, %r103, 1431655766;
	shr.u32 	%r105, %r104, 31;
	add.s32 	%r106, %r104, %r105;
	mul.lo.s32 	%r107, %r106, 3;
	sub.s32 	%r108, %r103, %r107;
	mul.hi.s32 	%r109, %r87, -1240768329;
	add.s32 	%r110, %r109, %r87;
	shr.u32 	%r111, %r110, 31;
	shr.s32 	%r112, %r110, 7;
	add.s32 	%r113, %r112, %r111;
	mul.hi.s32 	%r114, %r113, 1431655766;
	shr.u32 	%r115, %r114, 31;
	add.s32 	%r116, %r114, %r115;
	mul.lo.s32 	%r117, %r116, 3;
	sub.s32 	%r118, %r113, %r117;
	mul.wide.s32 	%rd33, %r93, 4;
	add.s64 	%rd34, %rd1, %rd33;
	mul.wide.s32 	%rd35, %r93, 216;
	add.s64 	%rd36, %rd3, %rd35;
	mul.wide.s32 	%rd37, %r98, 36;
	add.s64 	%rd38, %rd36, %rd37;
	mul.wide.s32 	%rd39, %r108, 12;
	add.s64 	%rd40, %rd38, %rd39;
	mul.wide.s32 	%rd41, %r118, 4;
	add.s64 	%rd42, %rd40, %rd41;
	ld.global.f32 	%f9, [%rd42];
	add.s64 	%rd43, %rd2, %rd37;
	add.s64 	%rd44, %rd43, %rd39;
	add.s64 	%rd45, %rd44, %rd41;
	ld.global.f32 	%f10, [%rd45];
	mul.f32 	%f11, %f9, %f10;
	atom.global.add.f32 	%f12, [%rd34], %f11;
	add.s32 	%r119, %r248, 3;
	mul.hi.s32 	%r120, %r119, 1717986919;
	shr.u32 	%r121, %r120, 31;
	shr.s32 	%r122, %r120, 2;
	add.s32 	%r123, %r122, %r121;
	mul.lo.s32 	%r124, %r123, 10;
	sub.s32 	%r125, %r119, %r124;
	mul.hi.s32 	%r126, %r123, 715827883;
	shr.u32 	%r127, %r126, 31;
	add.s32 	%r128, %r126, %r127;
	mul.lo.s32 	%r129, %r128, 6;
	sub.s32 	%r130, %r123, %r129;
	mul.hi.s32 	%r131, %r119, -2004318071;
	add.s32 	%r132, %r131, %r119;
	shr.u32 	%r133, %r132, 31;
	shr.s32 	%r134, %r132, 5;
	add.s32 	%r135, %r134, %r133;
	mul.hi.s32 	%r136, %r135, 1431655766;
	shr.u32 	%r137, %r136, 31;
	add.s32 	%r138, %r136, %r137;
	mul.lo.s32 	%r139, %r138, 3;
	sub.s32 	%r140, %r135, %r139;
	mul.hi.s32 	%r141, %r119, -1240768329;
	add.s32 	%r142, %r141, %r119;
	shr.u32 	%r143, %r142, 31;
	shr.s32 	%r144, %r142, 7;
	add.s32 	%r145, %r144, %r143;
	mul.hi.s32 	%r146, %r145, 1431655766;
	shr.u32 	%r147, %r146, 31;
	add.s32 	%r148, %r146, %r147;
	mul.lo.s32 	%r149, %r148, 3;
	sub.s32 	%r150, %r145, %r149;
	mul.wide.s32 	%rd46, %r125, 4;
	add.s64 	%rd47, %rd1, %rd46;
	mul.wide.s32 	%rd48, %r125, 216;
	add.s64 	%rd49, %rd3, %rd48;
	mul.wide.s32 	%rd50, %r130, 36;
	add.s64 	%rd51, %rd49, %rd50;
	mul.wide.s32 	%rd52, %r140, 12;
	add.s64 	%rd53, %rd51, %rd52;
	mul.wide.s32 	%rd54, %r150, 4;
	add.s64 	%rd55, %rd53, %rd54;
	ld.global.f32 	%f13, [%rd55];
	add.s64 	%rd56, %rd2, %rd50;
	add.s64 	%rd57, %rd56, %rd52;
	add.s64 	%rd58, %rd57, %rd54;
	ld.global.f32 	%f14, [%rd58];
	mul.f32 	%f15, %f13, %f14;
	atom.global.add.f32 	%f16, [%rd47], %f15;
	add.s32 	%r248, %r248, 4;
	add.s32 	%r246, %r246, 4;
	setp.ne.s32 	%p3, %r246, 0;
	@%p3 bra 	$L__BB7_3;
$L__BB7_4:
	setp.eq.s32 	%p4, %r4, 0;
	@%p4 bra 	$L__BB7_9;
	setp.eq.s32 	%p5, %r4, 1;
	@%p5 bra 	$L__BB7_7;
	mul.hi.s32 	%r151, %r248, 1717986919;
	shr.u32 	%r152, %r151, 31;
	shr.s32 	%r153, %r151, 2;
	add.s32 	%r154, %r153, %r152;
	mul.lo.s32 	%r155, %r154, 10;
	sub.s32 	%r156, %r248, %r155;
	mul.hi.s32 	%r157, %r154, 715827883;
	shr.u32 	%r158, %r157, 31;
	add.s32 	%r159, %r157, %r158;
	mul.lo.s32 	%r160, %r159, 6;
	sub.s32 	%r161, %r154, %r160;
	mul.hi.s32 	%r162, %r248, -2004318071;
	add.s32 	%r163, %r162, %r248;
	shr.u32 	%r164, %r163, 31;
	shr.s32 	%r165, %r163, 5;
	add.s32 	%r166, %r165, %r164;
	mul.hi.s32 	%r167, %r166, 1431655766;
	shr.u32 	%r168, %r167, 31;
	add.s32 	%r169, %r167, %r168;
	mul.lo.s32 	%r170, %r169, 3;
	sub.s32 	%r171, %r166, %r170;
	mul.hi.s32 	%r172, %r248, -1240768329;
	add.s32 	%r173, %r172, %r248;
	shr.u32 	%r174, %r173, 31;
	shr.s32 	%r175, %r173, 7;
	add.s32 	%r176, %r175, %r174;
	mul.hi.s32 	%r177, %r176, 1431655766;
	shr.u32 	%r178, %r177, 31;
	add.s32 	%r179, %r177, %r178;
	mul.lo.s32 	%r180, %r179, 3;
	sub.s32 	%r181, %r176, %r180;
	mul.wide.s32 	%rd59, %r156, 4;
	add.s64 	%rd60, %rd1, %rd59;
	mul.wide.s32 	%rd61, %r156, 216;
	add.s64 	%rd62, %rd3, %rd61;
	mul.wide.s32 	%rd63, %r161, 36;
	add.s64 	%rd64, %rd62, %rd63;
	mul.wide.s32 	%rd65, %r171, 12;
	add.s64 	%rd66, %rd64, %rd65;
	mul.wide.s32 	%rd67, %r181, 4;
	add.s64 	%rd68, %rd66, %rd67;
	ld.global.f32 	%f17, [%rd68];
	add.s64 	%rd69, %rd2, %rd63;
	add.s64 	%rd70, %rd69, %rd65;
	add.s64 	%rd71, %rd70, %rd67;
	ld.global.f32 	%f18, [%rd71];
	mul.f32 	%f19, %f17, %f18;
	atom.global.add.f32 	%f20, [%rd60], %f19;
	add.s32 	%r182, %r248, 1;
	mul.hi.s32 	%r183, %r182, 1717986919;
	shr.u32 	%r184, %r183, 31;
	shr.s32 	%r185, %r183, 2;
	add.s32 	%r186, %r185, %r184;
	mul.lo.s32 	%r187, %r186, 10;
	sub.s32 	%r188, %r182, %r187;
	mul.hi.s32 	%r189, %r186, 715827883;
	shr.u32 	%r190, %r189, 31;
	add.s32 	%r191, %r189, %r190;
	mul.lo.s32 	%r192, %r191, 6;
	sub.s32 	%r193, %r186, %r192;
	mul.hi.s32 	%r194, %r182, -2004318071;
	add.s32 	%r195, %r194, %r182;
	shr.u32 	%r196, %r195, 31;
	shr.s32 	%r197, %r195, 5;
	add.s32 	%r198, %r197, %r196;
	mul.hi.s32 	%r199, %r198, 1431655766;
	shr.u32 	%r200, %r199, 31;
	add.s32 	%r201, %r199, %r200;
	mul.lo.s32 	%r202, %r201, 3;
	sub.s32 	%r203, %r198, %r202;
	mul.hi.s32 	%r204, %r182, -1240768329;
	add.s32 	%r205, %r204, %r182;
	shr.u32 	%r206, %r205, 31;
	shr.s32 	%r207, %r205, 7;
	add.s32 	%r208, %r207, %r206;
	mul.hi.s32 	%r209, %r208, 1431655766;
	shr.u32 	%r210, %r209, 31;
	add.s32 	%r211, %r209, %r210;
	mul.lo.s32 	%r212, %r211, 3;
	sub.s32 	%r213, %r208, %r212;
	mul.wide.s32 	%rd72, %r188, 4;
	add.s64 	%rd73, %rd1, %rd72;
	mul.wide.s32 	%rd74, %r188, 216;
	add.s64 	%rd75, %rd3, %rd74;
	mul.wide.s32 	%rd76, %r193, 36;
	add.s64 	%rd77, %rd75, %rd76;
	mul.wide.s32 	%rd78, %r203, 12;
	add.s64 	%rd79, %rd77, %rd78;
	mul.wide.s32 	%rd80, %r213, 4;
	add.s64 	%rd81, %rd79, %rd80;
	ld.global.f32 	%f21, [%rd81];
	add.s64 	%rd82, %rd2, %rd76;
	add.s64 	%rd83, %rd82, %rd78;
	add.s64 	%rd84, %rd83, %rd80;
	ld.global.f32 	%f22, [%rd84];
	mul.f32 	%f23, %f21, %f22;
	atom.global.add.f32 	%f24, [%rd73], %f23;
	add.s32 	%r248, %r248, 2;
$L__BB7_7:
	and.b32  	%r214, %r3, 1;
	setp.eq.b32 	%p6, %r214, 1;
	not.pred 	%p7, %p6;
	@%p7 bra 	$L__BB7_9;
	mul.hi.s32 	%r215, %r248, 1717986919;
	shr.u32 	%r216, %r215, 31;
	shr.s32 	%r217, %r215, 2;
	add.s32 	%r218, %r217, %r216;
	mul.lo.s32 	%r219, %r218, 10;
	sub.s32 	%r220, %r248, %r219;
	mul.hi.s32 	%r221, %r218, 715827883;
	shr.u32 	%r222, %r221, 31;
	add.s32 	%r223, %r221, %r222;
	mul.lo.s32 	%r224, %r223, 6;
	sub.s32 	%r225, %r218, %r224;
	mul.hi.s32 	%r226, %r248, -2004318071;
	add.s32 	%r227, %r226, %r248;
	shr.u32 	%r228, %r227, 31;
	shr.s32 	%r229, %r227, 5;
	add.s32 	%r230, %r229, %r228;
	mul.hi.s32 	%r231, %r230, 1431655766;
	shr.u32 	%r232, %r231, 31;
	add.s32 	%r233, %r231, %r232;
	mul.lo.s32 	%r234, %r233, 3;
	sub.s32 	%r235, %r230, %r234;
	mul.hi.s32 	%r236, %r248, -1240768329;
	add.s32 	%r237, %r236, %r248;
	shr.u32 	%r238, %r237, 31;
	shr.s32 	%r239, %r237, 7;
	add.s32 	%r240, %r239, %r238;
	mul.hi.s32 	%r241, %r240, 1431655766;
	shr.u32 	%r242, %r241, 31;
	add.s32 	%r243, %r241, %r242;
	mul.lo.s32 	%r244, %r243, 3;
	sub.s32 	%r245, %r240, %r244;
	mul.wide.s32 	%rd85, %r220, 4;
	add.s64 	%rd86, %rd1, %rd85;
	mul.wide.s32 	%rd87, %r220, 216;
	add.s64 	%rd88, %rd3, %rd87;
	mul.wide.s32 	%rd89, %r225, 36;
	add.s64 	%rd90, %rd88, %rd89;
	mul.wide.s32 	%rd91, %r235, 12;
	add.s64 	%rd92, %rd90, %rd91;
	mul.wide.s32 	%rd93, %r245, 4;
	add.s64 	%rd94, %rd92, %rd93;
	ld.global.f32 	%f25, [%rd94];
	add.s64 	%rd95, %rd2, %rd89;
	add.s64 	%rd96, %rd95, %rd91;
	add.s64 	%rd97, %rd96, %rd93;
	ld.global.f32 	%f26, [%rd97];
	mul.f32 	%f27, %f25, %f26;
	atom.global.add.f32 	%f28, [%rd86], %f27;
$L__BB7_9:
	ret;

}
	// .globl	_Z9fp_bias_fPfS_
.visible .entry _Z9fp_bias_fPfS_(
	.param .u64 .ptr .align 1 _Z9fp_bias_fPfS__param_0,
	.param .u64 .ptr .align 1 _Z9fp_bias_fPfS__param_1
)
{
	.reg .pred 	%p<6>;
	.reg .b32 	%r<30>;
	.reg .b32 	%f<16>;
	.reg .b64 	%rd<13>;

	ld.param.u64 	%rd5, [_Z9fp_bias_fPfS__param_0];
	ld.param.u64 	%rd6, [_Z9fp_bias_fPfS__param_1];
	cvta.to.global.u64 	%rd1, %rd5;
	cvta.to.global.u64 	%rd2, %rd6;
	mov.u32 	%r15, %ctaid.x;
	mov.u32 	%r16, %ntid.x;
	mov.u32 	%r17, %tid.x;
	mad.lo.s32 	%r18, %r15, %r16, %r17;
	mov.u32 	%r19, %nctaid.x;
	mul.lo.s32 	%r20, %r16, %r19;
	mul.lo.s32 	%r21, %r18, 10;
	div.s32 	%r1, %r21, %r20;
	add.s32 	%r22, %r21, 10;
	div.s32 	%r2, %r22, %r20;
	setp.ge.s32 	%p1, %r1, %r2;
	@%p1 bra 	$L__BB8_7;
	sub.s32 	%r23, %r2, %r1;
	and.b32  	%r3, %r23, 3;
	setp.eq.s32 	%p2, %r3, 0;
	mov.u32 	%r27, %r1;
	@%p2 bra 	$L__BB8_4;
	neg.s32 	%r25, %r3;
	mov.u32 	%r27, %r1;
$L__BB8_3:
	.pragma "nounroll";
	mul.wide.s32 	%rd7, %r27, 4;
	add.s64 	%rd8, %rd1, %rd7;
	add.s64 	%rd9, %rd2, %rd7;
	ld.global.f32 	%f1, [%rd9];
	ld.global.f32 	%f2, [%rd8];
	add.f32 	%f3, %f1, %f2;
	st.global.f32 	[%rd8], %f3;
	add.s32 	%r27, %r27, 1;
	add.s32 	%r25, %r25, 1;
	setp.ne.s32 	%p3, %r25, 0;
	@%p3 bra 	$L__BB8_3;
$L__BB8_4:
	sub.s32 	%r24, %r1, %r2;
	setp.gt.u32 	%p4, %r24, -4;
	@%p4 bra 	$L__BB8_7;
	sub.s32 	%r28, %r27, %r2;
	add.s64 	%rd3, %rd2, 8;
	add.s64 	%rd4, %rd1, 8;
$L__BB8_6:
	mul.wide.s32 	%rd10, %r27, 4;
	add.s64 	%rd11, %rd3, %rd10;
	add.s64 	%rd12, %rd4, %rd10;
	ld.global.f32 	%f4, [%rd11+-8];
	ld.global.f32 	%f5, [%rd12+-8];
	add.f32 	%f6, %f4, %f5;
	st.global.f32 	[%rd12+-8], %f6;
	ld.global.f32 	%f7, [%rd11+-4];
	ld.global.f32 	%f8, [%rd12+-4];
	add.f32 	%f9, %f7, %f8;
	st.global.f32 	[%rd12+-4], %f9;
	ld.global.f32 	%f10, [%rd11];
	ld.global.f32 	%f11, [%rd12];
	add.f32 	%f12, %f10, %f11;
	st.global.f32 	[%rd12], %f12;
	ld.global.f32 	%f13, [%rd11+4];
	ld.global.f32 	%f14, [%rd12+4];
	add.f32 	%f15, %f13, %f14;
	st.global.f32 	[%rd12+4], %f15;
	add.s32 	%r27, %r27, 4;
	add.s32 	%r28, %r28, 4;
	setp.ne.s32 	%p5, %r28, 0;
	@%p5 bra 	$L__BB8_6;
$L__BB8_7:
	ret;

}
	// .globl	_Z11bp_weight_fPA6_A3_A3_fPfPS0_
.visible .entry _Z11bp_weight_fPA6_A3_A3_fPfPS0_(
	.param .u64 .ptr .align 1 _Z11bp_weight_fPA6_A3_A3_fPfPS0__param_0,
	.param .u64 .ptr .align 1 _Z11bp_weight_fPA6_A3_A3_fPfPS0__param_1,
	.param .u64 .ptr .align 1 _Z11bp_weight_fPA6_A3_A3_fPfPS0__param_2
)
{
	.reg .pred 	%p<6>;
	.reg .b32 	%r<184>;
	.reg .b32 	%f<16>;
	.reg .b64 	%rd<72>;

	ld.param.u64 	%rd4, [_Z11bp_weight_fPA6_A3_A3_fPfPS0__param_0];
	ld.param.u64 	%rd5, [_Z11bp_weight_fPA6_A3_A3_fPfPS0__param_1];
	ld.param.u64 	%rd6, [_Z11bp_weight_fPA6_A3_A3_fPfPS0__param_2];
	cvta.to.global.u64 	%rd1, %rd4;
	cvta.to.global.u64 	%rd2, %rd6;
	cvta.to.global.u64 	%rd3, %rd5;
	mov.u32 	%r12, %ctaid.x;
	mov.u32 	%r13, %ntid.x;
	mov.u32 	%r14, %tid.x;
	mad.lo.s32 	%r15, %r12, %r13, %r14;
	mov.u32 	%r16, %nctaid.x;
	mul.lo.s32 	%r17, %r13, %r16;
	mul.lo.s32 	%r18, %r15, 540;
	div.s32 	%r1, %r18, %r17;
	add.s32 	%r19, %r18, 540;
	div.s32 	%r2, %r19, %r17;
	setp.ge.s32 	%p1, %r1, %r2;
	@%p1 bra 	$L__BB9_6;
	sub.s32 	%r20, %r2, %r1;
	and.b32  	%r3, %r20, 3;
	setp.eq.s32 	%p2, %r3, 0;
	mov.u32 	%r182, %r1;
	@%p2 bra 	$L__BB9_4;
	neg.s32 	%r180, %r3;
	mov.u32 	%r182, %r1;
$L__BB9_3:
	.pragma "nounroll";
	mul.hi.s32 	%r21, %r182, 1717986919;
	shr.u32 	%r22, %r21, 31;
	shr.s32 	%r23, %r21, 2;
	add.s32 	%r24, %r23, %r22;
	mul.lo.s32 	%r25, %r24, 10;
	sub.s32 	%r26, %r182, %r25;
	mul.hi.s32 	%r27, %r24, 715827883;
	shr.u32 	%r28, %r27, 31;
	add.s32 	%r29, %r27, %r28;
	mul.lo.s32 	%r30, %r29, 6;
	sub.s32 	%r31, %r24, %r30;
	mul.hi.s32 	%r32, %r182, -2004318071;
	add.s32 	%r33, %r32, %r182;
	shr.u32 	%r34, %r33, 31;
	shr.s32 	%r35, %r33, 5;
	add.s32 	%r36, %r35, %r34;
	mul.hi.s32 	%r37, %r36, 1431655766;
	shr.u32 	%r38, %r37, 31;
	add.s32 	%r39, %r37, %r38;
	mul.lo.s32 	%r40, %r39, 3;
	sub.s32 	%r41, %r36, %r40;
	mul.hi.s32 	%r42, %r182, -1240768329;
	add.s32 	%r43, %r42, %r182;
	shr.u32 	%r44, %r43, 31;
	shr.s32 	%r45, %r43, 7;
	add.s32 	%r46, %r45, %r44;
	mul.hi.s32 	%r47, %r46, 1431655766;
	shr.u32 	%r48, %r47, 31;
	add.s32 	%r49, %r47, %r48;
	mul.lo.s32 	%r50, %r49, 3;
	sub.s32 	%r51, %r46, %r50;
	mul.wide.s32 	%rd7, %r26, 4;
	add.s64 	%rd8, %rd3, %rd7;
	ld.global.f32 	%f1, [%rd8];
	mul.wide.s32 	%rd9, %r31, 36;
	add.s64 	%rd10, %rd2, %rd9;
	mul.wide.s32 	%rd11, %r41, 12;
	add.s64 	%rd12, %rd10, %rd11;
	mul.wide.s32 	%rd13, %r51, 4;
	add.s64 	%rd14, %rd12, %rd13;
	ld.global.f32 	%f2, [%rd14];
	mul.f32 	%f3, %f1, %f2;
	mul.wide.s32 	%rd15, %r26, 216;
	add.s64 	%rd16, %rd1, %rd15;
	add.s64 	%rd17, %rd16, %rd9;
	add.s64 	%rd18, %rd17, %rd11;
	add.s64 	%rd19, %rd18, %rd13;
	st.global.f32 	[%rd19], %f3;
	add.s32 	%r182, %r182, 1;
	add.s32 	%r180, %r180, 1;
	setp.ne.s32 	%p3, %r180, 0;
	@%p3 bra 	$L__BB9_3;
$L__BB9_4:
	sub.s32 	%r52, %r1, %r2;
	setp.gt.u32 	%p4, %r52, -4;
	@%p4 bra 	$L__BB9_6;
$L__BB9_5:
	mul.hi.s32 	%r53, %r182, 1717986919;
	shr.u32 	%r54, %r53, 31;
	shr.s32 	%r55, %r53, 2;
	add.s32 	%r56, %r55, %r54;
	mul.lo.s32 	%r57, %r56, 10;
	sub.s32 	%r58, %r182, %r57;
	mul.hi.s32 	%r59, %r56, 715827883;
	shr.u32 	%r60, %r59, 31;
	add.s32 	%r61, %r59, %r60;
	mul.lo.s32 	%r62, %r61, 6;
	sub.s32 	%r63, %r56, %r62;
	mul.hi.s32 	%r64, %r182, -2004318071;
	add.s32 	%r65, %r64, %r182;
	shr.u32 	%r66, %r65, 31;
	shr.s32 	%r67, %r65, 5;
	add.s32 	%r68, %r67, %r66;
	mul.hi.s32 	%r69, %r68, 1431655766;
	shr.u32 	%r70, %r69, 31;
	add.s32 	%r71, %r69, %r70;
	mul.lo.s32 	%r72, %r71, 3;
	sub.s32 	%r73, %r68, %r72;
	mul.hi.s32 	%r74, %r182, -1240768329;
	add.s32 	%r75, %r74, %r182;
	shr.u32 	%r76, %r75, 31;
	shr.s32 	%r77, %r75, 7;
	add.s32 	%r78, %r77, %r76;
	mul.hi.s32 	%r79, %r78, 1431655766;
	shr.u32 	%r80, %r79, 31;
	add.s32 	%r81, %r79, %r80;
	mul.lo.s32 	%r82, %r81, 3;
	sub.s32 	%r83, %r78, %r82;
	mul.wide.s32 	%rd20, %r58, 4;
	add.s64 	%rd21, %rd3, %rd20;
	ld.global.f32 	%f4, [%rd21];
	mul.wide.s32 	%rd22, %r63, 36;
	add.s64 	%rd23, %rd2, %rd22;
	mul.wide.s32 	%rd24, %r73, 12;
	add.s64 	%rd25, %rd23, %rd24;
	mul.wide.s32 	%rd26, %r83, 4;
	add.s64 	%rd27, %rd25, %rd26;
	ld.global.f32 	%f5, [%rd27];
	mul.f32 	%f6, %f4, %f5;
	mul.wide.s32 	%rd28, %r58, 216;
	add.s64 	%rd29, %rd1, %rd28;
	add.s64 	%rd30, %rd29, %rd22;
	add.s64 	%rd31, %rd30, %rd24;
	add.s64 	%rd32, %rd31, %rd26;
	st.global.f32 	[%rd32], %f6;
	add.s32 	%r84, %r182, 1;
	mul.hi.s32 	%r85, %r84, 1717986919;
	shr.u32 	%r86, %r85, 31;
	shr.s32 	%r87, %r85, 2;
	add.s32 	%r88, %r87, %r86;
	mul.lo.s32 	%r89, %r88, 10;
	sub.s32 	%r90, %r84, %r89;
	mul.hi.s32 	%r91, %r88, 715827883;
	shr.u32 	%r92, %r91, 31;
	add.s32 	%r93, %r91, %r92;
	mul.lo.s32 	%r94, %r93, 6;
	sub.s32 	%r95, %r88, %r94;
	mul.hi.s32 	%r96, %r84, -2004318071;
	add.s32 	%r97, %r96, %r84;
	shr.u32 	%r98, %r97, 31;
	shr.s32 	%r99, %r97, 5;
	add.s32 	%r100, %r99, %r98;
	mul.hi.s32 	%r101, %r100, 1431655766;
	shr.u32 	%r102, %r101, 31;
	add.s32 	%r103, %r101, %r102;
	mul.lo.s32 	%r104, %r103, 3;
	sub.s32 	%r105, %r100, %r104;
	mul.hi.s32 	%r106, %r84, -1240768329;
	add.s32 	%r107, %r106, %r84;
	shr.u32 	%r108, %r107, 31;
	shr.s32 	%r109, %r107, 7;
	add.s32 	%r110, %r109, %r108;
	mul.hi.s32 	%r111, %r110, 1431655766;
	shr.u32 	%r112, %r111, 31;
	add.s32 	%r113, %r111, %r112;
	mul.lo.s32 	%r114, %r113, 3;
	sub.s32 	%r115, %r110, %r114;
	mul.wide.s32 	%rd33, %r90, 4;
	add.s64 	%rd34, %rd3, %rd33;
	ld.global.f32 	%f7, [%rd34];
	mul.wide.s32 	%rd35, %r95, 36;
	add.s64 	%rd36, %rd2, %rd35;
	mul.wide.s32 	%rd37, %r105, 12;
	add.s64 	%rd38, %rd36, %rd37;
	mul.wide.s32 	%rd39, %r115, 4;
	add.s64 	%rd40, %rd38, %rd39;
	ld.global.f32 	%f8, [%rd40];
	mul.f32 	%f9, %f7, %f8;
	mul.wide.s32 	%rd41, %r90, 216;
	add.s64 	%rd42, %rd1, %rd41;
	add.s64 	%rd43, %rd42, %rd35;
	add.s64 	%rd44, %rd43, %rd37;
	add.s64 	%rd45, %rd44, %rd39;
	st.global.f32 	[%rd45], %f9;
	add.s32 	%r116, %r182, 2;
	mul.hi.s32 	%r117, %r116, 1717986919;
	shr.u32 	%r118, %r117, 31;
	shr.s32 	%r119, %r117, 2;
	add.s32 	%r120, %r119, %r118;
	mul.lo.s32 	%r121, %r120, 10;
	sub.s32 	%r122, %r116, %r121;
	mul.hi.s32 	%r123, %r120, 715827883;
	shr.u32 	%r124, %r123, 31;
	add.s32 	%r125, %r123, %r124;
	mul.lo.s32 	%r126, %r125, 6;
	sub.s32 	%r127, %r120, %r126;
	mul.hi.s32 	%r128, %r116, -2004318071;
	add.s32 	%r129, %r128, %r116;
	shr.u32 	%r130, %r129, 31;
	shr.s32 	%r131, %r129, 5;
	add.s32 	%r132, %r131, %r130;
	mul.hi.s32 	%r133, %r132, 1431655766;
	shr.u32 	%r134, %r133, 31;
	add.s32 	%r135, %r133, %r134;
	mul.lo.s32 	%r136, %r135, 3;
	sub.s32 	%r137, %r132, %r136;
	mul.hi.s32 	%r138, %r116, -1240768329;
	add.s32 	%r139, %r138, %r116;
	shr.u32 	%r140, %r139, 31;
	shr.s32 	%r141, %r139, 7;
	add.s32 	%r142, %r141, %r140;
	mul.hi.s32 	%r143, %r142, 1431655766;
	shr.u32 	%r144, %r143, 31;
	add.s32 	%r145, %r143, %r144;
	mul.lo.s32 	%r146, %r145, 3;
	sub.s32 	%r147, %r142, %r146;
	mul.wide.s32 	%rd46, %r122, 4;
	add.s64 	%rd47, %rd3, %rd46;
	ld.global.f32 	%f10, [%rd47];
	mul.wide.s32 	%rd48, %r127, 36;
	add.s64 	%rd49, %rd2, %rd48;
	mul.wide.s32 	%rd50, %r137, 12;
	add.s64 	%rd51, %rd49, %rd50;
	mul.wide.s32 	%rd52, %r147, 4;
	add.s64 	%rd53, %rd51, %rd52;
	ld.global.f32 	%f11, [%rd53];
	mul.f32 	%f12, %f10, %f11;
	mul.wide.s32 	%rd54, %r122, 216;
	add.s64 	%rd55, %rd1, %rd54;
	add.s64 	%rd56, %rd55, %rd48;
	add.s64 	%rd57, %rd56, %rd50;
	add.s64 	%rd58, %rd57, %rd52;
	st.global.f32 	[%rd58], %f12;
	add.s32 	%r148, %r182, 3;
	mul.hi.s32 	%r149, %r148, 1717986919;
	shr.u32 	%r150, %r149, 31;
	shr.s32 	%r151, %r149, 2;
	add.s32 	%r152, %r151, %r150;
	mul.lo.s32 	%r153, %r152, 10;
	sub.s32 	%r154, %r148, %r153;
	mul.hi.s32 	%r155, %r152, 715827883;
	shr.u32 	%r156, %r155, 31;
	add.s32 	%r157, %r155, %r156;
	mul.lo.s32 	%r158, %r157, 6;
	sub.s32 	%r159, %r152, %r158;
	mul.hi.s32 	%r160, %r148, -2004318071;
	add.s32 	%r161, %r160, %r148;
	shr.u32 	%r162, %r161, 31;
	shr.s32 	%r163, %r161, 5;
	add.s32 	%r164, %r163, %r162;
	mul.hi.s32 	%r165, %r164, 1431655766;
	shr.u32 	%r166, %r165, 31;
	add.s32 	%r167, %r165, %r166;
	mul.lo.s32 	%r168, %r167, 3;
	sub.s32 	%r169, %r164, %r168;
	mul.hi.s32 	%r170, %r148, -1240768329;
	add.s32 	%r171, %r170, %r148;
	shr.u32 	%r172, %r171, 31;
	shr.s32 	%r173, %r171, 7;
	add.s32 	%r174, %r173, %r172;
	mul.hi.s32 	%r175, %r174, 1431655766;
	shr.u32 	%r176, %r175, 31;
	add.s32 	%r177, %r175, %r176;
	mul.lo.s32 	%r178, %r177, 3;
	sub.s32 	%r179, %r174, %r178;
	mul.wide.s32 	%rd59, %r154, 4;
	add.s64 	%rd60, %rd3, %rd59;
	ld.global.f32 	%f13, [%rd60];
	mul.wide.s32 	%rd61, %r159, 36;
	add.s64 	%rd62, %rd2, %rd61;
	mul.wide.s32 	%rd63, %r169, 12;
	add.s64 	%rd64, %rd62, %rd63;
	mul.wide.s32 	%rd65, %r179, 4;
	add.s64 	%rd66, %rd64, %rd65;
	ld.global.f32 	%f14, [%rd66];
	mul.f32 	%f15, %f13, %f14;
	mul.wide.s32 	%rd67, %r154, 216;
	add.s64 	%rd68, %rd1, %rd67;
	add.s64 	%rd69, %rd68, %rd61;
	add.s64 	%rd70, %rd69, %rd63;
	add.s64 	%rd71, %rd70, %rd65;
	st.global.f32 	[%rd71], %f15;
	add.s32 	%r182, %r182, 4;
	setp.ne.s32 	%p5, %r182, %r2;
	@%p5 bra 	$L__BB9_5;
$L__BB9_6:
	ret;

}
	// .globl	_Z9bp_bias_fPfS_
.visible .entry _Z9bp_bias_fPfS_(
	.param .u64 .ptr .align 1 _Z9bp_bias_fPfS__param_0,
	.param .u64 .ptr .align 1 _Z9bp_bias_fPfS__param_1
)
{
	.reg .pred 	%p<6>;
	.reg .b32 	%r<30>;
	.reg .b32 	%f<16>;
	.reg .b64 	%rd<13>;

	ld.param.u64 	%rd5, [_Z9bp_bias_fPfS__param_0];
	ld.param.u64 	%rd6, [_Z9bp_bias_fPfS__param_1];
	cvta.to.global.u64 	%rd1, %rd5;
	cvta.to.global.u64 	%rd2, %rd6;
	mov.u32 	%r15, %ctaid.x;
	mov.u32 	%r16, %ntid.x;
	mov.u32 	%r17, %tid.x;
	mad.lo.s32 	%r18, %r15, %r16, %r17;
	mov.u32 	%r19, %nctaid.x;
	mul.lo.s32 	%r20, %r16, %r19;
	mul.lo.s32 	%r21, %r18, 10;
	div.s32 	%r1, %r21, %r20;
	add.s32 	%r22, %r21, 10;
	div.s32 	%r2, %r22, %r20;
	setp.ge.s32 	%p1, %r1, %r2;
	@%p1 bra 	$L__BB10_7;
	sub.s32 	%r23, %r2, %r1;
	and.b32  	%r3, %r23, 3;
	setp.eq.s32 	%p2, %r3, 0;
	mov.u32 	%r27, %r1;
	@%p2 bra 	$L__BB10_4;
	neg.s32 	%r25, %r3;
	mov.u32 	%r27, %r1;
$L__BB10_3:
	.pragma "nounroll";
	mul.wide.s32 	%rd7, %r27, 4;
	add.s64 	%rd8, %rd1, %rd7;
	add.s64 	%rd9, %rd2, %rd7;
	ld.global.f32 	%f1, [%rd9];
	ld.global.f32 	%f2, [%rd8];
	fma.rn.f32 	%f3, %f1, 0f3DCCCCCD, %f2;
	st.global.f32 	[%rd8], %f3;
	add.s32 	%r27, %r27, 1;
	add.s32 	%r25, %r25, 1;
	setp.ne.s32 	%p3, %r25, 0;
	@%p3 bra 	$L__BB10_3;
$L__BB10_4:
	sub.s32 	%r24, %r1, %r2;
	setp.gt.u32 	%p4, %r24, -4;
	@%p4 bra 	$L__BB10_7;
	sub.s32 	%r28, %r27, %r2;
	add.s64 	%rd3, %rd2, 8;
	add.s64 	%rd4, %rd1, 8;
$L__BB10_6:
	mul.wide.s32 	%rd10, %r27, 4;
	add.s64 	%rd11, %rd3, %rd10;
	add.s64 	%rd12, %rd4, %rd10;
	ld.global.f32 	%f4, [%rd11+-8];
	ld.global.f32 	%f5, [%rd12+-8];
	fma.rn.f32 	%f6, %f4, 0f3DCCCCCD, %f5;
	st.global.f32 	[%rd12+-8], %f6;
	ld.global.f32 	%f7, [%rd11+-4];
	ld.global.f32 	%f8, [%rd12+-4];
	fma.rn.f32 	%f9, %f7, 0f3DCCCCCD, %f8;
	st.global.f32 	[%rd12+-4], %f9;
	ld.global.f32 	%f10, [%rd11];
	ld.global.f32 	%f11, [%rd12];
	fma.rn.f32 	%f12, %f10, 0f3DCCCCCD, %f11;
	st.global.f32 	[%rd12], %f12;
	ld.global.f32 	%f13, [%rd11+4];
	ld.global.f32 	%f14, [%rd12+4];
	fma.rn.f32 	%f15, %f13, 0f3DCCCCCD, %f14;
	st.global.f32 	[%rd12+4], %f15;
	add.s32 	%r27, %r27, 4;
	add.s32 	%r28, %r28, 4;
	setp.ne.s32 	%p5, %r28, 0;
	@%p5 bra 	$L__BB10_6;
$L__BB10_7:
	ret;

}
	// .globl	_Z12bp_output_s1PA8_A8_fPA3_A3_fPA6_A6_f
.visible .entry _Z12bp_output_s1PA8_A8_fPA3_A3_fPA6_A6_f(
	.param .u64 .ptr .align 1 _Z12bp_output_s1PA8_A8_fPA3_A3_fPA6_A6_f_param_0,
	.param .u64 .ptr .align 1 _Z12bp_output_s1PA8_A8_fPA3_A3_fPA6_A6_f_param_1,
	.param .u64 .ptr .align 1 _Z12bp_output_s1PA8_A8_fPA3_A3_fPA6_A6_f_param_2
)
{
	.reg .pred 	%p<6>;
	.reg .b32 	%r<167>;
	.reg .b32 	%f<13>;
	.reg .b64 	%rd<61>;

	ld.param.u64 	%rd4, [_Z12bp_output_s1PA8_A8_fPA3_A3_fPA6_A6_f_param_0];
	ld.param.u64 	%rd5, [_Z12bp_output_s1PA8_A8_fPA3_A3_fPA6_A6_f_param_1];
	ld.param.u64 	%rd6, [_Z12bp_output_s1PA8_A8_fPA3_A3_fPA6_A6_f_param_2];
	cvta.to.global.u64 	%rd1, %rd4;
	cvta.to.global.u64 	%rd2, %rd6;
	cvta.to.global.u64 	%rd3, %rd5;
	mov.u32 	%r7, %ctaid.x;
	mov.u32 	%r8, %ntid.x;
	mov.u32 	%r9, %tid.x;
	mad.lo.s32 	%r10, %r7, %r8, %r9;
	mov.u32 	%r11, %nctaid.x;
	mul.lo.s32 	%r12, %r8, %r11;
	mul.lo.s32 	%r13, %r10, 11664;
	div.s32 	%r166, %r13, %r12;
	add.s32 	%r14, %r13, 11664;
	div.s32 	%r2, %r14, %r12;
	setp.le.s32 	%p1, %r2, %r166;
	@%p1 bra 	$L__BB11_5;
	sub.s32 	%r15, %r2, %r166;
	add.s32 	%r3, %r166, 1;
	and.b32  	%r16, %r15, 1;
	setp.eq.b32 	%p2, %r16, 1;
	not.pred 	%p3, %p2;
	@%p3 bra 	$L__BB11_3;
	mul.hi.s32 	%r17, %r166, 715827883;
	shr.u32 	%r18, %r17, 31;
	add.s32 	%r19, %r17, %r18;
	mul.lo.s32 	%r20, %r19, 6;
	sub.s32 	%r21, %r166, %r20;
	mul.hi.s32 	%r22, %r19, 1431655766;
	shr.u32 	%r23, %r22, 31;
	add.s32 	%r24, %r22, %r23;
	mul.lo.s32 	%r25, %r24, 3;
	sub.s32 	%r26, %r19, %r25;
	mul.hi.s32 	%r27, %r166, 954437177;
	shr.u32 	%r28, %r27, 31;
	shr.s32 	%r29, %r27, 2;
	add.s32 	%r30, %r29, %r28;
	mul.hi.s32 	%r31, %r30, 1431655766;
	shr.u32 	%r32, %r31, 31;
	add.s32 	%r33, %r31, %r32;
	mul.lo.s32 	%r34, %r33, 3;
	sub.s32 	%r35, %r30, %r34;
	mul.hi.s32 	%r36, %r166, 1272582903;
	shr.u32 	%r37, %r36, 31;
	shr.s32 	%r38, %r36, 4;
	add.s32 	%r39, %r38, %r37;
	mul.hi.s32 	%r40, %r39, 715827883;
	shr.u32 	%r41, %r40, 31;
	add.s32 	%r42, %r40, %r41;
	mul.lo.s32 	%r43, %r42, 6;
	sub.s32 	%r44, %r39, %r43;
	mul.hi.s32 	%r45, %r166, 424194301;
	shr.u32 	%r46, %r45, 31;
	shr.s32 	%r47, %r45, 5;
	add.s32 	%r48, %r47, %r46;
	mul.hi.s32 	%r49, %r48, 715827883;
	shr.u32 	%r50, %r49, 31;
	add.s32 	%r51, %r49, %r50;
	mul.lo.s32 	%r52, %r51, 6;
	sub.s32 	%r53, %r48, %r52;
	mul.hi.s32 	%r54, %r166, -2032597691;
	add.s32 	%r55, %r54, %r166;
	shr.u32 	%r56, %r55, 31;
	shr.s32 	%r57, %r55, 10;
	add.s32 	%r58, %r57, %r56;
	mul.hi.s32 	%r59, %r58, 715827883;
	shr.u32 	%r60, %r59, 31;
	add.s32 	%r61, %r59, %r60;
	mul.lo.s32 	%r62, %r61, 6;
	sub.s32 	%r63, %r58, %r62;
	mul.wide.s32 	%rd7, %r44, 256;
	add.s64 	%rd8, %rd1, %rd7;
	mad.lo.s32 	%r64, %r53, 3, %r26;
	mul.wide.s32 	%rd9, %r64, 32;
	add.s64 	%rd10, %rd8, %rd9;
	mad.lo.s32 	%r65, %r63, 3, %r35;
	mul.wide.s32 	%rd11, %r65, 4;
	add.s64 	%rd12, %rd10, %rd11;
	mul.wide.s32 	%rd13, %r21, 36;
	add.s64 	%rd14, %rd3, %rd13;
	mul.wide.s32 	%rd15, %r26, 12;
	add.s64 	%rd16, %rd14, %rd15;
	mul.wide.s32 	%rd17, %r35, 4;
	add.s64 	%rd18, %rd16, %rd17;
	ld.global.f32 	%f1, [%rd18];
	mul.wide.s32 	%rd19, %r44, 144;
	add.s64 	%rd20, %rd2, %rd19;
	mul.wide.s32 	%rd21, %r53, 24;
	add.s64 	%rd22, %rd20, %rd21;
	mul.wide.s32 	%rd23, %r63, 4;
	add.s64 	%rd24, %rd22, %rd23;
	ld.global.f32 	%f2, [%rd24];
	mul.f32 	%f3, %f1, %f2;
	atom.global.add.f32 	%f4, [%rd12], %f3;
	mov.u32 	%r166, %r3;
$L__BB11_3:
	setp.eq.s32 	%p4, %r2, %r3;
	@%p4 bra 	$L__BB11_5;
$L__BB11_4:
	mul.hi.s32 	%r66, %r166, 715827883;
	shr.u32 	%r67, %r66, 31;
	add.s32 	%r68, %r66, %r67;
	mul.lo.s32 	%r69, %r68, 6;
	sub.s32 	%r70, %r166, %r69;
	mul.hi.s32 	%r71, %r68, 1431655766;
	shr.u32 	%r72, %r71, 31;
	add.s32 	%r73, %r71, %r72;
	mul.lo.s32 	%r74, %r73, 3;
	sub.s32 	%r75, %r68, %r74;
	mul.hi.s32 	%r76, %r166, 954437177;
	shr.u32 	%r77, %r76, 31;
	shr.s32 	%r78, %r76, 2;
	add.s32 	%r79, %r78, %r77;
	mul.hi.s32 	%r80, %r79, 1431655766;
	shr.u32 	%r81, %r80, 31;
	add.s32 	%r82, %r80, %r81;
	mul.lo.s32 	%r83, %r82, 3;
	sub.s32 	%r84, %r79, %r83;
	mul.hi.s32 	%r85, %r166, 1272582903;
	shr.u32 	%r86, %r85, 31;
	shr.s32 	%r87, %r85, 4;
	add.s32 	%r88, %r87, %r86;
	mul.hi.s32 	%r89, %r88, 715827883;
	shr.u32 	%r90, %r89, 31;
	add.s32 	%r91, %r89, %r90;
	mul.lo.s32 	%r92, %r91, 6;
	sub.s32 	%r93, %r88, %r92;
	mul.hi.s32 	%r94, %r166, 424194301;
	shr.u32 	%r95, %r94, 31;
	shr.s32 	%r96, %r94, 5;
	add.s32 	%r97, %r96, %r95;
	mul.hi.s32 	%r98, %r97, 715827883;
	shr.u32 	%r99, %r98, 31;
	add.s32 	%r100, %r98, %r99;
	mul.lo.s32 	%r101, %r100, 6;
	sub.s32 	%r102, %r97, %r101;
	mul.hi.s32 	%r103, %r166, -2032597691;
	add.s32 	%r104, %r103, %r166;
	shr.u32 	%r105, %r104, 31;
	shr.s32 	%r106, %r104, 10;
	add.s32 	%r107, %r106, %r105;
	mul.hi.s32 	%r108, %r107, 715827883;
	shr.u32 	%r109, %r108, 31;
	add.s32 	%r110, %r108, %r109;
	mul.lo.s32 	%r111, %r110, 6;
	sub.s32 	%r112, %r107, %r111;
	mul.wide.s32 	%rd25, %r93, 256;
	add.s64 	%rd26, %rd1, %rd25;
	mad.lo.s32 	%r113, %r102, 3, %r75;
	mul.wide.s32 	%rd27, %r113, 32;
	add.s64 	%rd28, %rd26, %rd27;
	mad.lo.s32 	%r114, %r112, 3, %r84;
	mul.wide.s32 	%rd29, %r114, 4;
	add.s64 	%rd30, %rd28, %rd29;
	mul.wide.s32 	%rd31, %r70, 36;
	add.s64 	%rd32, %rd3, %rd31;
	mul.wide.s32 	%rd33, %r75, 12;
	add.s64 	%rd34, %rd32, %rd33;
	mul.wide.s32 	%rd35, %r84, 4;
	add.s64 	%rd36, %rd34, %rd35;
	ld.global.f32 	%f5, [%rd36];
	mul.wide.s32 	%rd37, %r93, 144;
	add.s64 	%rd38, %rd2, %rd37;
	mul.wide.s32 	%rd39, %r102, 24;
	add.s64 	%rd40, %rd38, %rd39;
	mul.wide.s32 	%rd41, %r112, 4;
	add.s64 	%rd42, %rd40, %rd41;
	ld.global.f32 	%f6, [%rd42];
	mul.f32 	%f7, %f5, %f6;
	atom.global.add.f32 	%f8, [%rd30], %f7;
	add.s32 	%r115, %r166, 1;
	mul.hi.s32 	%r116, %r115, 715827883;
	shr.u32 	%r117, %r116, 31;
	add.s32 	%r118, %r116, %r117;
	mul.lo.s32 	%r119, %r118, 6;
	sub.s32 	%r120, %r115, %r119;
	mul.hi.s32 	%r121, %r118, 1431655766;
	shr.u32 	%r122, %r121, 31;
	add.s32 	%r123, %r121, %r122;
	mul.lo.s32 	%r124, %r123, 3;
	sub.s32 	%r125, %r118, %r124;
	mul.hi.s32 	%r126, %r115, 954437177;
	shr.u32 	%r127, %r126, 31;
	shr.s32 	%r128, %r126, 2;
	add.s32 	%r129, %r128, %r127;
	mul.hi.s32 	%r130, %r129, 1431655766;
	shr.u32 	%r131, %r130, 31;
	add.s32 	%r132, %r130, %r131;
	mul.lo.s32 	%r133, %r132, 3;
	sub.s32 	%r134, %r129, %r133;
	mul.hi.s32 	%r135, %r115, 1272582903;
	shr.u32 	%r136, %r135, 31;
	shr.s32 	%r137, %r135, 4;
	add.s32 	%r138, %r137, %r136;
	mul.hi.s32 	%r139, %r138, 715827883;
	shr.u32 	%r140, %r139, 31;
	add.s32 	%r141, %r139, %r140;
	mul.lo.s32 	%r142, %r141, 6;
	sub.s32 	%r143, %r138, %r142;
	mul.hi.s32 	%r144, %r115, 424194301;
	shr.u32 	%r145, %r144, 31;
	shr.s32 	%r146, %r144, 5;
	add.s32 	%r147, %r146, %r145;
	mul.hi.s32 	%r148, %r147, 715827883;
	shr.u32 	%r149, %r148, 31;
	add.s32 	%r150, %r148, %r149;
	mul.lo.s32 	%r151, %r150, 6;
	sub.s32 	%r152, %r147, %r151;
	mul.hi.s32 	%r153, %r115, -2032597691;
	add.s32 	%r154, %r153, %r115;
	shr.u32 	%r155, %r154, 31;
	shr.s32 	%r156, %r154, 10;
	add.s32 	%r157, %r156, %r155;
	mul.hi.s32 	%r158, %r157, 715827883;
	shr.u32 	%r159, %r158, 31;
	add.s32 	%r160, %r158, %r159;
	mul.lo.s32 	%r161, %r160, 6;
	sub.s32 	%r162, %r157, %r161;
	mul.wide.s32 	%rd43, %r143, 256;
	add.s64 	%rd44, %rd1, %rd43;
	mad.lo.s32 	%r163, %r152, 3, %r125;
	mul.wide.s32 	%rd45, %r163, 32;
	add.s64 	%rd46, %rd44, %rd45;
	mad.lo.s32 	%r164, %r162, 3, %r134;
	mul.wide.s32 	%rd47, %r164, 4;
	add.s64 	%rd48, %rd46, %rd47;
	mul.wide.s32 	%rd49, %r120, 36;
	add.s64 	%rd50, %rd3, %rd49;
	mul.wide.s32 	%rd51, %r125, 12;
	add.s64 	%rd52, %rd50, %rd51;
	mul.wide.s32 	%rd53, %r134, 4;
	add.s64 	%rd54, %rd52, %rd53;
	ld.global.f32 	%f9, [%rd54];
	mul.wide.s32 	%rd55, %r143, 144;
	add.s64 	%rd56, %rd2, %rd55;
	mul.wide.s32 	%rd57, %r152, 24;
	add.s64 	%rd58, %rd56, %rd57;
	mul.wide.s32 	%rd59, %r162, 4;
	add.s64 	%rd60, %rd58, %rd59;
	ld.global.f32 	%f10, [%rd60];
	mul.f32 	%f11, %f9, %f10;
	atom.global.add.f32 	%f12, [%rd48], %f11;
	add.s32 	%r166, %r166, 2;
	setp.ne.s32 	%p5, %r166, %r2;
	@%p5 bra 	$L__BB11_4;
$L__BB11_5:
	ret;

}
	// .globl	_Z12bp_preact_s1PA8_A8_fS1_S1_
.visible .entry _Z12bp_preact_s1PA8_A8_fS1_S1_(
	.param .u64 .ptr .align 1 _Z12bp_preact_s1PA8_A8_fS1_S1__param_0,
	.param .u64 .ptr .align 1 _Z12bp_preact_s1PA8_A8_fS1_S1__param_1,
	.param .u64 .ptr .align 1 _Z12bp_preact_s1PA8_A8_fS1_S1__param_2
)
{
	.reg .pred 	%p<6>;
	.reg .b32 	%r<74>;
	.reg .b32 	%f<55>;
	.reg .b64 	%rd<43>;

	ld.param.u64 	%rd4, [_Z12bp_preact_s1PA8_A8_fS1_S1__param_0];
	ld.param.u64 	%rd5, [_Z12bp_preact_s1PA8_A8_fS1_S1__param_1];
	ld.param.u64 	%rd6, [_Z12bp_preact_s1PA8_A8_fS1_S1__param_2];
	cvta.to.global.u64 	%rd1, %rd4;
	cvta.to.global.u64 	%rd2, %rd5;
	cvta.to.global.u64 	%rd3, %rd6;
	mov.u32 	%r7, %ctaid.x;
	mov.u32 	%r8, %ntid.x;
	mov.u32 	%r9, %tid.x;
	mad.lo.s32 	%r10, %r7, %r8, %r9;
	mov.u32 	%r11, %nctaid.x;
	mul.lo.s32 	%r12, %r8, %r11;
	mul.lo.s32 	%r13, %r10, 384;
	div.s32 	%r73, %r13, %r12;
	add.s32 	%r14, %r13, 384;
	div.s32 	%r2, %r14, %r12;
	setp.le.s32 	%p1, %r2, %r73;
	@%p1 bra 	$L__BB12_5;
	sub.s32 	%r15, %r2, %r73;
	add.s32 	%r3, %r73, 1;
	and.b32  	%r16, %r15, 1;
	setp.eq.b32 	%p2, %r16, 1;
	not.pred 	%p3, %p2;
	@%p3 bra 	$L__BB12_3;
	mul.hi.s32 	%r17, %r73, 715827883;
	shr.u32 	%r18, %r17, 31;
	add.s32 	%r19, %r17, %r18;
	mul.lo.s32 	%r20, %r19, 6;
	sub.s32 	%r21, %r73, %r20;
	shr.s32 	%r22, %r19, 31;
	shr.u32 	%r23, %r22, 29;
	add.s32 	%r24, %r19, %r23;
	and.b32  	%r25, %r24, -8;
	sub.s32 	%r26, %r19, %r25;
	shr.s32 	%r27, %r17, 3;
	add.s32 	%r28, %r27, %r18;
	shr.u32 	%r29, %r28, 29;
	add.s32 	%r30, %r28, %r29;
	and.b32  	%r31, %r30, -8;
	sub.s32 	%r32, %r28, %r31;
	mul.wide.s32 	%rd7, %r21, 256;
	add.s64 	%rd8, %rd3, %rd7;
	mul.wide.s32 	%rd9, %r26, 32;
	add.s64 	%rd10, %rd8, %rd9;
	mul.wide.s32 	%rd11, %r32, 4;
	add.s64 	%rd12, %rd10, %rd11;
	ld.global.f32 	%f1, [%rd12];
	fma.rn.f32 	%f2, %f1, 0fBBBB989D, 0f3F000000;
	cvt.sat.f32.f32 	%f3, %f2;
	mov.f32 	%f4, 0f4B400001;
	mov.f32 	%f5, 0f437C0000;
	fma.rm.f32 	%f6, %f3, %f5, %f4;
	add.f32 	%f7, %f6, 0fCB40007F;
	neg.f32 	%f8, %f7;
	fma.rn.f32 	%f9, %f1, 0fBFB8AA3B, %f8;
	fma.rn.f32 	%f10, %f1, 0fB2A57060, %f9;
	mov.b32 	%r33, %f6;
	shl.b32 	%r34, %r33, 23;
	mov.b32 	%f11, %r34;
	ex2.approx.ftz.f32 	%f12, %f10;
	fma.rn.f32 	%f13, %f12, %f11, 0f3F800000;
	rcp.rn.f32 	%f14, %f13;
	add.s64 	%rd13, %rd2, %rd7;
	add.s64 	%rd14, %rd13, %rd9;
	add.s64 	%rd15, %rd14, %rd11;
	ld.global.f32 	%f15, [%rd15];
	mul.f32 	%f16, %f15, %f14;
	mov.f32 	%f17, 0f3F800000;
	sub.f32 	%f18, %f17, %f14;
	mul.f32 	%f19, %f16, %f18;
	add.s64 	%rd16, %rd1, %rd7;
	add.s64 	%rd17, %rd16, %rd9;
	add.s64 	%rd18, %rd17, %rd11;
	st.global.f32 	[%rd18], %f19;
	mov.u32 	%r73, %r3;
$L__BB12_3:
	setp.eq.s32 	%p4, %r2, %r3;
	@%p4 bra 	$L__BB12_5;
$L__BB12_4:
	mul.hi.s32 	%r35, %r73, 715827883;
	shr.u32 	%r36, %r35, 31;
	add.s32 	%r37, %r35, %r36;
	mul.lo.s32 	%r38, %r37, 6;
	sub.s32 	%r39, %r73, %r38;
	shr.s32 	%r40, %r37, 31;
	shr.u32 	%r41, %r40, 29;
	add.s32 	%r42, %r37, %r41;
	and.b32  	%r43, %r42, -8;
	sub.s32 	%r44, %r37, %r43;
	shr.s32 	%r45, %r35, 3;
	add.s32 	%r46, %r45, %r36;
	shr.u32 	%r47, %r46, 29;
	add.s32 	%r48, %r46, %r47;
	and.b32  	%r49, %r48, -8;
	sub.s32 	%r50, %r46, %r49;
	mul.wide.s32 	%rd19, %r39, 256;
	add.s64 	%rd20, %rd3, %rd19;
	mul.wide.s32 	%rd21, %r44, 32;
	add.s64 	%rd22, %rd20, %rd21;
	mul.wide.s32 	%rd23, %r50, 4;
	add.s64 	%rd24, %rd22, %rd23;
	ld.global.f32 	%f20, [%rd24];
	fma.rn.f32 	%f21, %f20, 0fBBBB989D, 0f3F000000;
	cvt.sat.f32.f32 	%f22, %f21;
	mov.f32 	%f23, 0f4B400001;
	mov.f32 	%f24, 0f437C0000;
	fma.rm.f32 	%f25, %f22, %f24, %f23;
	add.f32 	%f26, %f25, 0fCB40007F;
	neg.f32 	%f27, %f26;
	fma.rn.f32 	%f28, %f20, 0fBFB8AA3B, %f27;
	fma.rn.f32 	%f29, %f20, 0fB2A57060, %f28;
	mov.b32 	%r51, %f25;
	shl.b32 	%r52, %r51, 23;
	mov.b32 	%f30, %r52;
	ex2.approx.ftz.f32 	%f31, %f29;
	fma.rn.f32 	%f32, %f31, %f30, 0f3F800000;
	rcp.rn.f32 	%f33, %f32;
	add.s64 	%rd25, %rd2, %rd19;
	add.s64 	%rd26, %rd25, %rd21;
	add.s64 	%rd27, %rd26, %rd23;
	ld.global.f32 	%f34, [%rd27];
	mul.f32 	%f35, %f34, %f33;
	mov.f32 	%f36, 0f3F800000;
	sub.f32 	%f37, %f36, %f33;
	mul.f32 	%f38, %f35, %f37;
	add.s64 	%rd28, %rd1, %rd19;
	add.s64 	%rd29, %rd28, %rd21;
	add.s64 	%rd30, %rd29, %rd23;
	st.global.f32 	[%rd30], %f38;
	add.s32 	%r53, %r73, 1;
	mul.hi.s32 	%r54, %r53, 715827883;
	shr.u32 	%r55, %r54, 31;
	add.s32 	%r56, %r54, %r55;
	mul.lo.s32 	%r57, %r56, 6;
	sub.s32 	%r58, %r53, %r57;
	shr.s32 	%r59, %r56, 31;
	shr.u32 	%r60, %r59, 29;
	add.s32 	%r61, %r56, %r60;
	and.b32  	%r62, %r61, -8;
	sub.s32 	%r63, %r56, %r62;
	shr.s32 	%r64, %r54, 3;
	add.s32 	%r65, %r64, %r55;
	shr.u32 	%r66, %r65, 29;
	add.s32 	%r67, %r65, %r66;
	and.b32  	%r68, %r67, -8;
	sub.s32 	%r69, %r65, %r68;
	mul.wide.s32 	%rd31, %r58, 256;
	add.s64 	%rd32, %rd3, %rd31;
	mul.wide.s32 	%rd33, %r63, 32;
	add.s64 	%rd34, %rd32, %rd33;
	mul.wide.s32 	%rd35, %r69, 4;
	add.s64 	%rd36, %rd34, %rd35;
	ld.global.f32 	%f39, [%rd36];
	fma.rn.f32 	%f40, %f39, 0fBBBB989D, 0f3F000000;
	cvt.sat.f32.f32 	%f41, %f40;
	fma.rm.f32 	%f42, %f41, %f24, %f23;
	add.f32 	%f43, %f42, 0fCB40007F;
	neg.f32 	%f44, %f43;
	fma.rn.f32 	%f45, %f39, 0fBFB8AA3B, %f44;
	fma.rn.f32 	%f46, %f39, 0fB2A57060, %f45;
	mov.b32 	%r70, %f42;
	shl.b32 	%r71, %r70, 23;
	mov.b32 	%f47, %r71;
	ex2.approx.ftz.f32 	%f48, %f46;
	fma.rn.f32 	%f49, %f48, %f47, 0f3F800000;
	rcp.rn.f32 	%f50, %f49;
	add.s64 	%rd37, %rd2, %rd31;
	add.s64 	%rd38, %rd37, %rd33;
	add.s64 	%rd39, %rd38, %rd35;
	ld.global.f32 	%f51, [%rd39];
	mul.f32 	%f52, %f51, %f50;
	sub.f32 	%f53, %f36, %f50;
	mul.f32 	%f54, %f52, %f53;
	add.s64 	%rd40, %rd1, %rd31;
	add.s64 	%rd41, %rd40, %rd33;
	add.s64 	%rd42, %rd41, %rd35;
	st.global.f32 	[%rd42], %f54;
	add.s32 	%r73, %r73, 2;
	setp.ne.s32 	%p5, %r73, %r2;
	@%p5 bra 	$L__BB12_4;
$L__BB12_5:
	ret;

}
	// .globl	_Z12bp_weight_s1PA3_A3_fPA8_A8_fPA24_A24_f
.visible .entry _Z12bp_weight_s1PA3_A3_fPA8_A8_fPA24_A24_f(
	.param .u64 .ptr .align 1 _Z12bp_weight_s1PA3_A3_fPA8_A8_fPA24_A24_f_param_0,
	.param .u64 .ptr .align 1 _Z12bp_weight_s1PA3_A3_fPA8_A8_fPA24_A24_f_param_1,
	.param .u64 .ptr .align 1 _Z12bp_weight_s1PA3_A3_fPA8_A8_fPA24_A24_f_param_2
)
{
	.reg .pred 	%p<6>;
	.reg .b32 	%r<137>;
	.reg .b32 	%f<13>;
	.reg .b64 	%rd<55>;

	ld.param.u64 	%rd4, [_Z12bp_weight_s1PA3_A3_fPA8_A8_fPA24_A24_f_param_0];
	ld.param.u64 	%rd5, [_Z12bp_weight_s1PA3_A3_fPA8_A8_fPA24_A24_f_param_1];
	ld.param.u64 	%rd6, [_Z12bp_weight_s1PA3_A3_fPA8_A8_fPA24_A24_f_param_2];
	cvta.to.global.u64 	%rd1, %rd4;
	cvta.to.global.u64 	%rd2, %rd6;
	cvta.to.global.u64 	%rd3, %rd5;
	mov.u32 	%r7, %ctaid.x;
	mov.u32 	%r8, %ntid.x;
	mov.u32 	%r9, %tid.x;
	mad.lo.s32 	%r10, %r7, %r8, %r9;
	mov.u32 	%r11, %nctaid.x;
	mul.lo.s32 	%r12, %r8, %r11;
	mul.lo.s32 	%r13, %r10, 1944;
	div.s32 	%r136, %r13, %r12;
	add.s32 	%r14, %r13, 1944;
	div.s32 	%r2, %r14, %r12;
	setp.le.s32 	%p1, %r2, %r136;
	@%p1 bra 	$L__BB13_5;
	sub.s32 	%r15, %r2, %r136;
	add.s32 	%r3, %r136, 1;
	and.b32  	%r16, %r15, 1;
	setp.eq.b32 	%p2, %r16, 1;
	not.pred 	%p3, %p2;
	@%p3 bra 	$L__BB13_3;
	mul.hi.s32 	%r17, %r136, 1431655766;
	shr.u32 	%r18, %r17, 31;
	add.s32 	%r19, %r17, %r18;
	mul.lo.s32 	%r20, %r19, 3;
	sub.s32 	%r21, %r136, %r20;
	mul.hi.s32 	%r22, %r19, 1431655766;
	shr.u32 	%r23, %r22, 31;
	add.s32 	%r24, %r22, %r23;
	mul.lo.s32 	%r25, %r24, 3;
	sub.s32 	%r26, %r19, %r25;
	mul.hi.s32 	%r27, %r136, 954437177;
	shr.u32 	%r28, %r27, 31;
	shr.s32 	%r29, %r27, 1;
	add.s32 	%r30, %r29, %r28;
	mul.hi.s32 	%r31, %r30, 715827883;
	shr.u32 	%r32, %r31, 31;
	add.s32 	%r33, %r31, %r32;
	mul.lo.s32 	%r34, %r33, 6;
	sub.s32 	%r35, %r30, %r34;
	mul.hi.s32 	%r36, %r136, 1272582903;
	shr.u32 	%r37, %r36, 31;
	shr.s32 	%r38, %r36, 4;
	add.s32 	%r39, %r38, %r37;
	mul.hi.s32 	%r40, %r39, 715827883;
	shr.u32 	%r41, %r40, 31;
	add.s32 	%r42, %r40, %r41;
	mul.lo.s32 	%r43, %r42, 6;
	sub.s32 	%r44, %r39, %r43;
	mul.hi.s32 	%r45, %r136, 424194301;
	shr.u32 	%r46, %r45, 31;
	shr.s32 	%r47, %r45, 5;
	add.s32 	%r48, %r47, %r46;
	mul.hi.s32 	%r49, %r48, 715827883;
	shr.u32 	%r50, %r49, 31;
	add.s32 	%r51, %r49, %r50;
	mul.lo.s32 	%r52, %r51, 6;
	sub.s32 	%r53, %r48, %r52;
	mul.wide.s32 	%rd7, %r21, 12;
	add.s64 	%rd8, %rd1, %rd7;
	mul.wide.s32 	%rd9, %r26, 4;
	add.s64 	%rd10, %rd8, %rd9;
	mul.wide.s32 	%rd11, %r35, 256;
	add.s64 	%rd12, %rd3, %rd11;
	mul.wide.s32 	%rd13, %r44, 32;
	add.s64 	%rd14, %rd12, %rd13;
	mul.wide.s32 	%rd15, %r53, 4;
	add.s64 	%rd16, %rd14, %rd15;
	ld.global.f32 	%f1, [%rd16];
	mul.wide.s32 	%rd17, %r35, 2304;
	add.s64 	%rd18, %rd2, %rd17;
	mad.lo.s32 	%r54, %r44, 3, %r21;
	mul.wide.s32 	%rd19, %r54, 96;
	add.s64 	%rd20, %rd18, %rd19;
	mad.lo.s32 	%r55, %r53, 3, %r26;
	mul.wide.s32 	%rd21, %r55, 4;
	add.s64 	%rd22, %rd20, %rd21;
	ld.global.f32 	%f2, [%rd22];
	mul.f32 	%f3, %f1, %f2;
	atom.global.add.f32 	%f4, [%rd10], %f3;
	mov.u32 	%r136, %r3;
$L__BB13_3:
	setp.eq.s32 	%p4, %r2, %r3;
	@%p4 bra 	$L__BB13_5;
$L__BB13_4:
	mul.hi.s32 	%r56, %r136, 1431655766;
	shr.u32 	%r57, %r56, 31;
	add.s32 	%r58, %r56, %r57;
	mul.lo.s32 	%r59, %r58, 3;
	sub.s32 	%r60, %r136, %r59;
	mul.hi.s32 	%r61, %r58, 1431655766;
	shr.u32 	%r62, %r61, 31;
	add.s32 	%r63, %r61, %r62;
	mul.lo.s32 	%r64, %r63, 3;
	sub.s32 	%r65, %r58, %r64;
	mul.hi.s32 	%r66, %r136, 954437177;
	shr.u32 	%r67, %r66, 31;
	shr.s32 	%r68, %r66, 1;
	add.s32 	%r69, %r68, %r67;
	mul.hi.s32 	%r70, %r69, 715827883;
	shr.u32 	%r71, %r70, 31;
	add.s32 	%r72, %r70, %r71;
	mul.lo.s32 	%r73, %r72, 6;
	sub.s32 	%r74, %r69, %r73;
	mul.hi.s32 	%r75, %r136, 1272582903;
	shr.u32 	%r76, %r75, 31;
	shr.s32 	%r77, %r75, 4;
	add.s32 	%r78, %r77, %r76;
	mul.hi.s32 	%r79, %r78, 715827883;
	shr.u32 	%r80, %r79, 31;
	add.s32 	%r81, %r79, %r80;
	mul.lo.s32 	%r82, %r81, 6;
	sub.s32 	%r83, %r78, %r82;
	mul.hi.s32 	%r84, %r136, 424194301;
	shr.u32 	%r85, %r84, 31;
	shr.s32 	%r86, %r84, 5;
	add.s32 	%r87, %r86, %r85;
	mul.hi.s32 	%r88, %r87, 715827883;
	shr.u32 	%r89, %r88, 31;
	add.s32 	%r90, %r88, %r89;
	mul.lo.s32 	%r91, %r90, 6;
	sub.s32 	%r92, %r87, %r91;
	mul.wide.s32 	%rd23, %r60, 12;
	add.s64 	%rd24, %rd1, %rd23;
	mul.wide.s32 	%rd25, %r65, 4;
	add.s64 	%rd26, %rd24, %rd25;
	mul.wide.s32 	%rd27, %r74, 256;
	add.s64 	%rd28, %rd3, %rd27;
	mul.wide.s32 	%rd29, %r83, 32;
	add.s64 	%rd30, %rd28, %rd29;
	mul.wide.s32 	%rd31, %r92, 4;
	add.s64 	%rd32, %rd30, %rd31;
	ld.global.f32 	%f5, [%rd32];
	mul.wide.s32 	%rd33, %r74, 2304;
	add.s64 	%rd34, %rd2, %rd33;
	mad.lo.s32 	%r93, %r83, 3, %r60;
	mul.wide.s32 	%rd35, %r93, 96;
	add.s64 	%rd36, %rd34, %rd35;
	mad.lo.s32 	%r94, %r92, 3, %r65;
	mul.wide.s32 	%rd37, %r94, 4;
	add.s64 	%rd38, %rd36, %rd37;
	ld.global.f32 	%f6, [%rd38];
	mul.f32 	%f7, %f5, %f6;
	atom.global.add.f32 	%f8, [%rd26], %f7;
	add.s32 	%r95, %r136, 1;
	mul.hi.s32 	%r96, %r95, 1431655766;
	shr.u32 	%r97, %r96, 31;
	add.s32 	%r98, %r96, %r97;
	mul.lo.s32 	%r99, %r98, 3;
	sub.s32 	%r100, %r95, %r99;
	mul.hi.s32 	%r101, %r98, 1431655766;
	shr.u32 	%r102, %r101, 31;
	add.s32 	%r103, %r101, %r102;
	mul.lo.s32 	%r104, %r103, 3;
	sub.s32 	%r105, %r98, %r104;
	mul.hi.s32 	%r106, %r95, 954437177;
	shr.u32 	%r107, %r106, 31;
	shr.s32 	%r108, %r106, 1;
	add.s32 	%r109, %r108, %r107;
	mul.hi.s32 	%r110, %r109, 715827883;
	shr.u32 	%r111, %r110, 31;
	add.s32 	%r112, %r110, %r111;
	mul.lo.s32 	%r113, %r112, 6;
	sub.s32 	%r114, %r109, %r113;
	mul.hi.s32 	%r115, %r95, 1272582903;
	shr.u32 	%r116, %r115, 31;
	shr.s32 	%r117, %r115, 4;
	add.s32 	%r118, %r117, %r116;
	mul.hi.s32 	%r119, %r118, 715827883;
	shr.u32 	%r120, %r119, 31;
	add.s32 	%r121, %r119, %r120;
	mul.lo.s32 	%r122, %r121, 6;
	sub.s32 	%r123, %r118, %r122;
	mul.hi.s32 	%r124, %r95, 424194301;
	shr.u32 	%r125, %r124, 31;
	shr.s32 	%r126, %r124, 5;
	add.s32 	%r127, %r126, %r125;
	mul.hi.s32 	%r128, %r127, 715827883;
	shr.u32 	%r129, %r128, 31;
	add.s32 	%r130, %r128, %r129;
	mul.lo.s32 	%r131, %r130, 6;
	sub.s32 	%r132, %r127, %r131;
	mul.wide.s32 	%rd39, %r100, 12;
	add.s64 	%rd40, %rd1, %rd39;
	mul.wide.s32 	%rd41, %r105, 4;
	add.s64 	%rd42, %rd40, %rd41;
	mul.wide.s32 	%rd43, %r114, 256;
	add.s64 	%rd44, %rd3, %rd43;
	mul.wide.s32 	%rd45, %r123, 32;
	add.s64 	%rd46, %rd44, %rd45;
	mul.wide.s32 	%rd47, %r132, 4;
	add.s64 	%rd48, %rd46, %rd47;
	ld.global.f32 	%f9, [%rd48];
	mul.wide.s32 	%rd49, %r114, 2304;
	add.s64 	%rd50, %rd2, %rd49;
	mad.lo.s32 	%r133, %r123, 3, %r100;
	mul.wide.s32 	%rd51, %r133, 96;
	add.s64 	%rd52, %rd50, %rd51;
	mad.lo.s32 	%r134, %r132, 3, %r105;
	mul.wide.s32 	%rd53, %r134, 4;
	add.s64 	%rd54, %rd52, %rd53;
	ld.global.f32 	%f10, [%rd54];
	mul.f32 	%f11, %f9, %f10;
	atom.global.add.f32 	%f12, [%rd42], %f11;
	add.s32 	%r136, %r136, 2;
	setp.ne.s32 	%p5, %r136, %r2;
	@%p5 bra 	$L__BB13_4;
$L__BB13_5:
	ret;

}
	// .globl	_Z10bp_bias_s1PfPA8_A8_f
.visible .entry _Z10bp_bias_s1PfPA8_A8_f(
	.param .u64 .ptr .align 1 _Z10bp_bias_s1PfPA8_A8_f_param_0,
	.param .u64 .ptr .align 1 _Z10bp_bias_s1PfPA8_A8_f_param_1
)
{
	.reg .pred 	%p<11>;
	.reg .b32 	%r<150>;
	.reg .b32 	%f<67>;
	.reg .b64 	%rd<47>;

	ld.param.u64 	%rd3, [_Z10bp_bias_s1PfPA8_A8_f_param_0];
	ld.param.u64 	%rd4, [_Z10bp_bias_s1PfPA8_A8_f_param_1];
	cvta.to.global.u64 	%rd1, %rd3;
	cvta.to.global.u64 	%rd2, %rd4;
	mov.u32 	%r14, %ctaid.x;
	mov.u32 	%r15, %ntid.x;
	mov.u32 	%r16, %tid.x;
	mad.lo.s32 	%r17, %r14, %r15, %r16;
	mov.u32 	%r18, %nctaid.x;
	mul.lo.s32 	%r19, %r15, %r18;
	mov.f32 	%f2, 0f32C00000;
	mov.f32 	%f3, 0f3F124925;
	mul.rn.f32 	%f4, %f3, %f2;
	mov.f32 	%f5, 0f3DA72F06;
	mov.f32 	%f6, 0f3DF94791;
	mul.rn.f32 	%f7, %f6, %f5;
	fma.rn.f32 	%f8, %f4, 0f3FB8AA3B, 0fB3616D87;
	fma.rn.f32 	%f9, 0fBE924925, 0f32A55E34, %f8;
	mul.f32 	%f10, %f7, 0f40400000;
	fma.rn.f32 	%f11, %f10, %f4, %f9;
	fma.rn.f32 	%f12, %f7, 0fBE924925, %f11;
	mov.f32 	%f13, 0f40259E8A;
	add.rn.f32 	%f14, %f13, %f12;
	mov.f32 	%f15, 0fC0259E8A;
	add.rn.f32 	%f16, %f14, %f15;
	neg.f32 	%f17, %f16;
	add.rn.f32 	%f18, %f12, %f17;
	mov.f32 	%f19, 0f40400000;
	mul.rn.f32 	%f20, %f14, %f19;
	neg.f32 	%f21, %f20;
	fma.rn.f32 	%f22, %f14, 0f40400000, %f21;
	fma.rn.f32 	%f23, %f18, 0f40400000, %f22;
	cvt.rni.f32.f32 	%f24, %f20;
	sub.f32 	%f25, %f20, %f24;
	add.f32 	%f26, %f25, %f23;
	fma.rn.f32 	%f27, %f26, 0f391FCB8E, 0f3AAF85ED;
	fma.rn.f32 	%f28, %f27, %f26, 0f3C1D9856;
	fma.rn.f32 	%f29, %f28, %f26, 0f3D6357BB;
	fma.rn.f32 	%f30, %f29, %f26, 0f3E75FDEC;
	fma.rn.f32 	%f31, %f30, %f26, 0f3F317218;
	fma.rn.f32 	%f32, %f31, %f26, 0f3F800000;
	cvt.rzi.s32.f32 	%r20, %f24;
	setp.gt.f32 	%p1, %f24, 0f00000000;
	selp.b32 	%r21, 0, -2097152000, %p1;
	add.s32 	%r22, %r21, 2130706432;
	mov.b32 	%f33, %r22;
	mul.f32 	%f34, %f32, %f33;
	shl.b32 	%r23, %r20, 23;
	sub.s32 	%r24, %r23, %r21;
	mov.b32 	%f35, %r24;
	mul.f32 	%f36, %f34, %f35;
	abs.f32 	%f37, %f20;
	setp.gt.f32 	%p2, %f37, 0f43180000;
	setp.lt.f32 	%p3, %f20, 0f00000000;
	selp.f32 	%f38, 0f00000000, 0f7F800000, %p3;
	selp.f32 	%f1, %f38, %f36, %p2;
	mul.lo.s32 	%r25, %r17, 384;
	div.s32 	%r148, %r25, %r19;
	add.s32 	%r26, %r25, 384;
	div.s32 	%r2, %r26, %r19;
	setp.ge.s32 	%p4, %r148, %r2;
	@%p4 bra 	$L__BB14_9;
	sub.s32 	%r3, %r2, %r148;
	and.b32  	%r4, %r3, 3;
	sub.s32 	%r27, %r148, %r2;
	setp.gt.u32 	%p5, %r27, -4;
	@%p5 bra 	$L__BB14_4;
	and.b32  	%r28, %r3, -4;
	neg.s32 	%r146, %r28;
$L__BB14_3:
	.pragma "nounroll";
	mul.hi.s32 	%r29, %r148, 715827883;
	shr.u32 	%r30, %r29, 31;
	add.s32 	%r31, %r29, %r30;
	mul.lo.s32 	%r32, %r31, 6;
	sub.s32 	%r33, %r148, %r32;
	shr.s32 	%r34, %r31, 31;
	shr.u32 	%r35, %r34, 29;
	add.s32 	%r36, %r31, %r35;
	and.b32  	%r37, %r36, -8;
	sub.s32 	%r38, %r31, %r37;
	shr.s32 	%r39, %r29, 3;
	add.s32 	%r40, %r39, %r30;
	shr.u32 	%r41, %r40, 29;
	add.s32 	%r42, %r40, %r41;
	and.b32  	%r43, %r42, -8;
	sub.s32 	%r44, %r40, %r43;
	mul.wide.s32 	%rd5, %r33, 256;
	add.s64 	%rd6, %rd2, %rd5;
	mul.wide.s32 	%rd7, %r38, 32;
	add.s64 	%rd8, %rd6, %rd7;
	mul.wide.s32 	%rd9, %r44, 4;
	add.s64 	%rd10, %rd8, %rd9;
	ld.global.f32 	%f39, [%rd10];
	mul.f32 	%f40, %f39, 0f3DCCCCCD;
	div.rn.f32 	%f41, %f40, %f1;
	atom.global.add.f32 	%f42, [%rd1], %f41;
	add.s32 	%r45, %r148, 1;
	mul.hi.s32 	%r46, %r45, 715827883;
	shr.u32 	%r47, %r46, 31;
	add.s32 	%r48, %r46, %r47;
	mul.lo.s32 	%r49, %r48, 6;
	sub.s32 	%r50, %r45, %r49;
	shr.s32 	%r51, %r48, 31;
	shr.u32 	%r52, %r51, 29;
	add.s32 	%r53, %r48, %r52;
	and.b32  	%r54, %r53, -8;
	sub.s32 	%r55, %r48, %r54;
	shr.s32 	%r56, %r46, 3;
	add.s32 	%r57, %r56, %r47;
	shr.u32 	%r58, %r57, 29;
	add.s32 	%r59, %r57, %r58;
	and.b32  	%r60, %r59, -8;
	sub.s32 	%r61, %r57, %r60;
	mul.wide.s32 	%rd11, %r50, 256;
	add.s64 	%rd12, %rd2, %rd11;
	mul.wide.s32 	%rd13, %r55, 32;
	add.s64 	%rd14, %rd12, %rd13;
	mul.wide.s32 	%rd15, %r61, 4;
	add.s64 	%rd16, %rd14, %rd15;
	ld.global.f32 	%f43, [%rd16];
	mul.f32 	%f44, %f43, 0f3DCCCCCD;
	div.rn.f32 	%f45, %f44, %f1;
	atom.global.add.f32 	%f46, [%rd1], %f45;
	add.s32 	%r62, %r148, 2;
	mul.hi.s32 	%r63, %r62, 715827883;
	shr.u32 	%r64, %r63, 31;
	add.s32 	%r65, %r63, %r64;
	mul.lo.s32 	%r66, %r65, 6;
	sub.s32 	%r67, %r62, %r66;
	shr.s32 	%r68, %r65, 31;
	shr.u32 	%r69, %r68, 29;
	add.s32 	%r70, %r65, %r69;
	and.b32  	%r71, %r70, -8;
	sub.s32 	%r72, %r65, %r71;
	shr.s32 	%r73, %r63, 3;
	add.s32 	%r74, %r73, %r64;
	shr.u32 	%r75, %r74, 29;
	add.s32 	%r76, %r74, %r75;
	and.b32  	%r77, %r76, -8;
	sub.s32 	%r78, %r74, %r77;
	mul.wide.s32 	%rd17, %r67, 256;
	add.s64 	%rd18, %rd2, %rd17;
	mul.wide.s32 	%rd19, %r72, 32;
	add.s64 	%rd20, %rd18, %rd19;
	mul.wide.s32 	%rd21, %r78, 4;
	add.s64 	%rd22, %rd20, %rd21;
	ld.global.f32 	%f47, [%rd22];
	mul.f32 	%f48, %f47, 0f3DCCCCCD;
	div.rn.f32 	%f49, %f48, %f1;
	atom.global.add.f32 	%f50, [%rd1], %f49;
	add.s32 	%r79, %r148, 3;
	mul.hi.s32 	%r80, %r79, 715827883;
	shr.u32 	%r81, %r80, 31;
	add.s32 	%r82, %r80, %r81;
	mul.lo.s32 	%r83, %r82, 6;
	sub.s32 	%r84, %r79, %r83;
	shr.s32 	%r85, %r82, 31;
	shr.u32 	%r86, %r85, 29;
	add.s32 	%r87, %r82, %r86;
	and.b32  	%r88, %r87, -8;
	sub.s32 	%r89, %r82, %r88;
	shr.s32 	%r90, %r80, 3;
	add.s32 	%r91, %r90, %r81;
	shr.u32 	%r92, %r91, 29;
	add.s32 	%r93, %r91, %r92;
	and.b32  	%r94, %r93, -8;
	sub.s32 	%r95, %r91, %r94;
	mul.wide.s32 	%rd23, %r84, 256;
	add.s64 	%rd24, %rd2, %rd23;
	mul.wide.s32 	%rd25, %r89, 32;
	add.s64 	%rd26, %rd24, %rd25;
	mul.wide.s32 	%rd27, %r95, 4;
	add.s64 	%rd28, %rd26, %rd27;
	ld.global.f32 	%f51, [%rd28];
	mul.f32 	%f52, %f51, 0f3DCCCCCD;
	div.rn.f32 	%f53, %f52, %f1;
	atom.global.add.f32 	%f54, [%rd1], %f53;
	add.s32 	%r148, %r148, 4;
	add.s32 	%r146, %r146, 4;
	setp.ne.s32 	%p6, %r146, 0;
	@%p6 bra 	$L__BB14_3;
$L__BB14_4:
	setp.eq.s32 	%p7, %r4, 0;
	@%p7 bra 	$L__BB14_9;
	setp.eq.s32 	%p8, %r4, 1;
	@%p8 bra 	$L__BB14_7;
	mul.hi.s32 	%r96, %r148, 715827883;
	shr.u32 	%r97, %r96, 31;
	add.s32 	%r98, %r96, %r97;
	mul.lo.s32 	%r99, %r98, 6;
	sub.s32 	%r100, %r148, %r99;
	shr.s32 	%r101, %r98, 31;
	shr.u32 	%r102, %r101, 29;
	add.s32 	%r103, %r98, %r102;
	and.b32  	%r104, %r103, -8;
	sub.s32 	%r105, %r98, %r104;
	shr.s32 	%r106, %r96, 3;
	add.s32 	%r107, %r106, %r97;
	shr.u32 	%r108, %r107, 29;
	add.s32 	%r109, %r107, %r108;
	and.b32  	%r110, %r109, -8;
	sub.s32 	%r111, %r107, %r110;
	mul.wide.s32 	%rd29, %r100, 256;
	add.s64 	%rd30, %rd2, %rd29;
	mul.wide.s32 	%rd31, %r105, 32;
	add.s64 	%rd32, %rd30, %rd31;
	mul.wide.s32 	%rd33, %r111, 4;
	add.s64 	%rd34, %rd32, %rd33;
	ld.global.f32 	%f55, [%rd34];
	mul.f32 	%f56, %f55, 0f3DCCCCCD;
	div.rn.f32 	%f57, %f56, %f1;
	atom.global.add.f32 	%f58, [%rd1], %f57;
	add.s32 	%r112, %r148, 1;
	mul.hi.s32 	%r113, %r112, 715827883;
	shr.u32 	%r114, %r113, 31;
	add.s32 	%r115, %r113, %r114;
	mul.lo.s32 	%r116, %r115, 6;
	sub.s32 	%r117, %r112, %r116;
	shr.s32 	%r118, %r115, 31;
	shr.u32 	%r119, %r118, 29;
	add.s32 	%r120, %r115, %r119;
	and.b32  	%r121, %r120, -8;
	sub.s32 	%r122, %r115, %r121;
	shr.s32 	%r123, %r113, 3;
	add.s32 	%r124, %r123, %r114;
	shr.u32 	%r125, %r124, 29;
	add.s32 	%r126, %r124, %r125;
	and.b32  	%r127, %r126, -8;
	sub.s32 	%r128, %r124, %r127;
	mul.wide.s32 	%rd35, %r117, 256;
	add.s64 	%rd36, %rd2, %rd35;
	mul.wide.s32 	%rd37, %r122, 32;
	add.s64 	%rd38, %rd36, %rd37;
	mul.wide.s32 	%rd39, %r128, 4;
	add.s64 	%rd40, %rd38, %rd39;
	ld.global.f32 	%f59, [%rd40];
	mul.f32 	%f60, %f59, 0f3DCCCCCD;
	div.rn.f32 	%f61, %f60, %f1;
	atom.global.add.f32 	%f62, [%rd1], %f61;
	add.s32 	%r148, %r148, 2;
$L__BB14_7:
	and.b32  	%r129, %r3, 1;
	setp.eq.b32 	%p9, %r129, 1;
	not.pred 	%p10, %p9;
	@%p10 bra 	$L__BB14_9;
	mul.hi.s32 	%r130, %r148, 715827883;
	shr.u32 	%r131, %r130, 31;
	add.s32 	%r132, %r130, %r131;
	mul.lo.s32 	%r133, %r132, 6;
	sub.s32 	%r134, %r148, %r133;
	shr.s32 	%r135, %r132, 31;
	shr.u32 	%r136, %r135, 29;
	add.s32 	%r137, %r132, %r136;
	and.b32  	%r138, %r137, -8;
	sub.s32 	%r139, %r132, %r138;
	shr.s32 	%r140, %r130, 3;
	add.s32 	%r141, %r140, %r131;
	shr.u32 	%r142, %r141, 29;
	add.s32 	%r143, %r141, %r142;
	and.b32  	%r144, %r143, -8;
	sub.s32 	%r145, %r141, %r144;
	mul.wide.s32 	%rd41, %r134, 256;
	add.s64 	%rd42, %rd2, %rd41;
	mul.wide.s32 	%rd43, %r139, 32;
	add.s64 	%rd44, %rd42, %rd43;
	mul.wide.s32 	%rd45, %r145, 4;
	add.s64 	%rd46, %rd44, %rd45;
	ld.global.f32 	%f63, [%rd46];
	mul.f32 	%f64, %f63, 0f3DCCCCCD;
	div.rn.f32 	%f65, %f64, %f1;
	atom.global.add.f32 	%f66, [%rd1], %f65;
$L__BB14_9:
	ret;

}
	// .globl	_Z12bp_output_c1PA24_A24_fPA3_A3_fPA8_A8_f
.visible .entry _Z12bp_output_c1PA24_A24_fPA3_A3_fPA8_A8_f(
	.param .u64 .ptr .align 1 _Z12bp_output_c1PA24_A24_fPA3_A3_fPA8_A8_f_param_0,
	.param .u64 .ptr .align 1 _Z12bp_output_c1PA24_A24_fPA3_A3_fPA8_A8_f_param_1,
	.param .u64 .ptr .align 1 _Z12bp_output_c1PA24_A24_fPA3_A3_fPA8_A8_f_param_2
)
{
	.reg .pred 	%p<6>;
	.reg .b32 	%r<137>;
	.reg .b32 	%f<13>;
	.reg .b64 	%rd<55>;

	ld.param.u64 	%rd4, [_Z12bp_output_c1PA24_A24_fPA3_A3_fPA8_A8_f_param_0];
	ld.param.u64 	%rd5, [_Z12bp_output_c1PA24_A24_fPA3_A3_fPA8_A8_f_param_1];
	ld.param.u64 	%rd6, [_Z12bp_output_c1PA24_A24_fPA3_A3_fPA8_A8_f_param_2];
	cvta.to.global.u64 	%rd1, %rd4;
	cvta.to.global.u64 	%rd2, %rd6;
	cvta.to.global.u64 	%rd3, %rd5;
	mov.u32 	%r7, %ctaid.x;
	mov.u32 	%r8, %ntid.x;
	mov.u32 	%r9, %tid.x;
	mad.lo.s32 	%r10, %r7, %r8, %r9;
	mov.u32 	%r11, %nctaid.x;
	mul.lo.s32 	%r12, %r8, %r11;
	mul.lo.s32 	%r13, %r10, 1944;
	div.s32 	%r136, %r13, %r12;
	add.s32 	%r14, %r13, 1944;
	div.s32 	%r2, %r14, %r12;
	setp.le.s32 	%p1, %r2, %r136;
	@%p1 bra 	$L__BB15_5;
	sub.s32 	%r15, %r2, %r136;
	add.s32 	%r3, %r136, 1;
	and.b32  	%r16, %r15, 1;
	setp.eq.b32 	%p2, %r16, 1;
	not.pred 	%p3, %p2;
	@%p3 bra 	$L__BB15_3;
	mul.hi.s32 	%r17, %r136, 1431655766;
	shr.u32 	%r18, %r17, 31;
	add.s32 	%r19, %r17, %r18;
	mul.lo.s32 	%r20, %r19, 3;
	sub.s32 	%r21, %r136, %r20;
	mul.hi.s32 	%r22, %r19, 1431655766;
	shr.u32 	%r23, %r22, 31;
	add.s32 	%r24, %r22, %r23;
	mul.lo.s32 	%r25, %r24, 3;
	sub.s32 	%r26, %r19, %r25;
	mul.hi.s32 	%r27, %r136, 954437177;
	shr.u32 	%r28, %r27, 31;
	shr.s32 	%r29, %r27, 1;
	add.s32 	%r30, %r29, %r28;
	mul.hi.s32 	%r31, %r30, 715827883;
	shr.u32 	%r32, %r31, 31;
	add.s32 	%r33, %r31, %r32;
	mul.lo.s32 	%r34, %r33, 6;
	sub.s32 	%r35, %r30, %r34;
	mul.hi.s32 	%r36, %r136, 1272582903;
	shr.u32 	%r37, %r36, 31;
	shr.s32 	%r38, %r36, 4;
	add.s32 	%r39, %r38, %r37;
	mul.hi.s32 	%r40, %r39, 715827883;
	shr.u32 	%r41, %r40, 31;
	add.s32 	%r42, %r40, %r41;
	mul.lo.s32 	%r43, %r42, 6;
	sub.s32 	%r44, %r39, %r43;
	mul.hi.s32 	%r45, %r136, 424194301;
	shr.u32 	%r46, %r45, 31;
	shr.s32 	%r47, %r45, 5;
	add.s32 	%r48, %r47, %r46;
	mul.hi.s32 	%r49, %r48, 715827883;
	shr.u32 	%r50, %r49, 31;
	add.s32 	%r51, %r49, %r50;
	mul.lo.s32 	%r52, %r51, 6;
	sub.s32 	%r53, %r48, %r52;
	mul.wide.s32 	%rd7, %r35, 2304;
	add.s64 	%rd8, %rd1, %rd7;
	mad.lo.s32 	%r54, %r44, 3, %r21;
	mul.wide.s32 	%rd9, %r54, 96;
	add.s64 	%rd10, %rd8, %rd9;
	mad.lo.s32 	%r55, %r53, 3, %r26;
	mul.wide.s32 	%rd11, %r55, 4;
	add.s64 	%rd12, %rd10, %rd11;
	mul.wide.s32 	%rd13, %r21, 12;
	add.s64 	%rd14, %rd3, %rd13;
	mul.wide.s32 	%rd15, %r26, 4;
	add.s64 	%rd16, %rd14, %rd15;
	ld.global.f32 	%f1, [%rd16];
	mul.wide.s32 	%rd17, %r35, 256;
	add.s64 	%rd18, %rd2, %rd17;
	mul.wide.s32 	%rd19, %r44, 32;
	add.s64 	%rd20, %rd18, %rd19;
	mul.wide.s32 	%rd21, %r53, 4;
	add.s64 	%rd22, %rd20, %rd21;
	ld.global.f32 	%f2, [%rd22];
	mul.f32 	%f3, %f1, %f2;
	atom.global.add.f32 	%f4, [%rd12], %f3;
	mov.u32 	%r136, %r3;
$L__BB15_3:
	setp.eq.s32 	%p4, %r2, %r3;
	@%p4 bra 	$L__BB15_5;
$L__BB15_4:
	mul.hi.s32 	%r56, %r136, 1431655766;
	shr.u32 	%r57, %r56, 31;
	add.s32 	%r58, %r56, %r57;
	mul.lo.s32 	%r59, %r58, 3;
	sub.s32 	%r60, %r136, %r59;
	mul.hi.s32 	%r61, %r58, 1431655766;
	shr.u32 	%r62, %r61, 31;
	add.s32 	%r63, %r61, %r62;
	mul.lo.s32 	%r64, %r63, 3;
	sub.s32 	%r65, %r58, %r64;
	mul.hi.s32 	%r66, %r136, 954437177;
	shr.u32 	%r67, %r66, 31;
	shr.s32 	%r68, %r66, 1;
	add.s32 	%r69, %r68, %r67;
	mul.hi.s32 	%r70, %r69, 715827883;
	shr.u32 	%r71, %r70, 31;
	add.s32 	%r72, %r70, %r71;
	mul.lo.s32 	%r73, %r72, 6;
	sub.s32 	%r74, %r69, %r73;
	mul.hi.s32 	%r75, %r136, 1272582903;
	shr.u32 	%r76, %r75, 31;
	shr.s32 	%r77, %r75, 4;
	add.s32 	%r78, %r77, %r76;
	mul.hi.s32 	%r79, %r78, 715827883;
	shr.u32 	%r80, %r79, 31;
	add.s32 	%r81, %r79, %r80;
	mul.lo.s32 	%r82, %r81, 6;
	sub.s32 	%r83, %r78, %r82;
	mul.hi.s32 	%r84, %r136, 424194301;
	shr.u32 	%r85, %r84, 31;
	shr.s32 	%r86, %r84, 5;
	add.s32 	%r87, %r86, %r85;
	mul.hi.s32 	%r88, %r87, 715827883;
	shr.u32 	%r89, %r88, 31;
	add.s32 	%r90, %r88, %r89;
	mul.lo.s32 	%r91, %r90, 6;
	sub.s32 	%r92, %r87, %r91;
	mul.wide.s32 	%rd23, %r74, 2304;
	add.s64 	%rd24, %rd1, %rd23;
	mad.lo.s32 	%r93, %r83, 3, %r60;
	mul.wide.s32 	%rd25, %r93, 96;
	add.s64 	%rd26, %rd24, %rd25;
	mad.lo.s32 	%r94, %r92, 3, %r65;
	mul.wide.s32 	%rd27, %r94, 4;
	add.s64 	%rd28, %rd26, %rd27;
	mul.wide.s32 	%rd29, %r60, 12;
	add.s64 	%rd30, %rd3, %rd29;
	mul.wide.s32 	%rd31, %r65, 4;
	add.s64 	%rd32, %rd30, %rd31;
	ld.global.f32 	%f5, [%rd32];
	mul.wide.s32 	%rd33, %r74, 256;
	add.s64 	%rd34, %rd2, %rd33;
	mul.wide.s32 	%rd35, %r83, 32;
	add.s64 	%rd36, %rd34, %rd35;
	mul.wide.s32 	%rd37, %r92, 4;
	add.s64 	%rd38, %rd36, %rd37;
	ld.global.f32 	%f6, [%rd38];
	mul.f32 	%f7, %f5, %f6;
	atom.global.add.f32 	%f8, [%rd28], %f7;
	add.s32 	%r95, %r136, 1;
	mul.hi.s32 	%r96, %r95, 1431655766;
	shr.u32 	%r97, %r96, 31;
	add.s32 	%r98, %r96, %r97;
	mul.lo.s32 	%r99, %r98, 3;
	sub.s32 	%r100, %r95, %r99;
	mul.hi.s32 	%r101, %r98, 1431655766;
	shr.u32 	%r102, %r101, 31;
	add.s32 	%r103, %r101, %r102;
	mul.lo.s32 	%r104, %r103, 3;
	sub.s32 	%r105, %r98, %r104;
	mul.hi.s32 	%r106, %r95, 954437177;
	shr.u32 	%r107, %r106, 31;
	shr.s32 	%r108, %r106, 1;
	add.s32 	%r109, %r108, %r107;
	mul.hi.s32 	%r110, %r109, 715827883;
	shr.u32 	%r111, %r110, 31;
	add.s32 	%r112, %r110, %r111;
	mul.lo.s32 	%r113, %r112, 6;
	sub.s32 	%r114, %r109, %r113;
	mul.hi.s32 	%r115, %r95, 1272582903;
	shr.u32 	%r116, %r115, 31;
	shr.s32 	%r117, %r115, 4;
	add.s32 	%r118, %r117, %r116;
	mul.hi.s32 	%r119, %r118, 715827883;
	shr.u32 	%r120, %r119, 31;
	add.s32 	%r121, %r119, %r120;
	mul.lo.s32 	%r122, %r121, 6;
	sub.s32 	%r123, %r118, %r122;
	mul.hi.s32 	%r124, %r95, 424194301;
	shr.u32 	%r125, %r124, 31;
	shr.s32 	%r126, %r124, 5;
	add.s32 	%r127, %r126, %r125;
	mul.hi.s32 	%r128, %r127, 715827883;
	shr.u32 	%r129, %r128, 31;
	add.s32 	%r130, %r128, %r129;
	mul.lo.s32 	%r131, %r130, 6;
	sub.s32 	%r132, %r127, %r131;
	mul.wide.s32 	%rd39, %r114, 2304;
	add.s64 	%rd40, %rd1, %rd39;
	mad.lo.s32 	%r133, %r123, 3, %r100;
	mul.wide.s32 	%rd41, %r133, 96;
	add.s64 	%rd42, %rd40, %rd41;
	mad.lo.s32 	%r134, %r132, 3, %r105;
	mul.wide.s32 	%rd43, %r134, 4;
	add.s64 	%rd44, %rd42, %rd43;
	mul.wide.s32 	%rd45, %r100, 12;
	add.s64 	%rd46, %rd3, %rd45;
	mul.wide.s32 	%rd47, %r105, 4;
	add.s64 	%rd48, %rd46, %rd47;
	ld.global.f32 	%f9, [%rd48];
	mul.wide.s32 	%rd49, %r114, 256;
	add.s64 	%rd50, %rd2, %rd49;
	mul.wide.s32 	%rd51, %r123, 32;
	add.s64 	%rd52, %rd50, %rd51;
	mul.wide.s32 	%rd53, %r132, 4;
	add.s64 	%rd54, %rd52, %rd53;
	ld.global.f32 	%f10, [%rd54];
	mul.f32 	%f11, %f9, %f10;
	atom.global.add.f32 	%f12, [%rd44], %f11;
	add.s32 	%r136, %r136, 2;
	setp.ne.s32 	%p5, %r136, %r2;
	@%p5 bra 	$L__BB15_4;
$L__BB15_5:
	ret;

}
	// .globl	_Z12bp_preact_c1PA24_A24_fS1_S1_
.visible .entry _Z12bp_preact_c1PA24_A24_fS1_S1_(
	.param .u64 .ptr .align 1 _Z12bp_preact_c1PA24_A24_fS1_S1__param_0,
	.param .u64 .ptr .align 1 _Z12bp_preact_c1PA24_A24_fS1_S1__param_1,
	.param .u64 .ptr .align 1 _Z12bp_preact_c1PA24_A24_fS1_S1__param_2
)
{
	.reg .pred 	%p<6>;
	.reg .b32 	%r<89>;
	.reg .b32 	%f<55>;
	.reg .b64 	%rd<43>;

	ld.param.u64 	%rd4, [_Z12bp_preact_c1PA24_A24_fS1_S1__param_0];
	ld.param.u64 	%rd5, [_Z12bp_preact_c1PA24_A24_fS1_S1__param_1];
	ld.param.u64 	%rd6, [_Z12bp_preact_c1PA24_A24_fS1_S1__param_2];
	cvta.to.global.u64 	%rd1, %rd4;
	cvta.to.global.u64 	%rd2, %rd5;
	cvta.to.global.u64 	%rd3, %rd6;
	mov.u32 	%r7, %ctaid.x;
	mov.u32 	%r8, %ntid.x;
	mov.u32 	%r9, %tid.x;
	mad.lo.s32 	%r10, %r7, %r8, %r9;
	mov.u32 	%r11, %nctaid.x;
	mul.lo.s32 	%r12, %r8, %r11;
	mul.lo.s32 	%r13, %r10, 3456;
	div.s32 	%r88, %r13, %r12;
	add.s32 	%r14, %r13, 3456;
	div.s32 	%r2, %r14, %r12;
	setp.le.s32 	%p1, %r2, %r88;
	@%p1 bra 	$L__BB16_5;
	sub.s32 	%r15, %r2, %r88;
	add.s32 	%r3, %r88, 1;
	and.b32  	%r16, %r15, 1;
	setp.eq.b32 	%p2, %r16, 1;
	not.pred 	%p3, %p2;
	@%p3 bra 	$L__BB16_3;
	mul.hi.s32 	%r17, %r88, 715827883;
	shr.u32 	%r18, %r17, 31;
	add.s32 	%r19, %r17, %r18;
	mul.lo.s32 	%r20, %r19, 6;
	sub.s32 	%r21, %r88, %r20;
	mul.hi.s32 	%r22, %r19, 715827883;
	shr.u32 	%r23, %r22, 31;
	shr.u32 	%r24, %r22, 2;
	add.s32 	%r25, %r24, %r23;
	mul.lo.s32 	%r26, %r25, 24;
	sub.s32 	%r27, %r19, %r26;
	mul.hi.s32 	%r28, %r88, 954437177;
	shr.u32 	%r29, %r28, 31;
	shr.s32 	%r30, %r28, 5;
	add.s32 	%r31, %r30, %r29;
	mul.hi.s32 	%r32, %r31, 715827883;
	shr.u32 	%r33, %r32, 31;
	shr.u32 	%r34, %r32, 2;
	add.s32 	%r35, %r34, %r33;
	mul.lo.s32 	%r36, %r35, 24;
	sub.s32 	%r37, %r31, %r36;
	mul.wide.s32 	%rd7, %r21, 2304;
	add.s64 	%rd8, %rd3, %rd7;
	mul.wide.s32 	%rd9, %r27, 96;
	add.s64 	%rd10, %rd8, %rd9;
	mul.wide.s32 	%rd11, %r37, 4;
	add.s64 	%rd12, %rd10, %rd11;
	ld.global.f32 	%f1, [%rd12];
	fma.rn.f32 	%f2, %f1, 0fBBBB989D, 0f3F000000;
	cvt.sat.f32.f32 	%f3, %f2;
	mov.f32 	%f4, 0f4B400001;
	mov.f32 	%f5, 0f437C0000;
	fma.rm.f32 	%f6, %f3, %f5, %f4;
	add.f32 	%f7, %f6, 0fCB40007F;
	neg.f32 	%f8, %f7;
	fma.rn.f32 	%f9, %f1, 0fBFB8AA3B, %f8;
	fma.rn.f32 	%f10, %f1, 0fB2A57060, %f9;
	mov.b32 	%r38, %f6;
	shl.b32 	%r39, %r38, 23;
	mov.b32 	%f11, %r39;
	ex2.approx.ftz.f32 	%f12, %f10;
	fma.rn.f32 	%f13, %f12, %f11, 0f3F800000;
	rcp.rn.f32 	%f14, %f13;
	add.s64 	%rd13, %rd2, %rd7;
	add.s64 	%rd14, %rd13, %rd9;
	add.s64 	%rd15, %rd14, %rd11;
	ld.global.f32 	%f15, [%rd15];
	mul.f32 	%f16, %f15, %f14;
	mov.f32 	%f17, 0f3F800000;
	sub.f32 	%f18, %f17, %f14;
	mul.f32 	%f19, %f16, %f18;
	add.s64 	%rd16, %rd1, %rd7;
	add.s64 	%rd17, %rd16, %rd9;
	add.s64 	%rd18, %rd17, %rd11;
	st.global.f32 	[%rd18], %f19;
	mov.u32 	%r88, %r3;
$L__BB16_3:
	setp.eq.s32 	%p4, %r2, %r3;
	@%p4 bra 	$L__BB16_5;
$L__BB16_4:
	mul.hi.s32 	%r40, %r88, 715827883;
	shr.u32 	%r41, %r40, 31;
	add.s32 	%r42, %r40, %r41;
	mul.lo.s32 	%r43, %r42, 6;
	sub.s32 	%r44, %r88, %r43;
	mul.hi.s32 	%r45, %r42, 715827883;
	shr.u32 	%r46, %r45, 31;
	shr.u32 	%r47, %r45, 2;
	add.s32 	%r48, %r47, %r46;
	mul.lo.s32 	%r49, %r48, 24;
	sub.s32 	%r50, %r42, %r49;
	mul.hi.s32 	%r51, %r88, 954437177;
	shr.u32 	%r52, %r51, 31;
	shr.s32 	%r53, %r51, 5;
	add.s32 	%r54, %r53, %r52;
	mul.hi.s32 	%r55, %r54, 715827883;
	shr.u32 	%r56, %r55, 31;
	shr.u32 	%r57, %r55, 2;
	add.s32 	%r58, %r57, %r56;
	mul.lo.s32 	%r59, %r58, 24;
	sub.s32 	%r60, %r54, %r59;
	mul.wide.s32 	%rd19, %r44, 2304;
	add.s64 	%rd20, %rd3, %rd19;
	mul.wide.s32 	%rd21, %r50, 96;
	add.s64 	%rd22, %rd20, %rd21;
	mul.wide.s32 	%rd23, %r60, 4;
	add.s64 	%rd24, %rd22, %rd23;
	ld.global.f32 	%f20, [%rd24];
	fma.rn.f32 	%f21, %f20, 0fBBBB989D, 0f3F000000;
	cvt.sat.f32.f32 	%f22, %f21;
	mov.f32 	%f23, 0f4B400001;
	mov.f32 	%f24, 0f437C0000;
	fma.rm.f32 	%f25, %f22, %f24, %f23;
	add.f32 	%f26, %f25, 0fCB40007F;
	neg.f32 	%f27, %f26;
	fma.rn.f32 	%f28, %f20, 0fBFB8AA3B, %f27;
	fma.rn.f32 	%f29, %f20, 0fB2A57060, %f28;
	mov.b32 	%r61, %f25;
	shl.b32 	%r62, %r61, 23;
	mov.b32 	%f30, %r62;
	ex2.approx.ftz.f32 	%f31, %f29;
	fma.rn.f32 	%f32, %f31, %f30, 0f3F800000;
	rcp.rn.f32 	%f33, %f32;
	add.s64 	%rd25, %rd2, %rd19;
	add.s64 	%rd26, %rd25, %rd21;
	add.s64 	%rd27, %rd26, %rd23;
	ld.global.f32 	%f34, [%rd27];
	mul.f32 	%f35, %f34, %f33;
	mov.f32 	%f36, 0f3F800000;
	sub.f32 	%f37, %f36, %f33;
	mul.f32 	%f38, %f35, %f37;
	add.s64 	%rd28, %rd1, %rd19;
	add.s64 	%rd29, %rd28, %rd21;
	add.s64 	%rd30, %rd29, %rd23;
	st.global.f32 	[%rd30], %f38;
	add.s32 	%r63, %r88, 1;
	mul.hi.s32 	%r64, %r63, 715827883;
	shr.u32 	%r65, %r64, 31;
	add.s32 	%r66, %r64, %r65;
	mul.lo.s32 	%r67, %r66, 6;
	sub.s32 	%r68, %r63, %r67;
	mul.hi.s32 	%r69, %r66, 715827883;
	shr.u32 	%r70, %r69, 31;
	shr.u32 	%r71, %r69, 2;
	add.s32 	%r72, %r71, %r70;
	mul.lo.s32 	%r73, %r72, 24;
	sub.s32 	%r74, %r66, %r73;
	mul.hi.s32 	%r75, %r63, 954437177;
	shr.u32 	%r76, %r75, 31;
	shr.s32 	%r77, %r75, 5;
	add.s32 	%r78, %r77, %r76;
	mul.hi.s32 	%r79, %r78, 715827883;
	shr.u32 	%r80, %r79, 31;
	shr.u32 	%r81, %r79, 2;
	add.s32 	%r82, %r81, %r80;
	mul.lo.s32 	%r83, %r82, 24;
	sub.s32 	%r84, %r78, %r83;
	mul.wide.s32 	%rd31, %r68, 2304;
	add.s64 	%rd32, %rd3, %rd31;
	mul.wide.s32 	%rd33, %r74, 96;
	add.s64 	%rd34, %rd32, %rd33;
	mul.wide.s32 	%rd35, %r84, 4;
	add.s64 	%rd36, %rd34, %rd35;
	ld.global.f32 	%f39, [%rd36];
	fma.rn.f32 	%f40, %f39, 0fBBBB989D, 0f3F000000;
	cvt.sat.f32.f32 	%f41, %f40;
	fma.rm.f32 	%f42, %f41, %f24, %f23;
	add.f32 	%f43, %f42, 0fCB40007F;
	neg.f32 	%f44, %f43;
	fma.rn.f32 	%f45, %f39, 0fBFB8AA3B, %f44;
	fma.rn.f32 	%f46, %f39, 0fB2A57060, %f45;
	mov.b32 	%r85, %f42;
	shl.b32 	%r86, %r85, 23;
	mov.b32 	%f47, %r86;
	ex2.approx.ftz.f32 	%f48, %f46;
	fma.rn.f32 	%f49, %f48, %f47, 0f3F800000;
	rcp.rn.f32 	%f50, %f49;
	add.s64 	%rd37, %rd2, %rd31;
	add.s64 	%rd38, %rd37, %rd33;
	add.s64 	%rd39, %rd38, %rd35;
	ld.global.f32 	%f51, [%rd39];
	mul.f32 	%f52, %f51, %f50;
	sub.f32 	%f53, %f36, %f50;
	mul.f32 	%f54, %f52, %f53;
	add.s64 	%rd40, %rd1, %rd31;
	add.s64 	%rd41, %rd40, %rd33;
	add.s64 	%rd42, %rd41, %rd35;
	st.global.f32 	[%rd42], %f54;
	add.s32 	%r88, %r88, 2;
	setp.ne.s32 	%p5, %r88, %r2;
	@%p5 bra 	$L__BB16_4;
$L__BB16_5:
	ret;

}
	// .globl	_Z12bp_weight_c1PA5_A5_fPA24_A24_fPA28_f
.visible .entry _Z12bp_weight_c1PA5_A5_fPA24_A24_fPA28_f(
	.param .u64 .ptr .align 1 _Z12bp_weight_c1PA5_A5_fPA24_A24_fPA28_f_param_0,
	.param .u64 .ptr .align 1 _Z12bp_weight_c1PA5_A5_fPA24_A24_fPA28_f_param_1,
	.param .u64 .ptr .align 1 _Z12bp_weight_c1PA5_A5_fPA24_A24_fPA28_f_param_2
)
{
	.reg .pred 	%p<9>;
	.reg .b32 	%r<160>;
	.reg .b32 	%f<54>;
	.reg .b64 	%rd<55>;

	ld.param.u64 	%rd4, [_Z12bp_weight_c1PA5_A5_fPA24_A24_fPA28_f_param_0];
	ld.param.u64 	%rd5, [_Z12bp_weight_c1PA5_A5_fPA24_A24_fPA28_f_param_1];
	ld.param.u64 	%rd6, [_Z12bp_weight_c1PA5_A5_fPA24_A24_fPA28_f_param_2];
	cvta.to.global.u64 	%rd1, %rd4;
	cvta.to.global.u64 	%rd2, %rd6;
	cvta.to.global.u64 	%rd3, %rd5;
	mov.u32 	%r7, %ctaid.x;
	mov.u32 	%r8, %ntid.x;
	mov.u32 	%r9, %tid.x;
	mad.lo.s32 	%r10, %r7, %r8, %r9;
	mov.u32 	%r11, %nctaid.x;
	mul.lo.s32 	%r12, %r8, %r11;
	mov.f32 	%f2, 0f32C00000;
	mov.f32 	%f3, 0f3F124925;
	mul.rn.f32 	%f4, %f3, %f2;
	mov.f32 	%f5, 0f3DA72F06;
	mov.f32 	%f6, 0f3DF94791;
	mul.rn.f32 	%f7, %f6, %f5;
	fma.rn.f32 	%f8, %f4, 0f3FB8AA3B, 0fB3616D87;
	fma.rn.f32 	%f9, 0fBE924925, 0f32A55E34, %f8;
	mul.f32 	%f10, %f7, 0f40400000;
	fma.rn.f32 	%f11, %f10, %f4, %f9;
	fma.rn.f32 	%f12, %f7, 0fBE924925, %f11;
	mov.f32 	%f13, 0f4092CF45;
	add.rn.f32 	%f14, %f13, %f12;
	mov.f32 	%f15, 0fC092CF45;
	add.rn.f32 	%f16, %f14, %f15;
	neg.f32 	%f17, %f16;
	add.rn.f32 	%f18, %f12, %f17;
	mov.f32 	%f19, 0f40000000;
	mul.rn.f32 	%f20, %f14, %f19;
	neg.f32 	%f21, %f20;
	fma.rn.f32 	%f22, %f14, 0f40000000, %f21;
	fma.rn.f32 	%f23, %f18, 0f40000000, %f22;
	cvt.rni.f32.f32 	%f24, %f20;
	sub.f32 	%f25, %f20, %f24;
	add.f32 	%f26, %f25, %f23;
	fma.rn.f32 	%f27, %f26, 0f391FCB8E, 0f3AAF85ED;
	fma.rn.f32 	%f28, %f27, %f26, 0f3C1D9856;
	fma.rn.f32 	%f29, %f28, %f26, 0f3D6357BB;
	fma.rn.f32 	%f30, %f29, %f26, 0f3E75FDEC;
	fma.rn.f32 	%f31, %f30, %f26, 0f3F317218;
	fma.rn.f32 	%f32, %f31, %f26, 0f3F800000;
	cvt.rzi.s32.f32 	%r13, %f24;
	setp.gt.f32 	%p1, %f24, 0f00000000;
	selp.b32 	%r14, 0, -2097152000, %p1;
	add.s32 	%r15, %r14, 2130706432;
	mov.b32 	%f33, %r15;
	mul.f32 	%f34, %f32, %f33;
	shl.b32 	%r16, %r13, 23;
	sub.s32 	%r17, %r16, %r14;
	mov.b32 	%f35, %r17;
	mul.f32 	%f36, %f34, %f35;
	abs.f32 	%f37, %f20;
	setp.gt.f32 	%p2, %f37, 0f43180000;
	setp.lt.f32 	%p3, %f20, 0f00000000;
	selp.f32 	%f38, 0f00000000, 0f7F800000, %p3;
	selp.f32 	%f1, %f38, %f36, %p2;
	mul.lo.s32 	%r18, %r10, 86400;
	div.s32 	%r159, %r18, %r12;
	add.s32 	%r19, %r18, 86400;
	div.s32 	%r2, %r19, %r12;
	setp.le.s32 	%p4, %r2, %r159;
	@%p4 bra 	$L__BB17_5;
	sub.s32 	%r20, %r2, %r159;
	add.s32 	%r3, %r159, 1;
	and.b32  	%r21, %r20, 1;
	setp.eq.b32 	%p5, %r21, 1;
	not.pred 	%p6, %p5;
	@%p6 bra 	$L__BB17_3;
	mul.hi.s32 	%r22, %r159, 715827883;
	shr.u32 	%r23, %r22, 31;
	add.s32 	%r24, %r22, %r23;
	mul.lo.s32 	%r25, %r24, 6;
	sub.s32 	%r26, %r159, %r25;
	mul.hi.s32 	%r27, %r24, 1717986919;
	shr.u32 	%r28, %r27, 31;
	shr.s32 	%r29, %r27, 1;
	add.s32 	%r30, %r29, %r28;
	mul.lo.s32 	%r31, %r30, 5;
	sub.s32 	%r32, %r24, %r31;
	mul.hi.s32 	%r33, %r159, -2004318071;
	add.s32 	%r34, %r33, %r159;
	shr.u32 	%r35, %r34, 31;
	shr.s32 	%r36, %r34, 4;
	add.s32 	%r37, %r36, %r35;
	mul.hi.s32 	%r38, %r37, 1717986919;
	shr.u32 	%r39, %r38, 31;
	shr.s32 	%r40, %r38, 1;
	add.s32 	%r41, %r40, %r39;
	mul.lo.s32 	%r42, %r41, 5;
	sub.s32 	%r43, %r37, %r42;
	mul.hi.s32 	%r44, %r159, 458129845;
	shr.u32 	%r45, %r44, 31;
	shr.s32 	%r46, %r44, 4;
	add.s32 	%r47, %r46, %r45;
	mul.hi.s32 	%r48, %r47, 715827883;
	shr.u32 	%r49, %r48, 31;
	shr.u32 	%r50, %r48, 2;
	add.s32 	%r51, %r50, %r49;
	mul.lo.s32 	%r52, %r51, 24;
	sub.s32 	%r53, %r47, %r52;
	mul.hi.s32 	%r54, %r159, -1851608123;
	add.s32 	%r55, %r54, %r159;
	shr.u32 	%r56, %r55, 31;
	shr.s32 	%r57, %r55, 11;
	add.s32 	%r58, %r57, %r56;
	mul.hi.s32 	%r59, %r58, 715827883;
	shr.u32 	%r60, %r59, 31;
	shr.u32 	%r61, %r59, 2;
	add.s32 	%r62, %r61, %r60;
	mul.lo.s32 	%r63, %r62, 24;
	sub.s32 	%r64, %r58, %r63;
	mul.wide.s32 	%rd7, %r26, 100;
	add.s64 	%rd8, %rd1, %rd7;
	mul.wide.s32 	%rd9, %r32, 20;
	add.s64 	%rd10, %rd8, %rd9;
	mul.wide.s32 	%rd11, %r43, 4;
	add.s64 	%rd12, %rd10, %rd11;
	mul.wide.s32 	%rd13, %r26, 2304;
	add.s64 	%rd14, %rd3, %rd13;
	mul.wide.s32 	%rd15, %r53, 96;
	add.s64 	%rd16, %rd14, %rd15;
	mul.wide.s32 	%rd17, %r64, 4;
	add.s64 	%rd18, %rd16, %rd17;
	ld.global.f32 	%f39, [%rd18];
	add.s32 	%r65, %r53, %r32;
	mul.wide.s32 	%rd19, %r65, 112;
	add.s64 	%rd20, %rd2, %rd19;
	add.s32 	%r66, %r64, %r43;
	mul.wide.s32 	%rd21, %r66, 4;
	add.s64 	%rd22, %rd20, %rd21;
	ld.global.f32 	%f40, [%rd22];
	mul.f32 	%f41, %f39, %f40;
	div.rn.f32 	%f42, %f41, %f1;
	atom.global.add.f32 	%f43, [%rd12], %f42;
	mov.u32 	%r159, %r3;
$L__BB17_3:
	setp.eq.s32 	%p7, %r2, %r3;
	@%p7 bra 	$L__BB17_5;
$L__BB17_4:
	mul.hi.s32 	%r67, %r159, 715827883;
	shr.u32 	%r68, %r67, 31;
	add.s32 	%r69, %r67, %r68;
	mul.lo.s32 	%r70, %r69, 6;
	sub.s32 	%r71, %r159, %r70;
	mul.hi.s32 	%r72, %r69, 1717986919;
	shr.u32 	%r73, %r72, 31;
	shr.s32 	%r74, %r72, 1;
	add.s32 	%r75, %r74, %r73;
	mul.lo.s32 	%r76, %r75, 5;
	sub.s32 	%r77, %r69, %r76;
	mul.hi.s32 	%r78, %r159, -2004318071;
	add.s32 	%r79, %r78, %r159;
	shr.u32 	%r80, %r79, 31;
	shr.s32 	%r81, %r79, 4;
	add.s32 	%r82, %r81, %r80;
	mul.hi.s32 	%r83, %r82, 1717986919;
	shr.u32 	%r84, %r83, 31;
	shr.s32 	%r85, %r83, 1;
	add.s32 	%r86, %r85, %r84;
	mul.lo.s32 	%r87, %r86, 5;
	sub.s32 	%r88, %r82, %r87;
	mul.hi.s32 	%r89, %r159, 458129845;
	shr.u32 	%r90, %r89, 31;
	shr.s32 	%r91, %r89, 4;
	add.s32 	%r92, %r91, %r90;
	mul.hi.s32 	%r93, %r92, 715827883;
	shr.u32 	%r94, %r93, 31;
	shr.u32 	%r95, %r93, 2;
	add.s32 	%r96, %r95, %r94;
	mul.lo.s32 	%r97, %r96, 24;
	sub.s32 	%r98, %r92, %r97;
	mul.hi.s32 	%r99, %r159, -1851608123;
	add.s32 	%r100, %r99, %r159;
	shr.u32 	%r101, %r100, 31;
	shr.s32 	%r102, %r100, 11;
	add.s32 	%r103, %r102, %r101;
	mul.hi.s32 	%r104, %r103, 715827883;
	shr.u32 	%r105, %r104, 31;
	shr.u32 	%r106, %r104, 2;
	add.s32 	%r107, %r106, %r105;
	mul.lo.s32 	%r108, %r107, 24;
	sub.s32 	%r109, %r103, %r108;
	mul.wide.s32 	%rd23, %r71, 100;
	add.s64 	%rd24, %rd1, %rd23;
	mul.wide.s32 	%rd25, %r77, 20;
	add.s64 	%rd26, %rd24, %rd25;
	mul.wide.s32 	%rd27, %r88, 4;
	add.s64 	%rd28, %rd26, %rd27;
	mul.wide.s32 	%rd29, %r71, 2304;
	add.s64 	%rd30, %rd3, %rd29;
	mul.wide.s32 	%rd31, %r98, 96;
	add.s64 	%rd32, %rd30, %rd31;
	mul.wide.s32 	%rd33, %r109, 4;
	add.s64 	%rd34, %rd32, %rd33;
	ld.global.f32 	%f44, [%rd34];
	add.s32 	%r110, %r98, %r77;
	mul.wide.s32 	%rd35, %r110, 112;
	add.s64 	%rd36, %rd2, %rd35;
	add.s32 	%r111, %r109, %r88;
	mul.wide.s32 	%rd37, %r111, 4;
	add.s64 	%rd38, %rd36, %rd37;
	ld.global.f32 	%f45, [%rd38];
	mul.f32 	%f46, %f44, %f45;
	div.rn.f32 	%f47, %f46, %f1;
	atom.global.add.f32 	%f48, [%rd28], %f47;
	add.s32 	%r112, %r159, 1;
	mul.hi.s32 	%r113, %r112, 715827883;
	shr.u32 	%r114, %r113, 31;
	add.s32 	%r115, %r113, %r114;
	mul.lo.s32 	%r116, %r115, 6;
	sub.s32 	%r117, %r112, %r116;
	mul.hi.s32 	%r118, %r115, 1717986919;
	shr.u32 	%r119, %r118, 31;
	shr.s32 	%r120, %r118, 1;
	add.s32 	%r121, %r120, %r119;
	mul.lo.s32 	%r122, %r121, 5;
	sub.s32 	%r123, %r115, %r122;
	mul.hi.s32 	%r124, %r112, -2004318071;
	add.s32 	%r125, %r124, %r112;
	shr.u32 	%r126, %r125, 31;
	shr.s32 	%r127, %r125, 4;
	add.s32 	%r128, %r127, %r126;
	mul.hi.s32 	%r129, %r128, 1717986919;
	shr.u32 	%r130, %r129, 31;
	shr.s32 	%r131, %r129, 1;
	add.s32 	%r132, %r131, %r130;
	mul.lo.s32 	%r133, %r132, 5;
	sub.s32 	%r134, %r128, %r133;
	mul.hi.s32 	%r135, %r112, 458129845;
	shr.u32 	%r136, %r135, 31;
	shr.s32 	%r137, %r135, 4;
	add.s32 	%r138, %r137, %r136;
	mul.hi.s32 	%r139, %r138, 715827883;
	shr.u32 	%r140, %r139, 31;
	shr.u32 	%r141, %r139, 2;
	add.s32 	%r142, %r141, %r140;
	mul.lo.s32 	%r143, %r142, 24;
	sub.s32 	%r144, %r138, %r143;
	mul.hi.s32 	%r145, %r112, -1851608123;
	add.s32 	%r146, %r145, %r112;
	shr.u32 	%r147, %r146, 31;
	shr.s32 	%r148, %r146, 11;
	add.s32 	%r149, %r148, %r147;
	mul.hi.s32 	%r150, %r149, 715827883;
	shr.u32 	%r151, %r150, 31;
	shr.u32 	%r152, %r150, 2;
	add.s32 	%r153, %r152, %r151;
	mul.lo.s32 	%r154, %r153, 24;
	sub.s32 	%r155, %r149, %r154;
	mul.wide.s32 	%rd39, %r117, 100;
	add.s64 	%rd40, %rd1, %rd39;
	mul.wide.s32 	%rd41, %r123, 20;
	add.s64 	%rd42, %rd40, %rd41;
	mul.wide.s32 	%rd43, %r134, 4;
	add.s64 	%rd44, %rd42, %rd43;
	mul.wide.s32 	%rd45, %r117, 2304;
	add.s64 	%rd46, %rd3, %rd45;
	mul.wide.s32 	%rd47, %r144, 96;
	add.s64 	%rd48, %rd46, %rd47;
	mul.wide.s32 	%rd49, %r155, 4;
	add.s64 	%rd50, %rd48, %rd49;
	ld.global.f32 	%f49, [%rd50];
	add.s32 	%r156, %r144, %r123;
	mul.wide.s32 	%rd51, %r156, 112;
	add.s64 	%rd52, %rd2, %rd51;
	add.s32 	%r157, %r155, %r134;
	mul.wide.s32 	%rd53, %r157, 4;
	add.s64 	%rd54, %rd52, %rd53;
	ld.global.f32 	%f50, [%rd54];
	mul.f32 	%f51, %f49, %f50;
	div.rn.f32 	%f52, %f51, %f1;
	atom.global.add.f32 	%f53, [%rd44], %f52;
	add.s32 	%r159, %r159, 2;
	setp.ne.s32 	%p8, %r159, %r2;
	@%p8 bra 	$L__BB17_4;
$L__BB17_5:
	ret;

}
	// .globl	_Z10bp_bias_c1PfPA24_A24_f
.visible .entry _Z10bp_bias_c1PfPA24_A24_f(
	.param .u64 .ptr .align 1 _Z10bp_bias_c1PfPA24_A24_f_param_0,
	.param .u64 .ptr .align 1 _Z10bp_bias_c1PfPA24_A24_f_param_1
)
{
	.reg .pred 	%p<11>;
	.reg .b32 	%r<185>;
	.reg .b32 	%f<67>;
	.reg .b64 	%rd<61>;

	ld.param.u64 	%rd3, [_Z10bp_bias_c1PfPA24_A24_f_param_0];
	ld.param.u64 	%rd4, [_Z10bp_bias_c1PfPA24_A24_f_param_1];
	cvta.to.global.u64 	%rd1, %rd3;
	cvta.to.global.u64 	%rd2, %rd4;
	mov.u32 	%r14, %ctaid.x;
	mov.u32 	%r15, %ntid.x;
	mov.u32 	%r16, %tid.x;
	mad.lo.s32 	%r17, %r14, %r15, %r16;
	mov.u32 	%r18, %nctaid.x;
	mul.lo.s32 	%r19, %r15, %r18;
	mov.f32 	%f2, 0f32C00000;
	mov.f32 	%f3, 0f3F124925;
	mul.rn.f32 	%f4, %f3, %f2;
	mov.f32 	%f5, 0f3DA72F06;
	mov.f32 	%f6, 0f3DF94791;
	mul.rn.f32 	%f7, %f6, %f5;
	fma.rn.f32 	%f8, %f4, 0f3FB8AA3B, 0fB3616D87;
	fma.rn.f32 	%f9, 0fBE924925, 0f32A55E34, %f8;
	mul.f32 	%f10, %f7, 0f40400000;
	fma.rn.f32 	%f11, %f10, %f4, %f9;
	fma.rn.f32 	%f12, %f7, 0fBE924925, %f11;
	mov.f32 	%f13, 0f4092CF45;
	add.rn.f32 	%f14, %f13, %f12;
	mov.f32 	%f15, 0fC092CF45;
	add.rn.f32 	%f16, %f14, %f15;
	neg.f32 	%f17, %f16;
	add.rn.f32 	%f18, %f12, %f17;
	mov.f32 	%f19, 0f40000000;
	mul.rn.f32 	%f20, %f14, %f19;
	neg.f32 	%f21, %f20;
	fma.rn.f32 	%f22, %f14, 0f40000000, %f21;
	fma.rn.f32 	%f23, %f18, 0f40000000, %f22;
	cvt.rni.f32.f32 	%f24, %f20;
	sub.f32 	%f25, %f20, %f24;
	add.f32 	%f26, %f25, %f23;
	fma.rn.f32 	%f27, %f26, 0f391FCB8E, 0f3AAF85ED;
	fma.rn.f32 	%f28, %f27, %f26, 0f3C1D9856;
	fma.rn.f32 	%f29, %f28, %f26, 0f3D6357BB;
	fma.rn.f32 	%f30, %f29, %f26, 0f3E75FDEC;
	fma.rn.f32 	%f31, %f30, %f26, 0f3F317218;
	fma.rn.f32 	%f32, %f31, %f26, 0f3F800000;
	cvt.rzi.s32.f32 	%r20, %f24;
	setp.gt.f32 	%p1, %f24, 0f00000000;
	selp.b32 	%r21, 0, -2097152000, %p1;
	add.s32 	%r22, %r21, 2130706432;
	mov.b32 	%f33, %r22;
	mul.f32 	%f34, %f32, %f33;
	shl.b32 	%r23, %r20, 23;
	sub.s32 	%r24, %r23, %r21;
	mov.b32 	%f35, %r24;
	mul.f32 	%f36, %f34, %f35;
	abs.f32 	%f37, %f20;
	setp.gt.f32 	%p2, %f37, 0f43180000;
	setp.lt.f32 	%p3, %f20, 0f00000000;
	selp.f32 	%f38, 0f00000000, 0f7F800000, %p3;
	selp.f32 	%f1, %f38, %f36, %p2;
	mul.lo.s32 	%r25, %r17, 3456;
	div.s32 	%r183, %r25, %r19;
	add.s32 	%r26, %r25, 3456;
	div.s32 	%r2, %r26, %r19;
	setp.ge.s32 	%p4, %r183, %r2;
	@%p4 bra 	$L__BB18_9;
	sub.s32 	%r3, %r2, %r183;
	and.b32  	%r4, %r3, 3;
	sub.s32 	%r27, %r183, %r2;
	setp.gt.u32 	%p5, %r27, -4;
	@%p5 bra 	$L__BB18_4;
	and.b32  	%r28, %r3, -4;
	neg.s32 	%r181, %r28;
$L__BB18_3:
	.pragma "nounroll";
	mul.hi.s32 	%r29, %r183, 715827883;
	shr.u32 	%r30, %r29, 31;
	add.s32 	%r31, %r29, %r30;
	mul.lo.s32 	%r32, %r31, 6;
	sub.s32 	%r33, %r183, %r32;
	mul.hi.s32 	%r34, %r31, 715827883;
	shr.u32 	%r35, %r34, 31;
	shr.u32 	%r36, %r34, 2;
	add.s32 	%r37, %r36, %r35;
	mul.lo.s32 	%r38, %r37, 24;
	sub.s32 	%r39, %r31, %r38;
	mul.hi.s32 	%r40, %r183, 954437177;
	shr.u32 	%r41, %r40, 31;
	shr.s32 	%r42, %r40, 5;
	add.s32 	%r43, %r42, %r41;
	mul.hi.s32 	%r44, %r43, 715827883;
	shr.u32 	%r45, %r44, 31;
	shr.u32 	%r46, %r44, 2;
	add.s32 	%r47, %r46, %r45;
	mul.lo.s32 	%r48, %r47, 24;
	sub.s32 	%r49, %r43, %r48;
	mul.wide.s32 	%rd5, %r33, 4;
	add.s64 	%rd6, %rd1, %rd5;
	mul.wide.s32 	%rd7, %r33, 2304;
	add.s64 	%rd8, %rd2, %rd7;
	mul.wide.s32 	%rd9, %r39, 96;
	add.s64 	%rd10, %rd8, %rd9;
	mul.wide.s32 	%rd11, %r49, 4;
	add.s64 	%rd12, %rd10, %rd11;
	ld.global.f32 	%f39, [%rd12];
	mul.f32 	%f40, %f39, 0f3DCCCCCD;
	div.rn.f32 	%f41, %f40, %f1;
	atom.global.add.f32 	%f42, [%rd6], %f41;
	add.s32 	%r50, %r183, 1;
	mul.hi.s32 	%r51, %r50, 715827883;
	shr.u32 	%r52, %r51, 31;
	add.s32 	%r53, %r51, %r52;
	mul.lo.s32 	%r54, %r53, 6;
	sub.s32 	%r55, %r50, %r54;
	mul.hi.s32 	%r56, %r53, 715827883;
	shr.u32 	%r57, %r56, 31;
	shr.u32 	%r58, %r56, 2;
	add.s32 	%r59, %r58, %r57;
	mul.lo.s32 	%r60, %r59, 24;
	sub.s32 	%r61, %r53, %r60;
	mul.hi.s32 	%r62, %r50, 954437177;
	shr.u32 	%r63, %r62, 31;
	shr.s32 	%r64, %r62, 5;
	add.s32 	%r65, %r64, %r63;
	mul.hi.s32 	%r66, %r65, 715827883;
	shr.u32 	%r67, %r66, 31;
	shr.u32 	%r68, %r66, 2;
	add.s32 	%r69, %r68, %r67;
	mul.lo.s32 	%r70, %r69, 24;
	sub.s32 	%r71, %r65, %r70;
	mul.wide.s32 	%rd13, %r55, 4;
	add.s64 	%rd14, %rd1, %rd13;
	mul.wide.s32 	%rd15, %r55, 2304;
	add.s64 	%rd16, %rd2, %rd15;
	mul.wide.s32 	%rd17, %r61, 96;
	add.s64 	%rd18, %rd16, %rd17;
	mul.wide.s32 	%rd19, %r71, 4;
	add.s64 	%rd20, %rd18, %rd19;
	ld.global.f32 	%f43, [%rd20];
	mul.f32 	%f44, %f43, 0f3DCCCCCD;
	div.rn.f32 	%f45, %f44, %f1;
	atom.global.add.f32 	%f46, [%rd14], %f45;
	add.s32 	%r72, %r183, 2;
	mul.hi.s32 	%r73, %r72, 715827883;
	shr.u32 	%r74, %r73, 31;
	add.s32 	%r75, %r73, %r74;
	mul.lo.s32 	%r76, %r75, 6;
	sub.s32 	%r77, %r72, %r76;
	mul.hi.s32 	%r78, %r75, 715827883;
	shr.u32 	%r79, %r78, 31;
	shr.u32 	%r80, %r78, 2;
	add.s32 	%r81, %r80, %r79;
	mul.lo.s32 	%r82, %r81, 24;
	sub.s32 	%r83, %r75, %r82;
	mul.hi.s32 	%r84, %r72, 954437177;
	shr.u32 	%r85, %r84, 31;
	shr.s32 	%r86, %r84, 5;
	add.s32 	%r87, %r86, %r85;
	mul.hi.s32 	%r88, %r87, 715827883;
	shr.u32 	%r89, %r88, 31;
	shr.u32 	%r90, %r88, 2;
	add.s32 	%r91, %r90, %r89;
	mul.lo.s32 	%r92, %r91, 24;
	sub.s32 	%r93, %r87, %r92;
	mul.wide.s32 	%rd21, %r77, 4;
	add.s64 	%rd22, %rd1, %rd21;
	mul.wide.s32 	%rd23, %r77, 2304;
	add.s64 	%rd24, %rd2, %rd23;
	mul.wide.s32 	%rd25, %r83, 96;
	add.s64 	%rd26, %rd24, %rd25;
	mul.wide.s32 	%rd27, %r93, 4;
	add.s64 	%rd28, %rd26, %rd27;
	ld.global.f32 	%f47, [%rd28];
	mul.f32 	%f48, %f47, 0f3DCCCCCD;
	div.rn.f32 	%f49, %f48, %f1;
	atom.global.add.f32 	%f50, [%rd22], %f49;
	add.s32 	%r94, %r183, 3;
	mul.hi.s32 	%r95, %r94, 715827883;
	shr.u32 	%r96, %r95, 31;
	add.s32 	%r97, %r95, %r96;
	mul.lo.s32 	%r98, %r97, 6;
	sub.s32 	%r99, %r94, %r98;
	mul.hi.s32 	%r100, %r97, 715827883;
	shr.u32 	%r101, %r100, 31;
	shr.u32 	%r102, %r100, 2;
	add.s32 	%r103, %r102, %r101;
	mul.lo.s32 	%r104, %r103, 24;
	sub.s32 	%r105, %r97, %r104;
	mul.hi.s32 	%r106, %r94, 954437177;
	shr.u32 	%r107, %r106, 31;
	shr.s32 	%r108, %r106, 5;
	add.s32 	%r109, %r108, %r107;
	mul.hi.s32 	%r110, %r109, 715827883;
	shr.u32 	%r111, %r110, 31;
	shr.u32 	%r112, %r110, 2;
	add.s32 	%r113, %r112, %r111;
	mul.lo.s32 	%r114, %r113, 24;
	sub.s32 	%r115, %r109, %r114;
	mul.wide.s32 	%rd29, %r99, 4;
	add.s64 	%rd30, %rd1, %rd29;
	mul.wide.s32 	%rd31, %r99, 2304;
	add.s64 	%rd32, %rd2, %rd31;
	mul.wide.s32 	%rd33, %r105, 96;
	add.s64 	%rd34, %rd32, %rd33;
	mul.wide.s32 	%rd35, %r115, 4;
	add.s64 	%rd36, %rd34, %rd35;
	ld.global.f32 	%f51, [%rd36];
	mul.f32 	%f52, %f51, 0f3DCCCCCD;
	div.rn.f32 	%f53, %f52, %f1;
	atom.global.add.f32 	%f54, [%rd30], %f53;
	add.s32 	%r183, %r183, 4;
	add.s32 	%r181, %r181, 4;
	setp.ne.s32 	%p6, %r181, 0;
	@%p6 bra 	$L__BB18_3;
$L__BB18_4:
	setp.eq.s32 	%p7, %r4, 0;
	@%p7 bra 	$L__BB18_9;
	setp.eq.s32 	%p8, %r4, 1;
	@%p8 bra 	$L__BB18_7;
	mul.hi.s32 	%r116, %r183, 715827883;
	shr.u32 	%r117, %r116, 31;
	add.s32 	%r118, %r116, %r117;
	mul.lo.s32 	%r119, %r118, 6;
	sub.s32 	%r120, %r183, %r119;
	mul.hi.s32 	%r121, %r118, 715827883;
	shr.u32 	%r122, %r121, 31;
	shr.u32 	%r123, %r121, 2;
	add.s32 	%r124, %r123, %r122;
	mul.lo.s32 	%r125, %r124, 24;
	sub.s32 	%r126, %r118, %r125;
	mul.hi.s32 	%r127, %r183, 954437177;
	shr.u32 	%r128, %r127, 31;
	shr.s32 	%r129, %r127, 5;
	add.s32 	%r130, %r129, %r128;
	mul.hi.s32 	%r131, %r130, 715827883;
	shr.u32 	%r132, %r131, 31;
	shr.u32 	%r133, %r131, 2;
	add.s32 	%r134, %r133, %r132;
	mul.lo.s32 	%r135, %r134, 24;
	sub.s32 	%r136, %r130, %r135;
	mul.wide.s32 	%rd37, %r120, 4;
	add.s64 	%rd38, %rd1, %rd37;
	mul.wide.s32 	%rd39, %r120, 2304;
	add.s64 	%rd40, %rd2, %rd39;
	mul.wide.s32 	%rd41, %r126, 96;
	add.s64 	%rd42, %rd40, %rd41;
	mul.wide.s32 	%rd43, %r136, 4;
	add.s64 	%rd44, %rd42, %rd43;
	ld.global.f32 	%f55, [%rd44];
	mul.f32 	%f56, %f55, 0f3DCCCCCD;
	div.rn.f32 	%f57, %f56, %f1;
	atom.global.add.f32 	%f58, [%rd38], %f57;
	add.s32 	%r137, %r183, 1;
	mul.hi.s32 	%r138, %r137, 715827883;
	shr.u32 	%r139, %r138, 31;
	add.s32 	%r140, %r138, %r139;
	mul.lo.s32 	%r141, %r140, 6;
	sub.s32 	%r142, %r137, %r141;
	mul.hi.s32 	%r143, %r140, 715827883;
	shr.u32 	%r144, %r143, 31;
	shr.u32 	%r145, %r143, 2;
	add.s32 	%r146, %r145, %r144;
	mul.lo.s32 	%r147, %r146, 24;
	sub.s32 	%r148, %r140, %r147;
	mul.hi.s32 	%r149, %r137, 954437177;
	shr.u32 	%r150, %r149, 31;
	shr.s32 	%r151, %r149, 5;
	add.s32 	%r152, %r151, %r150;
	mul.hi.s32 	%r153, %r152, 715827883;
	shr.u32 	%r154, %r153, 31;
	shr.u32 	%r155, %r153, 2;
	add.s32 	%r156, %r155, %r154;
	mul.lo.s32 	%r157, %r156, 24;
	sub.s32 	%r158, %r152, %r157;
	mul.wide.s32 	%rd45, %r142, 4;
	add.s64 	%rd46, %rd1, %rd45;
	mul.wide.s32 	%rd47, %r142, 2304;
	add.s64 	%rd48, %rd2, %rd47;
	mul.wide.s32 	%rd49, %r148, 96;
	add.s64 	%rd50, %rd48, %rd49;
	mul.wide.s32 	%rd51, %r158, 4;
	add.s64 	%rd52, %rd50, %rd51;
	ld.global.f32 	%f59, [%rd52];
	mul.f32 	%f60, %f59, 0f3DCCCCCD;
	div.rn.f32 	%f61, %f60, %f1;
	atom.global.add.f32 	%f62, [%rd46], %f61;
	add.s32 	%r183, %r183, 2;
$L__BB18_7:
	and.b32  	%r159, %r3, 1;
	setp.eq.b32 	%p9, %r159, 1;
	not.pred 	%p10, %p9;
	@%p10 bra 	$L__BB18_9;
	mul.hi.s32 	%r160, %r183, 715827883;
	shr.u32 	%r161, %r160, 31;
	add.s32 	%r162, %r160, %r161;
	mul.lo.s32 	%r163, %r162, 6;
	sub.s32 	%r164, %r183, %r163;
	mul.hi.s32 	%r165, %r162, 715827883;
	shr.u32 	%r166, %r165, 31;
	shr.u32 	%r167, %r165, 2;
	add.s32 	%r168, %r167, %r166;
	mul.lo.s32 	%r169, %r168, 24;
	sub.s32 	%r170, %r162, %r169;
	mul.hi.s32 	%r171, %r183, 954437177;
	shr.u32 	%r172, %r171, 31;
	shr.s32 	%r173, %r171, 5;
	add.s32 	%r174, %r173, %r172;
	mul.hi.s32 	%r175, %r174, 715827883;
	shr.u32 	%r176, %r175, 31;
	shr.u32 	%r177, %r175, 2;
	add.s32 	%r178, %r177, %r176;
	mul.lo.s32 	%r179, %r178, 24;
	sub.s32 	%r180, %r174, %r179;
	mul.wide.s32 	%rd53, %r164, 4;
	add.s64 	%rd54, %rd1, %rd53;
	mul.wide.s32 	%rd55, %r164, 2304;
	add.s64 	%rd56, %rd2, %rd55;
	mul.wide.s32 	%rd57, %r170, 96;
	add.s64 	%rd58, %rd56, %rd57;
	mul.wide.s32 	%rd59, %r180, 4;
	add.s64 	%rd60, %rd58, %rd59;
	ld.global.f32 	%f63, [%rd60];
	mul.f32 	%f64, %f63, 0f3DCCCCCD;
	div.rn.f32 	%f65, %f64, %f1;
	atom.global.add.f32 	%f66, [%rd54], %f65;
$L__BB18_9:
	ret;

}
	// .globl	_Z12bp_output_s2PA3_A3_fPA6_S0_Pf
.visible .entry _Z12bp_output_s2PA3_A3_fPA6_S0_Pf(
	.param .u64 .ptr .align 1 _Z12bp_output_s2PA3_A3_fPA6_S0_Pf_param_0,
	.param .u64 .ptr .align 1 _Z12bp_output_s2PA3_A3_fPA6_S0_Pf_param_1,
	.param .u64 .ptr .align 1 _Z12bp_output_s2PA3_A3_fPA6_S0_Pf_param_2
)
{
	.reg .pred 	%p<8>;
	.reg .b32 	%r<250>;
	.reg .b32 	%f<29>;
	.reg .b64 	%rd<98>;

	ld.param.u64 	%rd4, [_Z12bp_output_s2PA3_A3_fPA6_S0_Pf_param_0];
	ld.param.u64 	%rd5, [_Z12bp_output_s2PA3_A3_fPA6_S0_Pf_param_1];
	ld.param.u64 	%rd6, [_Z12bp_output_s2PA3_A3_fPA6_S0_Pf_param_2];
	cvta.to.global.u64 	%rd1, %rd4;
	cvta.to.global.u64 	%rd2, %rd6;
	cvta.to.global.u64 	%rd3, %rd5;
	mov.u32 	%r14, %ctaid.x;
	mov.u32 	%r15, %ntid.x;
	mov.u32 	%r16, %tid.x;
	mad.lo.s32 	%r17, %r14, %r15, %r16;
	mov.u32 	%r18, %nctaid.x;
	mul.lo.s32 	%r19, %r15, %r18;
	mul.lo.s32 	%r20, %r17, 540;
	div.s32 	%r248, %r20, %r19;
	add.s32 	%r21, %r20, 540;
	div.s32 	%r2, %r21, %r19;
	setp.ge.s32 	%p1, %r248, %r2;
	@%p1 bra 	$L__BB19_9;
	sub.s32 	%r3, %r2, %r248;
	and.b32  	%r4, %r3, 3;
	sub.s32 	%r22, %r248, %r2;
	setp.gt.u32 	%p2, %r22, -4;
	@%p2 bra 	$L__BB19_4;
	and.b32  	%r23, %r3, -4;
	neg.s32 	%r246, %r23;
$L__BB19_3:
	.pragma "nounroll";
	mul.hi.s32 	%r24, %r248, 1717986919;
	shr.u32 	%r25, %r24, 31;
	shr.s32 	%r26, %r24, 2;
	add.s32 	%r27, %r26, %r25;
	mul.lo.s32 	%r28, %r27, 10;
	sub.s32 	%r29, %r248, %r28;
	mul.hi.s32 	%r30, %r27, 715827883;
	shr.u32 	%r31, %r30, 31;
	add.s32 	%r32, %r30, %r31;
	mul.lo.s32 	%r33, %r32, 6;
	sub.s32 	%r34, %r27, %r33;
	mul.hi.s32 	%r35, %r248, -2004318071;
	add.s32 	%r36, %r35, %r248;
	shr.u32 	%r37, %r36, 31;
	shr.s32 	%r38, %r36, 5;
	add.s32 	%r39, %r38, %r37;
	mul.hi.s32 	%r40, %r39, 1431655766;
	shr.u32 	%r41, %r40, 31;
	add.s32 	%r42, %r40, %r41;
	mul.lo.s32 	%r43, %r42, 3;
	sub.s32 	%r44, %r39, %r43;
	mul.hi.s32 	%r45, %r248, -1240768329;
	add.s32 	%r46, %r45, %r248;
	shr.u32 	%r47, %r46, 31;
	shr.s32 	%r48, %r46, 7;
	add.s32 	%r49, %r48, %r47;
	mul.hi.s32 	%r50, %r49, 1431655766;
	shr.u32 	%r51, %r50, 31;
	add.s32 	%r52, %r50, %r51;
	mul.lo.s32 	%r53, %r52, 3;
	sub.s32 	%r54, %r49, %r53;
	mul.wide.s32 	%rd7, %r34, 36;
	add.s64 	%rd8, %rd1, %rd7;
	mul.wide.s32 	%rd9, %r44, 12;
	add.s64 	%rd10, %rd8, %rd9;
	mul.wide.s32 	%rd11, %r54, 4;
	add.s64 	%rd12, %rd10, %rd11;
	mul.wide.s32 	%rd13, %r29, 216;
	add.s64 	%rd14, %rd3, %rd13;
	add.s64 	%rd15, %rd14, %rd7;
	add.s64 	%rd16, %rd15, %rd9;
	add.s64 	%rd17, %rd16, %rd11;
	ld.global.f32 	%f1, [%rd17];
	mul.wide.s32 	%rd18, %r29, 4;
	add.s64 	%rd19, %rd2, %rd18;
	ld.global.f32 	%f2, [%rd19];
	mul.f32 	%f3, %f1, %f2;
	atom.global.add.f32 	%f4, [%rd12], %f3;
	add.s32 	%r55, %r248, 1;
	mul.hi.s32 	%r56, %r55, 1717986919;
	shr.u32 	%r57, %r56, 31;
	shr.s32 	%r58, %r56, 2;
	add.s32 	%r59, %r58, %r57;
	mul.lo.s32 	%r60, %r59, 10;
	sub.s32 	%r61, %r55, %r60;
	mul.hi.s32 	%r62, %r59, 715827883;
	shr.u32 	%r63, %r62, 31;
	add.s32 	%r64, %r62, %r63;
	mul.lo.s32 	%r65, %r64, 6;
	sub.s32 	%r66, %r59, %r65;
	mul.hi.s32 	%r67, %r55, -2004318071;
	add.s32 	%r68, %r67, %r55;
	shr.u32 	%r69, %r68, 31;
	shr.s32 	%r70, %r68, 5;
	add.s32 	%r71, %r70, %r69;
	mul.hi.s32 	%r72, %r71, 1431655766;
	shr.u32 	%r73, %r72, 31;
	add.s32 	%r74, %r72, %r73;
	mul.lo.s32 	%r75, %r74, 3;
	sub.s32 	%r76, %r71, %r75;
	mul.hi.s32 	%r77, %r55, -1240768329;
	add.s32 	%r78, %r77, %r55;
	shr.u32 	%r79, %r78, 31;
	shr.s32 	%r80, %r78, 7;
	add.s32 	%r81, %r80, %r79;
	mul.hi.s32 	%r82, %r81, 1431655766;
	shr.u32 	%r83, %r82, 31;
	add.s32 	%r84, %r82, %r83;
	mul.lo.s32 	%r85, %r84, 3;
	sub.s32 	%r86, %r81, %r85;
	mul.wide.s32 	%rd20, %r66, 36;
	add.s64 	%rd21, %rd1, %rd20;
	mul.wide.s32 	%rd22, %r76, 12;
	add.s64 	%rd23, %rd21, %rd22;
	mul.wide.s32 	%rd24, %r86, 4;
	add.s64 	%rd25, %rd23, %rd24;
	mul.wide.s32 	%rd26, %r61, 216;
	add.s64 	%rd27, %rd3, %rd26;
	add.s64 	%rd28, %rd27, %rd20;
	add.s64 	%rd29, %rd28, %rd22;
	add.s64 	%rd30, %rd29, %rd24;
	ld.global.f32 	%f5, [%rd30];
	mul.wide.s32 	%rd31, %r61, 4;
	add.s64 	%rd32, %rd2, %rd31;
	ld.global.f32 	%f6, [%rd32];
	mul.f32 	%f7, %f5, %f6;
	atom.global.add.f32 	%f8, [%rd25], %f7;
	add.s32 	%r87, %r248, 2;
	mul.hi.s32 	%r88, %r87, 1717986919;
	shr.u32 	%r89, %r88, 31;
	shr.s32 	%r90, %r88, 2;
	add.s32 	%r91, %r90, %r89;
	mul.lo.s32 	%r92, %r91, 10;
	sub.s32 	%r93, %r87, %r92;
	mul.hi.s32 	%r94, %r91, 715827883;
	shr.u32 	%r95, %r94, 31;
	add.s32 	%r96, %r94, %r95;
	mul.lo.s32 	%r97, %r96, 6;
	sub.s32 	%r98, %r91, %r97;
	mul.hi.s32 	%r99, %r87, -2004318071;
	add.s32 	%r100, %r99, %r87;
	shr.u32 	%r101, %r100, 31;
	shr.s32 	%r102, %r100, 5;
	add.s32 	%r103, %r102, %r101;
	mul.hi.s32 	%r104, %r103, 1431655766;
	shr.u32 	%r105, %r104, 31;
	add.s32 	%r106, %r104, %r105;
	mul.lo.s32 	%r107, %r106, 3;
	sub.s32 	%r108, %r103, %r107;
	mul.hi.s32 	%r109, %r87, -1240768329;
	add.s32 	%r110, %r109, %r87;
	shr.u32 	%r111, %r110, 31;
	shr.s32 	%r112, %r110, 7;
	add.s32 	%r113, %r112, %r111;
	mul.hi.s32 	%r114, %r113, 1431655766;
	shr.u32 	%r115, %r114, 31;
	add.s32 	%r116, %r114, %r115;
	mul.lo.s32 	%r117, %r116, 3;
	sub.s32 	%r118, %r113, %r117;
	mul.wide.s32 	%rd33, %r98, 36;
	add.s64 	%rd34, %rd1, %rd33;
	mul.wide.s32 	%rd35, %r108, 12;
	add.s64 	%rd36, %rd34, %rd35;
	mul.wide.s32 	%rd37, %r118, 4;
	add.s64 	%rd38, %rd36, %rd37;
	mul.wide.s32 	%rd39, %r93, 216;
	add.s64 	%rd40, %rd3, %rd39;
	add.s64 	%rd41, %rd40, %rd33;
	add.s64 	%rd42, %rd41, %rd35;
	add.s64 	%rd43, %rd42, %rd37;
	ld.global.f32 	%f9, [%rd43];
	mul.wide.s32 	%rd44, %r93, 4;
	add.s64 	%rd45, %rd2, %rd44;
	ld.global.f32 	%f10, [%rd45];
	mul.f32 	%f11, %f9, %f10;
	atom.global.add.f32 	%f12, [%rd38], %f11;
	add.s32 	%r119, %r248, 3;
	mul.hi.s32 	%r120, %r119, 1717986919;
	shr.u32 	%r121, %r120, 31;
	shr.s32 	%r122, %r120, 2;
	add.s32 	%r123, %r122, %r121;
	mul.lo.s32 	%r124, %r123, 10;
	sub.s32 	%r125, %r119, %r124;
	mul.hi.s32 	%r126, %r123, 715827883;
	shr.u32 	%r127, %r126, 31;
	add.s32 	%r128, %r126, %r127;
	mul.lo.s32 	%r129, %r128, 6;
	sub.s32 	%r130, %r123, %r129;
	mul.hi.s32 	%r131, %r119, -2004318071;
	add.s32 	%r132, %r131, %r119;
	shr.u32 	%r133, %r132, 31;
	shr.s32 	%r134, %r132, 5;
	add.s32 	%r135, %r134, %r133;
	mul.hi.s32 	%r136, %r135, 1431655766;
	shr.u32 	%r137, %r136, 31;
	add.s32 	%r138, %r136, %r137;
	mul.lo.s32 	%r139, %r138, 3;
	sub.s32 	%r140, %r135, %r139;
	mul.hi.s32 	%r141, %r119, -1240768329;
	add.s32 	%r142, %r141, %r119;
	shr.u32 	%r143, %r142, 31;
	shr.s32 	%r144, %r142, 7;
	add.s32 	%r145, %r144, %r143;
	mul.hi.s32 	%r146, %r145, 1431655766;
	shr.u32 	%r147, %r146, 31;
	add.s32 	%r148, %r146, %r147;
	mul.lo.s32 	%r149, %r148, 3;
	sub.s32 	%r150, %r145, %r149;
	mul.wide.s32 	%rd46, %r130, 36;
	add.s64 	%rd47, %rd1, %rd46;
	mul.wide.s32 	%rd48, %r140, 12;
	add.s64 	%rd49, %rd47, %rd48;
	mul.wide.s32 	%rd50, %r150, 4;
	add.s64 	%rd51, %rd49, %rd50;
	mul.wide.s32 	%rd52, %r125, 216;
	add.s64 	%rd53, %rd3, %rd52;
	add.s64 	%rd54, %rd53, %rd46;
	add.s64 	%rd55, %rd54, %rd48;
	add.s64 	%rd56, %rd55, %rd50;
	ld.global.f32 	%f13, [%rd56];
	mul.wide.s32 	%rd57, %r125, 4;
	add.s64 	%rd58, %rd2, %rd57;
	ld.global.f32 	%f14, [%rd58];
	mul.f32 	%f15, %f13, %f14;
	atom.global.add.f32 	%f16, [%rd51], %f15;
	add.s32 	%r248, %r248, 4;
	add.s32 	%r246, %r246, 4;
	setp.ne.s32 	%p3, %r246, 0;
	@%p3 bra 	$L__BB19_3;
$L__BB19_4:
	setp.eq.s32 	%p4, %r4, 0;
	@%p4 bra 	$L__BB19_9;
	setp.eq.s32 	%p5, %r4, 1;
	@%p5 bra 	$L__BB19_7;
	mul.hi.s32 	%r151, %r248, 1717986919;
	shr.u32 	%r152, %r151, 31;
	shr.s32 	%r153, %r151, 2;
	add.s32 	%r154, %r153, %r152;
	mul.lo.s32 	%r155, %r154, 10;
	sub.s32 	%r156, %r248, %r155;
	mul.hi.s32 	%r157, %r154, 715827883;
	shr.u32 	%r158, %r157, 31;
	add.s32 	%r159, %r157, %r158;
	mul.lo.s32 	%r160, %r159, 6;
	sub.s32 	%r161, %r154, %r160;
	mul.hi.s32 	%r162, %r248, -2004318071;
	add.s32 	%r163, %r162, %r248;
	shr.u32 	%r164, %r163, 31;
	shr.s32 	%r165, %r163, 5;
	add.s32 	%r166, %r165, %r164;
	mul.hi.s32 	%r167, %r166, 1431655766;
	shr.u32 	%r168, %r167, 31;
	add.s32 	%r169, %r167, %r168;
	mul.lo.s32 	%r170, %r169, 3;
	sub.s32 	%r171, %r166, %r170;
	mul.hi.s32 	%r172, %r248, -1240768329;
	add.s32 	%r173, %r172, %r248;
	shr.u32 	%r174, %r173, 31;
	shr.s32 	%r175, %r173, 7;
	add.s32 	%r176, %r175, %r174;
	mul.hi.s32 	%r177, %r176, 1431655766;
	shr.u32 	%r178, %r177, 31;
	add.s32 	%r179, %r177, %r178;
	mul.lo.s32 	%r180, %r179, 3;
	sub.s32 	%r181, %r176, %r180;
	mul.wide.s32 	%rd59, %r161, 36;
	add.s64 	%rd60, %rd1, %rd59;
	mul.wide.s32 	%rd61, %r171, 12;
	add.s64 	%rd62, %rd60, %rd61;
	mul.wide.s32 	%rd63, %r181, 4;
	add.s64 	%rd64, %rd62, %rd63;
	mul.wide.s32 	%rd65, %r156, 216;
	add.s64 	%rd66, %rd3, %rd65;
	add.s64 	%rd67, %rd66, %rd59;
	add.s64 	%rd68, %rd67, %rd61;
	add.s64 	%rd69, %rd68, %rd63;
	ld.global.f32 	%f17, [%rd69];
	mul.wide.s32 	%rd70, %r156, 4;
	add.s64 	%rd71, %rd2, %rd70;
	ld.global.f32 	%f18, [%rd71];
	mul.f32 	%f19, %f17, %f18;
	atom.global.add.f32 	%f20, [%rd64], %f19;
	add.s32 	%r182, %r248, 1;
	mul.hi.s32 	%r183, %r182, 1717986919;
	shr.u32 	%r184, %r183, 31;
	shr.s32 	%r185, %r183, 2;
	add.s32 	%r186, %r185, %r184;
	mul.lo.s32 	%r187, %r186, 10;
	sub.s32 	%r188, %r182, %r187;
	mul.hi.s32 	%r189, %r186, 715827883;
	shr.u32 	%r190, %r189, 31;
	add.s32 	%r191, %r189, %r190;
	mul.lo.s32 	%r192, %r191, 6;
	sub.s32 	%r193, %r186, %r192;
	mul.hi.s32 	%r194, %r182, -2004318071;
	add.s32 	%r195, %r194, %r182;
	shr.u32 	%r196, %r195, 31;
	shr.s32 	%r197, %r195, 5;
	add.s32 	%r198, %r197, %r196;
	mul.hi.s32 	%r199, %r198, 1431655766;
	shr.u32 	%r200, %r199, 31;
	add.s32 	%r201, %r199, %r200;
	mul.lo.s32 	%r202, %r201, 3;
	sub.s32 	%r203, %r198, %r202;
	mul.hi.s32 	%r204, %r182, -1240768329;
	add.s32 	%r205, %r204, %r182;
	shr.u32 	%r206, %r205, 31;
	shr.s32 	%r207, %r205, 7;
	add.s32 	%r208, %r207, %r206;
	mul.hi.s32 	%r209, %r208, 1431655766;
	shr.u32 	%r210, %r209, 31;
	add.s32 	%r211, %r209, %r210;
	mul.lo.s32 	%r212, %r211, 3;
	sub.s32 	%r213, %r208, %r212;
	mul.wide.s32 	%rd72, %r193, 36;
	add.s64 	%rd73, %rd1, %rd72;
	mul.wide.s32 	%rd74, %r203, 12;
	add.s64 	%rd75, %rd73, %rd74;
	mul.wide.s32 	%rd76, %r213, 4;
	add.s64 	%rd77, %rd75, %rd76;
	mul.wide.s32 	%rd78, %r188, 216;
	add.s64 	%rd79, %rd3, %rd78;
	add.s64 	%rd80, %rd79, %rd72;
	add.s64 	%rd81, %rd80, %rd74;
	add.s64 	%rd82, %rd81, %rd76;
	ld.global.f32 	%f21, [%rd82];
	mul.wide.s32 	%rd83, %r188, 4;
	add.s64 	%rd84, %rd2, %rd83;
	ld.global.f32 	%f22, [%rd84];
	mul.f32 	%f23, %f21, %f22;
	atom.global.add.f32 	%f24, [%rd77], %f23;
	add.s32 	%r248, %r248, 2;
$L__BB19_7:
	and.b32  	%r214, %r3, 1;
	setp.eq.b32 	%p6, %r214, 1;
	not.pred 	%p7, %p6;
	@%p7 bra 	$L__BB19_9;
	mul.hi.s32 	%r215, %r248, 1717986919;
	shr.u32 	%r216, %r215, 31;
	shr.s32 	%r217, %r215, 2;
	add.s32 	%r218, %r217, %r216;
	mul.lo.s32 	%r219, %r218, 10;
	sub.s32 	%r220, %r248, %r219;
	mul.hi.s32 	%r221, %r218, 715827883;
	shr.u32 	%r222, %r221, 31;
	add.s32 	%r223, %r221, %r222;
	mul.lo.s32 	%r224, %r223, 6;
	sub.s32 	%r225, %r218, %r224;
	mul.hi.s32 	%r226, %r248, -2004318071;
	add.s32 	%r227, %r226, %r248;
	shr.u32 	%r228, %r227, 31;
	shr.s32 	%r229, %r227, 5;
	add.s32 	%r230, %r229, %r228;
	mul.hi.s32 	%r231, %r230, 1431655766;
	shr.u32 	%r232, %r231, 31;
	add.s32 	%r233, %r231, %r232;
	mul.lo.s32 	%r234, %r233, 3;
	sub.s32 	%r235, %r230, %r234;
	mul.hi.s32 	%r236, %r248, -1240768329;
	add.s32 	%r237, %r236, %r248;
	shr.u32 	%r238, %r237, 31;
	shr.s32 	%r239, %r237, 7;
	add.s32 	%r240, %r239, %r238;
	mul.hi.s32 	%r241, %r240, 1431655766;
	shr.u32 	%r242, %r241, 31;
	add.s32 	%r243, %r241, %r242;
	mul.lo.s32 	%r244, %r243, 3;
	sub.s32 	%r245, %r240, %r244;
	mul.wide.s32 	%rd85, %r225, 36;
	add.s64 	%rd86, %rd1, %rd85;
	mul.wide.s32 	%rd87, %r235, 12;
	add.s64 	%rd88, %rd86, %rd87;
	mul.wide.s32 	%rd89, %r245, 4;
	add.s64 	%rd90, %rd88, %rd89;
	mul.wide.s32 	%rd91, %r220, 216;
	add.s64 	%rd92, %rd3, %rd91;
	add.s64 	%rd93, %rd92, %rd85;
	add.s64 	%rd94, %rd93, %rd87;
	add.s64 	%rd95, %rd94, %rd89;
	ld.global.f32 	%f25, [%rd95];
	mul.wide.s32 	%rd96, %r220, 4;
	add.s64 	%rd97, %rd2, %rd96;
	ld.global.f32 	%f26, [%rd97];
	mul.f32 	%f27, %f25, %f26;
	atom.global.add.f32 	%f28, [%rd90], %f27;
$L__BB19_9:
	ret;

}
	// .globl	_Z12bp_preact_s2PA3_A3_fS1_S1_
.visible .entry _Z12bp_preact_s2PA3_A3_fS1_S1_(
	.param .u64 .ptr .align 1 _Z12bp_preact_s2PA3_A3_fS1_S1__param_0,
	.param .u64 .ptr .align 1 _Z12bp_preact_s2PA3_A3_fS1_S1__param_1,
	.param .u64 .ptr .align 1 _Z12bp_preact_s2PA3_A3_fS1_S1__param_2
)
{
	.reg .pred 	%p<6>;
	.reg .b32 	%r<83>;
	.reg .b32 	%f<55>;
	.reg .b64 	%rd<43>;

	ld.param.u64 	%rd4, [_Z12bp_preact_s2PA3_A3_fS1_S1__param_0];
	ld.param.u64 	%rd5, [_Z12bp_preact_s2PA3_A3_fS1_S1__param_1];
	ld.param.u64 	%rd6, [_Z12bp_preact_s2PA3_A3_fS1_S1__param_2];
	cvta.to.global.u64 	%rd1, %rd4;
	cvta.to.global.u64 	%rd2, %rd5;
	cvta.to.global.u64 	%rd3, %rd6;
	mov.u32 	%r7, %ctaid.x;
	mov.u32 	%r8, %ntid.x;
	mov.u32 	%r9, %tid.x;
	mad.lo.s32 	%r10, %r7, %r8, %r9;
	mov.u32 	%r11, %nctaid.x;
	mul.lo.s32 	%r12, %r8, %r11;
	mul.lo.s32 	%r13, %r10, 54;
	div.s32 	%r82, %r13, %r12;
	add.s32 	%r14, %r13, 54;
	div.s32 	%r2, %r14, %r12;
	setp.le.s32 	%p1, %r2, %r82;
	@%p1 bra 	$L__BB20_5;
	sub.s32 	%r15, %r2, %r82;
	add.s32 	%r3, %r82, 1;
	and.b32  	%r16, %r15, 1;
	setp.eq.b32 	%p2, %r16, 1;
	not.pred 	%p3, %p2;
	@%p3 bra 	$L__BB20_3;
	mul.hi.s32 	%r17, %r82, 715827883;
	shr.u32 	%r18, %r17, 31;
	add.s32 	%r19, %r17, %r18;
	mul.lo.s32 	%r20, %r19, 6;
	sub.s32 	%r21, %r82, %r20;
	mul.hi.s32 	%r22, %r19, 1431655766;
	shr.u32 	%r23, %r22, 31;
	add.s32 	%r24, %r22, %r23;
	mul.lo.s32 	%r25, %r24, 3;
	sub.s32 	%r26, %r19, %r25;
	mul.hi.s32 	%r27, %r82, 954437177;
	shr.u32 	%r28, %r27, 31;
	shr.s32 	%r29, %r27, 2;
	add.s32 	%r30, %r29, %r28;
	mul.hi.s32 	%r31, %r30, 1431655766;
	shr.u32 	%r32, %r31, 31;
	add.s32 	%r33, %r31, %r32;
	mul.lo.s32 	%r34, %r33, 3;
	sub.s32 	%r35, %r30, %r34;
	mul.wide.s32 	%rd7, %r21, 36;
	add.s64 	%rd8, %rd3, %rd7;
	mul.wide.s32 	%rd9, %r26, 12;
	add.s64 	%rd10, %rd8, %rd9;
	mul.wide.s32 	%rd11, %r35, 4;
	add.s64 	%rd12, %rd10, %rd11;
	ld.global.f32 	%f1, [%rd12];
	fma.rn.f32 	%f2, %f1, 0fBBBB989D, 0f3F000000;
	cvt.sat.f32.f32 	%f3, %f2;
	mov.f32 	%f4, 0f4B400001;
	mov.f32 	%f5, 0f437C0000;
	fma.rm.f32 	%f6, %f3, %f5, %f4;
	add.f32 	%f7, %f6, 0fCB40007F;
	neg.f32 	%f8, %f7;
	fma.rn.f32 	%f9, %f1, 0fBFB8AA3B, %f8;
	fma.rn.f32 	%f10, %f1, 0fB2A57060, %f9;
	mov.b32 	%r36, %f6;
	shl.b32 	%r37, %r36, 23;
	mov.b32 	%f11, %r37;
	ex2.approx.ftz.f32 	%f12, %f10;
	fma.rn.f32 	%f13, %f12, %f11, 0f3F800000;
	rcp.rn.f32 	%f14, %f13;
	add.s64 	%rd13, %rd2, %rd7;
	add.s64 	%rd14, %rd13, %rd9;
	add.s64 	%rd15, %rd14, %rd11;
	ld.global.f32 	%f15, [%rd15];
	mul.f32 	%f16, %f15, %f14;
	mov.f32 	%f17, 0f3F800000;
	sub.f32 	%f18, %f17, %f14;
	mul.f32 	%f19, %f16, %f18;
	add.s64 	%rd16, %rd1, %rd7;
	add.s64 	%rd17, %rd16, %rd9;
	add.s64 	%rd18, %rd17, %rd11;
	st.global.f32 	[%rd18], %f19;
	mov.u32 	%r82, %r3;
$L__BB20_3:
	setp.eq.s32 	%p4, %r2, %r3;
	@%p4 bra 	$L__BB20_5;
$L__BB20_4:
	mul.hi.s32 	%r38, %r82, 715827883;
	shr.u32 	%r39, %r38, 31;
	add.s32 	%r40, %r38, %r39;
	mul.lo.s32 	%r41, %r40, 6;
	sub.s32 	%r42, %r82, %r41;
	mul.hi.s32 	%r43, %r40, 1431655766;
	shr.u32 	%r44, %r43, 31;
	add.s32 	%r45, %r43, %r44;
	mul.lo.s32 	%r46, %r45, 3;
	sub.s32 	%r47, %r40, %r46;
	mul.hi.s32 	%r48, %r82, 954437177;
	shr.u32 	%r49, %r48, 31;
	shr.s32 	%r50, %r48, 2;
	add.s32 	%r51, %r50, %r49;
	mul.hi.s32 	%r52, %r51, 1431655766;
	shr.u32 	%r53, %r52, 31;
	add.s32 	%r54, %r52, %r53;
	mul.lo.s32 	%r55, %r54, 3;
	sub.s32 	%r56, %r51, %r55;
	mul.wide.s32 	%rd19, %r42, 36;
	add.s64 	%rd20, %rd3, %rd19;
	mul.wide.s32 	%rd21, %r47, 12;
	add.s64 	%rd22, %rd20, %rd21;
	mul.wide.s32 	%rd23, %r56, 4;
	add.s64 	%rd24, %rd22, %rd23;
	ld.global.f32 	%f20, [%rd24];
	fma.rn.f32 	%f21, %f20, 0fBBBB989D, 0f3F000000;
	cvt.sat.f32.f32 	%f22, %f21;
	mov.f32 	%f23, 0f4B400001;
	mov.f32 	%f24, 0f437C0000;
	fma.rm.f32 	%f25, %f22, %f24, %f23;
	add.f32 	%f26, %f25, 0fCB40007F;
	neg.f32 	%f27, %f26;
	fma.rn.f32 	%f28, %f20, 0fBFB8AA3B, %f27;
	fma.rn.f32 	%f29, %f20, 0fB2A57060, %f28;
	mov.b32 	%r57, %f25;
	shl.b32 	%r58, %r57, 23;
	mov.b32 	%f30, %r58;
	ex2.approx.ftz.f32 	%f31, %f29;
	fma.rn.f32 	%f32, %f31, %f30, 0f3F800000;
	rcp.rn.f32 	%f33, %f32;
	add.s64 	%rd25, %rd2, %rd19;
	add.s64 	%rd26, %rd25, %rd21;
	add.s64 	%rd27, %rd26, %rd23;
	ld.global.f32 	%f34, [%rd27];
	mul.f32 	%f35, %f34, %f33;
	mov.f32 	%f36, 0f3F800000;
	sub.f32 	%f37, %f36, %f33;
	mul.f32 	%f38, %f35, %f37;
	add.s64 	%rd28, %rd1, %rd19;
	add.s64 	%rd29, %rd28, %rd21;
	add.s64 	%rd30, %rd29, %rd23;
	st.global.f32 	[%rd30], %f38;
	add.s32 	%r59, %r82, 1;
	mul.hi.s32 	%r60, %r59, 715827883;
	shr.u32 	%r61, %r60, 31;
	add.s32 	%r62, %r60, %r61;
	mul.lo.s32 	%r63, %r62, 6;
	sub.s32 	%r64, %r59, %r63;
	mul.hi.s32 	%r65, %r62, 1431655766;
	shr.u32 	%r66, %r65, 31;
	add.s32 	%r67, %r65, %r66;
	mul.lo.s32 	%r68, %r67, 3;
	sub.s32 	%r69, %r62, %r68;
	mul.hi.s32 	%r70, %r59, 954437177;
	shr.u32 	%r71, %r70, 31;
	shr.s32 	%r72, %r70, 2;
	add.s32 	%r73, %r72, %r71;
	mul.hi.s32 	%r74, %r73, 1431655766;
	shr.u32 	%r75, %r74, 31;
	add.s32 	%r76, %r74, %r75;
	mul.lo.s32 	%r77, %r76, 3;
	sub.s32 	%r78, %r73, %r77;
	mul.wide.s32 	%rd31, %r64, 36;
	add.s64 	%rd32, %rd3, %rd31;
	mul.wide.s32 	%rd33, %r69, 12;
	add.s64 	%rd34, %rd32, %rd33;
	mul.wide.s32 	%rd35, %r78, 4;
	add.s64 	%rd36, %rd34, %rd35;
	ld.global.f32 	%f39, [%rd36];
	fma.rn.f32 	%f40, %f39, 0fBBBB989D, 0f3F000000;
	cvt.sat.f32.f32 	%f41, %f40;
	fma.rm.f32 	%f42, %f41, %f24, %f23;
	add.f32 	%f43, %f42, 0fCB40007F;
	neg.f32 	%f44, %f43;
	fma.rn.f32 	%f45, %f39, 0fBFB8AA3B, %f44;
	fma.rn.f32 	%f46, %f39, 0fB2A57060, %f45;
	mov.b32 	%r79, %f42;
	shl.b32 	%r80, %r79, 23;
	mov.b32 	%f47, %r80;
	ex2.approx.ftz.f32 	%f48, %f46;
	fma.rn.f32 	%f49, %f48, %f47, 0f3F800000;
	rcp.rn.f32 	%f50, %f49;
	add.s64 	%rd37, %rd2, %rd31;
	add.s64 	%rd38, %rd37, %rd33;
	add.s64 	%rd39, %rd38, %rd35;
	ld.global.f32 	%f51, [%rd39];
	mul.f32 	%f52, %f51, %f50;
	sub.f32 	%f53, %f36, %f50;
	mul.f32 	%f54, %f52, %f53;
	add.s64 	%rd40, %rd1, %rd31;
	add.s64 	%rd41, %rd40, %rd33;
	add.s64 	%rd42, %rd41, %rd35;
	st.global.f32 	[%rd42], %f54;
	add.s32 	%r82, %r82, 2;
	setp.ne.s32 	%p5, %r82, %r2;
	@%p5 bra 	$L__BB20_4;
$L__BB20_5:
	ret;

}
	// .globl	_Z12bp_weight_s2PA2_A2_fPA3_A3_fPA6_A6_f
.visible .entry _Z12bp_weight_s2PA2_A2_fPA3_A3_fPA6_A6_f(
	.param .u64 .ptr .align 1 _Z12bp_weight_s2PA2_A2_fPA3_A3_fPA6_A6_f_param_0,
	.param .u64 .ptr .align 1 _Z12bp_weight_s2PA2_A2_fPA3_A3_fPA6_A6_f_param_1,
	.param .u64 .ptr .align 1 _Z12bp_weight_s2PA2_A2_fPA3_A3_fPA6_A6_f_param_2
)
{
	.reg .pred 	%p<6>;
	.reg .b32 	%r<140>;
	.reg .b32 	%f<13>;
	.reg .b64 	%rd<55>;

	ld.param.u64 	%rd4, [_Z12bp_weight_s2PA2_A2_fPA3_A3_fPA6_A6_f_param_0];
	ld.param.u64 	%rd5, [_Z12bp_weight_s2PA2_A2_fPA3_A3_fPA6_A6_f_param_1];
	ld.param.u64 	%rd6, [_Z12bp_weight_s2PA2_A2_fPA3_A3_fPA6_A6_f_param_2];
	cvta.to.global.u64 	%rd1, %rd4;
	cvta.to.global.u64 	%rd2, %rd6;
	cvta.to.global.u64 	%rd3, %rd5;
	mov.u32 	%r7, %ctaid.x;
	mov.u32 	%r8, %ntid.x;
	mov.u32 	%r9, %tid.x;
	mad.lo.s32 	%r10, %r7, %r8, %r9;
	mov.u32 	%r11, %nctaid.x;
	mul.lo.s32 	%r12, %r8, %r11;
	mul.lo.s32 	%r13, %r10, 216;
	div.s32 	%r139, %r13, %r12;
	add.s32 	%r14, %r13, 216;
	div.s32 	%r2, %r14, %r12;
	setp.le.s32 	%p1, %r2, %r139;
	@%p1 bra 	$L__BB21_5;
	sub.s32 	%r15, %r2, %r139;
	add.s32 	%r3, %r139, 1;
	and.b32  	%r16, %r15, 1;
	setp.eq.b32 	%p2, %r16, 1;
	not.pred 	%p3, %p2;
	@%p3 bra 	$L__BB21_3;
	shr.u32 	%r17, %r139, 31;
	add.s32 	%r18, %r139, %r17;
	and.b32  	%r19, %r18, -2;
	sub.s32 	%r20, %r139, %r19;
	shr.s32 	%r21, %r18, 1;
	shr.u32 	%r22, %r18, 31;
	add.s32 	%r23, %r21, %r22;
	and.b32  	%r24, %r23, -2;
	sub.s32 	%r25, %r21, %r24;
	shr.s32 	%r26, %r139, 31;
	shr.u32 	%r27, %r26, 30;
	add.s32 	%r28, %r139, %r27;
	shr.s32 	%r29, %r28, 2;
	mul.hi.s32 	%r30, %r29, 715827883;
	shr.u32 	%r31, %r30, 31;
	add.s32 	%r32, %r30, %r31;
	mul.lo.s32 	%r33, %r32, 6;
	sub.s32 	%r34, %r29, %r33;
	mul.hi.s32 	%r35, %r139, 715827883;
	shr.u32 	%r36, %r35, 31;
	shr.s32 	%r37, %r35, 2;
	add.s32 	%r38, %r37, %r36;
	mul.hi.s32 	%r39, %r38, 1431655766;
	shr.u32 	%r40, %r39, 31;
	add.s32 	%r41, %r39, %r40;
	mul.lo.s32 	%r42, %r41, 3;
	sub.s32 	%r43, %r38, %r42;
	mul.hi.s32 	%r44, %r139, 954437177;
	shr.u32 	%r45, %r44, 31;
	shr.s32 	%r46, %r44, 4;
	add.s32 	%r47, %r46, %r45;
	mul.hi.s32 	%r48, %r47, 1431655766;
	shr.u32 	%r49, %r48, 31;
	add.s32 	%r50, %r48, %r49;
	mul.lo.s32 	%r51, %r50, 3;
	sub.s32 	%r52, %r47, %r51;
	mul.wide.s32 	%rd7, %r20, 8;
	add.s64 	%rd8, %rd1, %rd7;
	mul.wide.s32 	%rd9, %r25, 4;
	add.s64 	%rd10, %rd8, %rd9;
	mul.wide.s32 	%rd11, %r34, 36;
	add.s64 	%rd12, %rd3, %rd11;
	mul.wide.s32 	%rd13, %r43, 12;
	add.s64 	%rd14, %rd12, %rd13;
	mul.wide.s32 	%rd15, %r52, 4;
	add.s64 	%rd16, %rd14, %rd15;
	ld.global.f32 	%f1, [%rd16];
	mul.wide.s32 	%rd17, %r34, 144;
	add.s64 	%rd18, %rd2, %rd17;
	shl.b32 	%r53, %r43, 1;
	add.s32 	%r54, %r53, %r20;
	mul.wide.s32 	%rd19, %r54, 24;
	add.s64 	%rd20, %rd18, %rd19;
	shl.b32 	%r55, %r52, 1;
	add.s32 	%r56, %r55, %r25;
	mul.wide.s32 	%rd21, %r56, 4;
	add.s64 	%rd22, %rd20, %rd21;
	ld.global.f32 	%f2, [%rd22];
	mul.f32 	%f3, %f1, %f2;
	atom.global.add.f32 	%f4, [%rd10], %f3;
	mov.u32 	%r139, %r3;
$L__BB21_3:
	setp.eq.s32 	%p4, %r2, %r3;
	@%p4 bra 	$L__BB21_5;
$L__BB21_4:
	shr.u32 	%r57, %r139, 31;
	add.s32 	%r58, %r139, %r57;
	and.b32  	%r59, %r58, -2;
	sub.s32 	%r60, %r139, %r59;
	shr.s32 	%r61, %r58, 1;
	shr.u32 	%r62, %r58, 31;
	add.s32 	%r63, %r61, %r62;
	and.b32  	%r64, %r63, -2;
	sub.s32 	%r65, %r61, %r64;
	shr.s32 	%r66, %r139, 31;
	shr.u32 	%r67, %r66, 30;
	add.s32 	%r68, %r139, %r67;
	shr.s32 	%r69, %r68, 2;
	mul.hi.s32 	%r70, %r69, 715827883;
	shr.u32 	%r71, %r70, 31;
	add.s32 	%r72, %r70, %r71;
	mul.lo.s32 	%r73, %r72, 6;
	sub.s32 	%r74, %r69, %r73;
	mul.hi.s32 	%r75, %r139, 715827883;
	shr.u32 	%r76, %r75, 31;
	shr.s32 	%r77, %r75, 2;
	add.s32 	%r78, %r77, %r76;
	mul.hi.s32 	%r79, %r78, 1431655766;
	shr.u32 	%r80, %r79, 31;
	add.s32 	%r81, %r79, %r80;
	mul.lo.s32 	%r82, %r81, 3;
	sub.s32 	%r83, %r78, %r82;
	mul.hi.s32 	%r84, %r139, 954437177;
	shr.u32 	%r85, %r84, 31;
	shr.s32 	%r86, %r84, 4;
	add.s32 	%r87, %r86, %r85;
	mul.hi.s32 	%r88, %r87, 1431655766;
	shr.u32 	%r89, %r88, 31;
	add.s32 	%r90, %r88, %r89;
	mul.lo.s32 	%r91, %r90, 3;
	sub.s32 	%r92, %r87, %r91;
	mul.wide.s32 	%rd23, %r60, 8;
	add.s64 	%rd24, %rd1, %rd23;
	mul.wide.s32 	%rd25, %r65, 4;
	add.s64 	%rd26, %rd24, %rd25;
	mul.wide.s32 	%rd27, %r74, 36;
	add.s64 	%rd28, %rd3, %rd27;
	mul.wide.s32 	%rd29, %r83, 12;
	add.s64 	%rd30, %rd28, %rd29;
	mul.wide.s32 	%rd31, %r92, 4;
	add.s64 	%rd32, %rd30, %rd31;
	ld.global.f32 	%f5, [%rd32];
	mul.wide.s32 	%rd33, %r74, 144;
	add.s64 	%rd34, %rd2, %rd33;
	shl.b32 	%r93, %r83, 1;
	add.s32 	%r94, %r93, %r60;
	mul.wide.s32 	%rd35, %r94, 24;
	add.s64 	%rd36, %rd34, %rd35;
	shl.b32 	%r95, %r92, 1;
	add.s32 	%r96, %r95, %r65;
	mul.wide.s32 	%rd37, %r96, 4;
	add.s64 	%rd38, %rd36, %rd37;
	ld.global.f32 	%f6, [%rd38];
	mul.f32 	%f7, %f5, %f6;
	atom.global.add.f32 	%f8, [%rd26], %f7;
	add.s32 	%r97, %r139, 1;
	shr.u32 	%r98, %r97, 31;
	add.s32 	%r99, %r97, %r98;
	and.b32  	%r100, %r99, -2;
	sub.s32 	%r101, %r97, %r100;
	shr.s32 	%r102, %r99, 1;
	shr.u32 	%r103, %r99, 31;
	add.s32 	%r104, %r102, %r103;
	and.b32  	%r105, %r104, -2;
	sub.s32 	%r106, %r102, %r105;
	shr.s32 	%r107, %r97, 31;
	shr.u32 	%r108, %r107, 30;
	add.s32 	%r109, %r97, %r108;
	shr.s32 	%r110, %r109, 2;
	mul.hi.s32 	%r111, %r110, 715827883;
	shr.u32 	%r112, %r111, 31;
	add.s32 	%r113, %r111, %r112;
	mul.lo.s32 	%r114, %r113, 6;
	sub.s32 	%r115, %r110, %r114;
	mul.hi.s32 	%r116, %r97, 715827883;
	shr.u32 	%r117, %r116, 31;
	shr.s32 	%r118, %r116, 2;
	add.s32 	%r119, %r118, %r117;
	mul.hi.s32 	%r120, %r119, 1431655766;
	shr.u32 	%r121, %r120, 31;
	add.s32 	%r122, %r120, %r121;
	mul.lo.s32 	%r123, %r122, 3;
	sub.s32 	%r124, %r119, %r123;
	mul.hi.s32 	%r125, %r97, 954437177;
	shr.u32 	%r126, %r125, 31;
	shr.s32 	%r127, %r125, 4;
	add.s32 	%r128, %r127, %r126;
	mul.hi.s32 	%r129, %r128, 1431655766;
	shr.u32 	%r130, %r129, 31;
	add.s32 	%r131, %r129, %r130;
	mul.lo.s32 	%r132, %r131, 3;
	sub.s32 	%r133, %r128, %r132;
	mul.wide.s32 	%rd39, %r101, 8;
	add.s64 	%rd40, %rd1, %rd39;
	mul.wide.s32 	%rd41, %r106, 4;
	add.s64 	%rd42, %rd40, %rd41;
	mul.wide.s32 	%rd43, %r115, 36;
	add.s64 	%rd44, %rd3, %rd43;
	mul.wide.s32 	%rd45, %r124, 12;
	add.s64 	%rd46, %rd44, %rd45;
	mul.wide.s32 	%rd47, %r133, 4;
	add.s64 	%rd48, %rd46, %rd47;
	ld.global.f32 	%f9, [%rd48];
	mul.wide.s32 	%rd49, %r115, 144;
	add.s64 	%rd50, %rd2, %rd49;
	shl.b32 	%r134, %r124, 1;
	add.s32 	%r135, %r134, %r101;
	mul.wide.s32 	%rd51, %r135, 24;
	add.s64 	%rd52, %rd50, %rd51;
	shl.b32 	%r136, %r133, 1;
	add.s32 	%r137, %r136, %r106;
	mul.wide.s32 	%rd53, %r137, 4;
	add.s64 	%rd54, %rd52, %rd53;
	ld.global.f32 	%f10, [%rd54];
	mul.f32 	%f11, %f9, %f10;
	atom.global.add.f32 	%f12, [%rd42], %f11;
	add.s32 	%r139, %r139, 2;
	setp.ne.s32 	%p5, %r139, %r2;
	@%p5 bra 	$L__BB21_4;
$L__BB21_5:
	ret;

}
	// .globl	_Z10bp_bias_s2PfPA3_A3_f
.visible .entry _Z10bp_bias_s2PfPA3_A3_f(
	.param .u64 .ptr .align 1 _Z10bp_bias_s2PfPA3_A3_f_param_0,
	.param .u64 .ptr .align 1 _Z10bp_bias_s2PfPA3_A3_f_param_1
)
{
	.reg .pred 	%p<11>;
	.reg .b32 	%r<171>;
	.reg .b32 	%f<67>;
	.reg .b64 	%rd<47>;

	ld.param.u64 	%rd3, [_Z10bp_bias_s2PfPA3_A3_f_param_0];
	ld.param.u64 	%rd4, [_Z10bp_bias_s2PfPA3_A3_f_param_1];
	cvta.to.global.u64 	%rd1, %rd3;
	cvta.to.global.u64 	%rd2, %rd4;
	mov.u32 	%r14, %ctaid.x;
	mov.u32 	%r15, %ntid.x;
	mov.u32 	%r16, %tid.x;
	mad.lo.s32 	%r17, %r14, %r15, %r16;
	mov.u32 	%r18, %nctaid.x;
	mul.lo.s32 	%r19, %r15, %r18;
	mov.f32 	%f2, 0f32C00000;
	mov.f32 	%f3, 0f3F124925;
	mul.rn.f32 	%f4, %f3, %f2;
	mov.f32 	%f5, 0f3DA72F06;
	mov.f32 	%f6, 0f3DF94791;
	mul.rn.f32 	%f7, %f6, %f5;
	fma.rn.f32 	%f8, %f4, 0f3FB8AA3B, 0fB3616D87;
	fma.rn.f32 	%f9, 0fBE924925, 0f32A55E34, %f8;
	mul.f32 	%f10, %f7, 0f40400000;
	fma.rn.f32 	%f11, %f10, %f4, %f9;
	fma.rn.f32 	%f12, %f7, 0fBE924925, %f11;
	mov.f32 	%f13, 0f40259E8A;
	add.rn.f32 	%f14, %f13, %f12;
	mov.f32 	%f15, 0fC0259E8A;
	add.rn.f32 	%f16, %f14, %f15;
	neg.f32 	%f17, %f16;
	add.rn.f32 	%f18, %f12, %f17;
	mov.f32 	%f19, 0f40400000;
	mul.rn.f32 	%f20, %f14, %f19;
	neg.f32 	%f21, %f20;
	fma.rn.f32 	%f22, %f14, 0f40400000, %f21;
	fma.rn.f32 	%f23, %f18, 0f40400000, %f22;
	cvt.rni.f32.f32 	%f24, %f20;
	sub.f32 	%f25, %f20, %f24;
	add.f32 	%f26, %f25, %f23;
	fma.rn.f32 	%f27, %f26, 0f391FCB8E, 0f3AAF85ED;
	fma.rn.f32 	%f28, %f27, %f26, 0f3C1D9856;
	fma.rn.f32 	%f29, %f28, %f26, 0f3D6357BB;
	fma.rn.f32 	%f30, %f29, %f26, 0f3E75FDEC;
	fma.rn.f32 	%f31, %f30, %f26, 0f3F317218;
	fma.rn.f32 	%f32, %f31, %f26, 0f3F800000;
	cvt.rzi.s32.f32 	%r20, %f24;
	setp.gt.f32 	%p1, %f24, 0f00000000;
	selp.b32 	%r21, 0, -2097152000, %p1;
	add.s32 	%r22, %r21, 2130706432;
	mov.b32 	%f33, %r22;
	mul.f32 	%f34, %f32, %f33;
	shl.b32 	%r23, %r20, 23;
	sub.s32 	%r24, %r23, %r21;
	mov.b32 	%f35, %r24;
	mul.f32 	%f36, %f34, %f35;
	abs.f32 	%f37, %f20;
	setp.gt.f32 	%p2, %f37, 0f43180000;
	setp.lt.f32 	%p3, %f20, 0f00000000;
	selp.f32 	%f38, 0f00000000, 0f7F800000, %p3;
	selp.f32 	%f1, %f38, %f36, %p2;
	mul.lo.s32 	%r25, %r17, 54;
	div.s32 	%r169, %r25, %r19;
	add.s32 	%r26, %r25, 54;
	div.s32 	%r2, %r26, %r19;
	setp.ge.s32 	%p4, %r169, %r2;
	@%p4 bra 	$L__BB22_9;
	sub.s32 	%r3, %r2, %r169;
	and.b32  	%r4, %r3, 3;
	sub.s32 	%r27, %r169, %r2;
	setp.gt.u32 	%p5, %r27, -4;
	@%p5 bra 	$L__BB22_4;
	and.b32  	%r28, %r3, -4;
	neg.s32 	%r167, %r28;
$L__BB22_3:
	.pragma "nounroll";
	mul.hi.s32 	%r29, %r169, 715827883;
	shr.u32 	%r30, %r29, 31;
	add.s32 	%r31, %r29, %r30;
	mul.lo.s32 	%r32, %r31, 6;
	sub.s32 	%r33, %r169, %r32;
	mul.hi.s32 	%r34, %r31, 1431655766;
	shr.u32 	%r35, %r34, 31;
	add.s32 	%r36, %r34, %r35;
	mul.lo.s32 	%r37, %r36, 3;
	sub.s32 	%r38, %r31, %r37;
	mul.hi.s32 	%r39, %r169, 954437177;
	shr.u32 	%r40, %r39, 31;
	shr.s32 	%r41, %r39, 2;
	add.s32 	%r42, %r41, %r40;
	mul.hi.s32 	%r43, %r42, 1431655766;
	shr.u32 	%r44, %r43, 31;
	add.s32 	%r45, %r43, %r44;
	mul.lo.s32 	%r46, %r45, 3;
	sub.s32 	%r47, %r42, %r46;
	mul.wide.s32 	%rd5, %r33, 36;
	add.s64 	%rd6, %rd2, %rd5;
	mul.wide.s32 	%rd7, %r38, 12;
	add.s64 	%rd8, %rd6, %rd7;
	mul.wide.s32 	%rd9, %r47, 4;
	add.s64 	%rd10, %rd8, %rd9;
	ld.global.f32 	%f39, [%rd10];
	mul.f32 	%f40, %f39, 0f3DCCCCCD;
	div.rn.f32 	%f41, %f40, %f1;
	atom.global.add.f32 	%f42, [%rd1], %f41;
	add.s32 	%r48, %r169, 1;
	mul.hi.s32 	%r49, %r48, 715827883;
	shr.u32 	%r50, %r49, 31;
	add.s32 	%r51, %r49, %r50;
	mul.lo.s32 	%r52, %r51, 6;
	sub.s32 	%r53, %r48, %r52;
	mul.hi.s32 	%r54, %r51, 1431655766;
	shr.u32 	%r55, %r54, 31;
	add.s32 	%r56, %r54, %r55;
	mul.lo.s32 	%r57, %r56, 3;
	sub.s32 	%r58, %r51, %r57;
	mul.hi.s32 	%r59, %r48, 954437177;
	shr.u32 	%r60, %r59, 31;
	shr.s32 	%r61, %r59, 2;
	add.s32 	%r62, %r61, %r60;
	mul.hi.s32 	%r63, %r62, 1431655766;
	shr.u32 	%r64, %r63, 31;
	add.s32 	%r65, %r63, %r64;
	mul.lo.s32 	%r66, %r65, 3;
	sub.s32 	%r67, %r62, %r66;
	mul.wide.s32 	%rd11, %r53, 36;
	add.s64 	%rd12, %rd2, %rd11;
	mul.wide.s32 	%rd13, %r58, 12;
	add.s64 	%rd14, %rd12, %rd13;
	mul.wide.s32 	%rd15, %r67, 4;
	add.s64 	%rd16, %rd14, %rd15;
	ld.global.f32 	%f43, [%rd16];
	mul.f32 	%f44, %f43, 0f3DCCCCCD;
	div.rn.f32 	%f45, %f44, %f1;
	atom.global.add.f32 	%f46, [%rd1], %f45;
	add.s32 	%r68, %r169, 2;
	mul.hi.s32 	%r69, %r68, 715827883;
	shr.u32 	%r70, %r69, 31;
	add.s32 	%r71, %r69, %r70;
	mul.lo.s32 	%r72, %r71, 6;
	sub.s32 	%r73, %r68, %r72;
	mul.hi.s32 	%r74, %r71, 1431655766;
	shr.u32 	%r75, %r74, 31;
	add.s32 	%r76, %r74, %r75;
	mul.lo.s32 	%r77, %r76, 3;
	sub.s32 	%r78, %r71, %r77;
	mul.hi.s32 	%r79, %r68, 954437177;
	shr.u32 	%r80, %r79, 31;
	shr.s32 	%r81, %r79, 2;
	add.s32 	%r82, %r81, %r80;
	mul.hi.s32 	%r83, %r82, 1431655766;
	shr.u32 	%r84, %r83, 31;
	add.s32 	%r85, %r83, %r84;
	mul.lo.s32 	%r86, %r85, 3;
	sub.s32 	%r87, %r82, %r86;
	mul.wide.s32 	%rd17, %r73, 36;
	add.s64 	%rd18, %rd2, %rd17;
	mul.wide.s32 	%rd19, %r78, 12;
	add.s64 	%rd20, %rd18, %rd19;
	mul.wide.s32 	%rd21, %r87, 4;
	add.s64 	%rd22, %rd20, %rd21;
	ld.global.f32 	%f47, [%rd22];
	mul.f32 	%f48, %f47, 0f3DCCCCCD;
	div.rn.f32 	%f49, %f48, %f1;
	atom.global.add.f32 	%f50, [%rd1], %f49;
	add.s32 	%r88, %r169, 3;
	mul.hi.s32 	%r89, %r88, 715827883;
	shr.u32 	%r90, %r89, 31;
	add.s32 	%r91, %r89, %r90;
	mul.lo.s32 	%r92, %r91, 6;
	sub.s32 	%r93, %r88, %r92;
	mul.hi.s32 	%r94, %r91, 1431655766;
	shr.u32 	%r95, %r94, 31;
	add.s32 	%r96, %r94, %r95;
	mul.lo.s32 	%r97, %r96, 3;
	sub.s32 	%r98, %r91, %r97;
	mul.hi.s32 	%r99, %r88, 954437177;
	shr.u32 	%r100, %r99, 31;
	shr.s32 	%r101, %r99, 2;
	add.s32 	%r102, %r101, %r100;
	mul.hi.s32 	%r103, %r102, 1431655766;
	shr.u32 	%r104, %r103, 31;
	add.s32 	%r105, %r103, %r104;
	mul.lo.s32 	%r106, %r105, 3;
	sub.s32 	%r107, %r102, %r106;
	mul.wide.s32 	%rd23, %r93, 36;
	add.s64 	%rd24, %rd2, %rd23;
	mul.wide.s32 	%rd25, %r98, 12;
	add.s64 	%rd26, %rd24, %rd25;
	mul.wide.s32 	%rd27, %r107, 4;
	add.s64 	%rd28, %rd26, %rd27;
	ld.global.f32 	%f51, [%rd28];
	mul.f32 	%f52, %f51, 0f3DCCCCCD;
	div.rn.f32 	%f53, %f52, %f1;
	atom.global.add.f32 	%f54, [%rd1], %f53;
	add.s32 	%r169, %r169, 4;
	add.s32 	%r167, %r167, 4;
	setp.ne.s32 	%p6, %r167, 0;
	@%p6 bra 	$L__BB22_3;
$L__BB22_4:
	setp.eq.s32 	%p7, %r4, 0;
	@%p7 bra 	$L__BB22_9;
	setp.eq.s32 	%p8, %r4, 1;
	@%p8 bra 	$L__BB22_7;
	mul.hi.s32 	%r108, %r169, 715827883;
	shr.u32 	%r109, %r108, 31;
	add.s32 	%r110, %r108, %r109;
	mul.lo.s32 	%r111, %r110, 6;
	sub.s32 	%r112, %r169, %r111;
	mul.hi.s32 	%r113, %r110, 1431655766;
	shr.u32 	%r114, %r113, 31;
	add.s32 	%r115, %r113, %r114;
	mul.lo.s32 	%r116, %r115, 3;
	sub.s32 	%r117, %r110, %r116;
	mul.hi.s32 	%r118, %r169, 954437177;
	shr.u32 	%r119, %r118, 31;
	shr.s32 	%r120, %r118, 2;
	add.s32 	%r121, %r120, %r119;
	mul.hi.s32 	%r122, %r121, 1431655766;
	shr.u32 	%r123, %r122, 31;
	add.s32 	%r124, %r122, %r123;
	mul.lo.s32 	%r125, %r124, 3;
	sub.s32 	%r126, %r121, %r125;
	mul.wide.s32 	%rd29, %r112, 36;
	add.s64 	%rd30, %rd2, %rd29;
	mul.wide.s32 	%rd31, %r117, 12;
	add.s64 	%rd32, %rd30, %rd31;
	mul.wide.s32 	%rd33, %r126, 4;
	add.s64 	%rd34, %rd32, %rd33;
	ld.global.f32 	%f55, [%rd34];
	mul.f32 	%f56, %f55, 0f3DCCCCCD;
	div.rn.f32 	%f57, %f56, %f1;
	atom.global.add.f32 	%f58, [%rd1], %f57;
	add.s32 	%r127, %r169, 1;
	mul.hi.s32 	%r128, %r127, 715827883;
	shr.u32 	%r129, %r128, 31;
	add.s32 	%r130, %r128, %r129;
	mul.lo.s32 	%r131, %r130, 6;
	sub.s32 	%r132, %r127, %r131;
	mul.hi.s32 	%r133, %r130, 1431655766;
	shr.u32 	%r134, %r133, 31;
	add.s32 	%r135, %r133, %r134;
	mul.lo.s32 	%r136, %r135, 3;
	sub.s32 	%r137, %r130, %r136;
	mul.hi.s32 	%r138, %r127, 954437177;
	shr.u32 	%r139, %r138, 31;
	shr.s32 	%r140, %r138, 2;
	add.s32 	%r141, %r140, %r139;
	mul.hi.s32 	%r142, %r141, 1431655766;
	shr.u32 	%r143, %r142, 31;
	add.s32 	%r144, %r142, %r143;
	mul.lo.s32 	%r145, %r144, 3;
	sub.s32 	%r146, %r141, %r145;
	mul.wide.s32 	%rd35, %r132, 36;
	add.s64 	%rd36, %rd2, %rd35;
	mul.wide.s32 	%rd37, %r137, 12;
	add.s64 	%rd38, %rd36, %rd37;
	mul.wide.s32 	%rd39, %r146, 4;
	add.s64 	%rd40, %rd38, %rd39;
	ld.global.f32 	%f59, [%rd40];
	mul.f32 	%f60, %f59, 0f3DCCCCCD;
	div.rn.f32 	%f61, %f60, %f1;
	atom.global.add.f32 	%f62, [%rd1], %f61;
	add.s32 	%r169, %r169, 2;
$L__BB22_7:
	and.b32  	%r147, %r3, 1;
	setp.eq.b32 	%p9, %r147, 1;
	not.pred 	%p10, %p9;
	@%p10 bra 	$L__BB22_9;
	mul.hi.s32 	%r148, %r169, 715827883;
	shr.u32 	%r149, %r148, 31;
	add.s32 	%r150, %r148, %r149;
	mul.lo.s32 	%r151, %r150, 6;
	sub.s32 	%r152, %r169, %r151;
	mul.hi.s32 	%r153, %r150, 1431655766;
	shr.u32 	%r154, %r153, 31;
	add.s32 	%r155, %r153, %r154;
	mul.lo.s32 	%r156, %r155, 3;
	sub.s32 	%r157, %r150, %r156;
	mul.hi.s32 	%r158, %r169, 954437177;
	shr.u32 	%r159, %r158, 31;
	shr.s32 	%r160, %r158, 2;
	add.s32 	%r161, %r160, %r159;
	mul.hi.s32 	%r162, %r161, 1431655766;
	shr.u32 	%r163, %r162, 31;
	add.s32 	%r164, %r162, %r163;
	mul.lo.s32 	%r165, %r164, 3;
	sub.s32 	%r166, %r161, %r165;
	mul.wide.s32 	%rd41, %r152, 36;
	add.s64 	%rd42, %rd2, %rd41;
	mul.wide.s32 	%rd43, %r157, 12;
	add.s64 	%rd44, %rd42, %rd43;
	mul.wide.s32 	%rd45, %r166, 4;
	add.s64 	%rd46, %rd44, %rd45;
	ld.global.f32 	%f63, [%rd46];
	mul.f32 	%f64, %f63, 0f3DCCCCCD;
	div.rn.f32 	%f65, %f64, %f1;
	atom.global.add.f32 	%f66, [%rd1], %f65;
$L__BB22_9:
	ret;

}
	// .globl	_Z12bp_output_c2PA6_A6_fPA2_A2_fPA3_A3_f
.visible .entry _Z12bp_output_c2PA6_A6_fPA2_A2_fPA3_A3_f(
	.param .u64 .ptr .align 1 _Z12bp_output_c2PA6_A6_fPA2_A2_fPA3_A3_f_param_0,
	.param .u64 .ptr .align 1 _Z12bp_output_c2PA6_A6_fPA2_A2_fPA3_A3_f_param_1,
	.param .u64 .ptr .align 1 _Z12bp_output_c2PA6_A6_fPA2_A2_fPA3_A3_f_param_2
)
{
	.reg .pred 	%p<6>;
	.reg .b32 	%r<152>;
	.reg .b32 	%f<13>;
	.reg .b64 	%rd<61>;

	ld.param.u64 	%rd4, [_Z12bp_output_c2PA6_A6_fPA2_A2_fPA3_A3_f_param_0];
	ld.param.u64 	%rd5, [_Z12bp_output_c2PA6_A6_fPA2_A2_fPA3_A3_f_param_1];
	ld.param.u64 	%rd6, [_Z12bp_output_c2PA6_A6_fPA2_A2_fPA3_A3_f_param_2];
	cvta.to.global.u64 	%rd1, %rd4;
	cvta.to.global.u64 	%rd2, %rd6;
	cvta.to.global.u64 	%rd3, %rd5;
	mov.u32 	%r7, %ctaid.x;
	mov.u32 	%r8, %ntid.x;
	mov.u32 	%r9, %tid.x;
	mad.lo.s32 	%r10, %r7, %r8, %r9;
	mov.u32 	%r11, %nctaid.x;
	mul.lo.s32 	%r12, %r8, %r11;
	mul.lo.s32 	%r13, %r10, 1296;
	div.s32 	%r151, %r13, %r12;
	add.s32 	%r14, %r13, 1296;
	div.s32 	%r2, %r14, %r12;
	setp.le.s32 	%p1, %r2, %r151;
	@%p1 bra 	$L__BB23_5;
	sub.s32 	%r15, %r2, %r151;
	add.s32 	%r3, %r151, 1;
	and.b32  	%r16, %r15, 1;
	setp.eq.b32 	%p2, %r16, 1;
	not.pred 	%p3, %p2;
	@%p3 bra 	$L__BB23_3;
	mul.hi.s32 	%r17, %r151, 715827883;
	shr.u32 	%r18, %r17, 31;
	add.s32 	%r19, %r17, %r18;
	mul.lo.s32 	%r20, %r19, 6;
	sub.s32 	%r21, %r151, %r20;
	shr.u32 	%r22, %r19, 31;
	add.s32 	%r23, %r19, %r22;
	and.b32  	%r24, %r23, -2;
	sub.s32 	%r25, %r19, %r24;
	shr.s32 	%r26, %r17, 1;
	add.s32 	%r27, %r26, %r18;
	shr.u32 	%r28, %r27, 31;
	add.s32 	%r29, %r27, %r28;
	and.b32  	%r30, %r29, -2;
	sub.s32 	%r31, %r27, %r30;
	shr.s32 	%r32, %r17, 2;
	add.s32 	%r33, %r32, %r18;
	mul.hi.s32 	%r34, %r33, 715827883;
	shr.u32 	%r35, %r34, 31;
	add.s32 	%r36, %r34, %r35;
	mul.lo.s32 	%r37, %r36, 6;
	sub.s32 	%r38, %r33, %r37;
	mul.hi.s32 	%r39, %r151, 954437177;
	shr.u32 	%r40, %r39, 31;
	shr.s32 	%r41, %r39, 5;
	add.s32 	%r42, %r41, %r40;
	mul.hi.s32 	%r43, %r42, 1431655766;
	shr.u32 	%r44, %r43, 31;
	add.s32 	%r45, %r43, %r44;
	mul.lo.s32 	%r46, %r45, 3;
	sub.s32 	%r47, %r42, %r46;
	mul.hi.s32 	%r48, %r151, 1272582903;
	shr.u32 	%r49, %r48, 31;
	shr.s32 	%r50, %r48, 7;
	add.s32 	%r51, %r50, %r49;
	mul.hi.s32 	%r52, %r51, 1431655766;
	shr.u32 	%r53, %r52, 31;
	add.s32 	%r54, %r52, %r53;
	mul.lo.s32 	%r55, %r54, 3;
	sub.s32 	%r56, %r51, %r55;
	mul.wide.s32 	%rd7, %r38, 144;
	add.s64 	%rd8, %rd1, %rd7;
	shl.b32 	%r57, %r47, 1;
	add.s32 	%r58, %r57, %r25;
	mul.wide.s32 	%rd9, %r58, 24;
	add.s64 	%rd10, %rd8, %rd9;
	shl.b32 	%r59, %r56, 1;
	add.s32 	%r60, %r59, %r31;
	mul.wide.s32 	%rd11, %r60, 4;
	add.s64 	%rd12, %rd10, %rd11;
	mul.wide.s32 	%rd13, %r21, 16;
	add.s64 	%rd14, %rd3, %rd13;
	mul.wide.s32 	%rd15, %r25, 8;
	add.s64 	%rd16, %rd14, %rd15;
	mul.wide.s32 	%rd17, %r31, 4;
	add.s64 	%rd18, %rd16, %rd17;
	ld.global.f32 	%f1, [%rd18];
	mul.wide.s32 	%rd19, %r38, 36;
	add.s64 	%rd20, %rd2, %rd19;
	mul.wide.s32 	%rd21, %r47, 12;
	add.s64 	%rd22, %rd20, %rd21;
	mul.wide.s32 	%rd23, %r56, 4;
	add.s64 	%rd24, %rd22, %rd23;
	ld.global.f32 	%f2, [%rd24];
	mul.f32 	%f3, %f1, %f2;
	atom.global.add.f32 	%f4, [%rd12], %f3;
	mov.u32 	%r151, %r3;
$L__BB23_3:
	setp.eq.s32 	%p4, %r2, %r3;
	@%p4 bra 	$L__BB23_5;
$L__BB23_4:
	mul.hi.s32 	%r61, %r151, 715827883;
	shr.u32 	%r62, %r61, 31;
	add.s32 	%r63, %r61, %r62;
	mul.lo.s32 	%r64, %r63, 6;
	sub.s32 	%r65, %r151, %r64;
	shr.u32 	%r66, %r63, 31;
	add.s32 	%r67, %r63, %r66;
	and.b32  	%r68, %r67, -2;
	sub.s32 	%r69, %r63, %r68;
	shr.s32 	%r70, %r61, 1;
	add.s32 	%r71, %r70, %r62;
	shr.u32 	%r72, %r71, 31;
	add.s32 	%r73, %r71, %r72;
	and.b32  	%r74, %r73, -2;
	sub.s32 	%r75, %r71, %r74;
	shr.s32 	%r76, %r61, 2;
	add.s32 	%r77, %r76, %r62;
	mul.hi.s32 	%r78, %r77, 715827883;
	shr.u32 	%r79, %r78, 31;
	add.s32 	%r80, %r78, %r79;
	mul.lo.s32 	%r81, %r80, 6;
	sub.s32 	%r82, %r77, %r81;
	mul.hi.s32 	%r83, %r151, 954437177;
	shr.u32 	%r84, %r83, 31;
	shr.s32 	%r85, %r83, 5;
	add.s32 	%r86, %r85, %r84;
	mul.hi.s32 	%r87, %r86, 1431655766;
	shr.u32 	%r88, %r87, 31;
	add.s32 	%r89, %r87, %r88;
	mul.lo.s32 	%r90, %r89, 3;
	sub.s32 	%r91, %r86, %r90;
	mul.hi.s32 	%r92, %r151, 1272582903;
	shr.u32 	%r93, %r92, 31;
	shr.s32 	%r94, %r92, 7;
	add.s32 	%r95, %r94, %r93;
	mul.hi.s32 	%r96, %r95, 1431655766;
	shr.u32 	%r97, %r96, 31;
	add.s32 	%r98, %r96, %r97;
	mul.lo.s32 	%r99, %r98, 3;
	sub.s32 	%r100, %r95, %r99;
	mul.wide.s32 	%rd25, %r82, 144;
	add.s64 	%rd26, %rd1, %rd25;
	shl.b32 	%r101, %r91, 1;
	add.s32 	%r102, %r101, %r69;
	mul.wide.s32 	%rd27, %r102, 24;
	add.s64 	%rd28, %rd26, %rd27;
	shl.b32 	%r103, %r100, 1;
	add.s32 	%r104, %r103, %r75;
	mul.wide.s32 	%rd29, %r104, 4;
	add.s64 	%rd30, %rd28, %rd29;
	mul.wide.s32 	%rd31, %r65, 16;
	add.s64 	%rd32, %rd3, %rd31;
	mul.wide.s32 	%rd33, %r69, 8;
	add.s64 	%rd34, %rd32, %rd33;
	mul.wide.s32 	%rd35, %r75, 4;
	add.s64 	%rd36, %rd34, %rd35;
	ld.global.f32 	%f5, [%rd36];
	mul.wide.s32 	%rd37, %r82, 36;
	add.s64 	%rd38, %rd2, %rd37;
	mul.wide.s32 	%rd39, %r91, 12;
	add.s64 	%rd40, %rd38, %rd39;
	mul.wide.s32 	%rd41, %r100, 4;
	add.s64 	%rd42, %rd40, %rd41;
	ld.global.f32 	%f6, [%rd42];
	mul.f32 	%f7, %f5, %f6;
	atom.global.add.f32 	%f8, [%rd30], %f7;
	add.s32 	%r105, %r151, 1;
	mul.hi.s32 	%r106, %r105, 715827883;
	shr.u32 	%r107, %r106, 31;
	add.s32 	%r108, %r106, %r107;
	mul.lo.s32 	%r109, %r108, 6;
	sub.s32 	%r110, %r105, %r109;
	shr.u32 	%r111, %r108, 31;
	add.s32 	%r112, %r108, %r111;
	and.b32  	%r113, %r112, -2;
	sub.s32 	%r114, %r108, %r113;
	shr.s32 	%r115, %r106, 1;
	add.s32 	%r116, %r115, %r107;
	shr.u32 	%r117, %r116, 31;
	add.s32 	%r118, %r116, %r117;
	and.b32  	%r119, %r118, -2;
	sub.s32 	%r120, %r116, %r119;
	shr.s32 	%r121, %r106, 2;
	add.s32 	%r122, %r121, %r107;
	mul.hi.s32 	%r123, %r122, 715827883;
	shr.u32 	%r124, %r123, 31;
	add.s32 	%r125, %r123, %r124;
	mul.lo.s32 	%r126, %r125, 6;
	sub.s32 	%r127, %r122, %r126;
	mul.hi.s32 	%r128, %r105, 954437177;
	shr.u32 	%r129, %r128, 31;
	shr.s32 	%r130, %r128, 5;
	add.s32 	%r131, %r130, %r129;
	mul.hi.s32 	%r132, %r131, 1431655766;
	shr.u32 	%r133, %r132, 31;
	add.s32 	%r134, %r132, %r133;
	mul.lo.s32 	%r135, %r134, 3;
	sub.s32 	%r136, %r131, %r135;
	mul.hi.s32 	%r137, %r105, 1272582903;
	shr.u32 	%r138, %r137, 31;
	shr.s32 	%r139, %r137, 7;
	add.s32 	%r140, %r139, %r138;
	mul.hi.s32 	%r141, %r140, 1431655766;
	shr.u32 	%r142, %r141, 31;
	add.s32 	%r143, %r141, %r142;
	mul.lo.s32 	%r144, %r143, 3;
	sub.s32 	%r145, %r140, %r144;
	mul.wide.s32 	%rd43, %r127, 144;
	add.s64 	%rd44, %rd1, %rd43;
	shl.b32 	%r146, %r136, 1;
	add.s32 	%r147, %r146, %r114;
	mul.wide.s32 	%rd45, %r147, 24;
	add.s64 	%rd46, %rd44, %rd45;
	shl.b32 	%r148, %r145, 1;
	add.s32 	%r149, %r148, %r120;
	mul.wide.s32 	%rd47, %r149, 4;
	add.s64 	%rd48, %rd46, %rd47;
	mul.wide.s32 	%rd49, %r110, 16;
	add.s64 	%rd50, %rd3, %rd49;
	mul.wide.s32 	%rd51, %r114, 8;
	add.s64 	%rd52, %rd50, %rd51;
	mul.wide.s32 	%rd53, %r120, 4;
	add.s64 	%rd54, %rd52, %rd53;
	ld.global.f32 	%f9, [%rd54];
	mul.wide.s32 	%rd55, %r127, 36;
	add.s64 	%rd56, %rd2, %rd55;
	mul.wide.s32 	%rd57, %r136, 12;
	add.s64 	%rd58, %rd56, %rd57;
	mul.wide.s32 	%rd59, %r145, 4;
	add.s64 	%rd60, %rd58, %rd59;
	ld.global.f32 	%f10, [%rd60];
	mul.f32 	%f11, %f9, %f10;
	atom.global.add.f32 	%f12, [%rd48], %f11;
	add.s32 	%r151, %r151, 2;
	setp.ne.s32 	%p5, %r151, %r2;
	@%p5 bra 	$L__BB23_4;
$L__BB23_5:
	ret;

}
	// .globl	_Z12bp_preact_c2PA6_A6_fS1_S1_
.visible .entry _Z12bp_preact_c2PA6_A6_fS1_S1_(
	.param .u64 .ptr .align 1 _Z12bp_preact_c2PA6_A6_fS1_S1__param_0,
	.param .u64 .ptr .align 1 _Z12bp_preact_c2PA6_A6_fS1_S1__param_1,
	.param .u64 .ptr .align 1 _Z12bp_preact_c2PA6_A6_fS1_S1__param_2
)
{
	.reg .pred 	%p<6>;
	.reg .b32 	%r<83>;
	.reg .b32 	%f<55>;
	.reg .b64 	%rd<43>;

	ld.param.u64 	%rd4, [_Z12bp_preact_c2PA6_A6_fS1_S1__param_0];
	ld.param.u64 	%rd5, [_Z12bp_preact_c2PA6_A6_fS1_S1__param_1];
	ld.param.u64 	%rd6, [_Z12bp_preact_c2PA6_A6_fS1_S1__param_2];
	cvta.to.global.u64 	%rd1, %rd4;
	cvta.to.global.u64 	%rd2, %rd5;
	cvta.to.global.u64 	%rd3, %rd6;
	mov.u32 	%r7, %ctaid.x;
	mov.u32 	%r8, %ntid.x;
	mov.u32 	%r9, %tid.x;
	mad.lo.s32 	%r10, %r7, %r8, %r9;
	mov.u32 	%r11, %nctaid.x;
	mul.lo.s32 	%r12, %r8, %r11;
	mul.lo.s32 	%r13, %r10, 216;
	div.s32 	%r82, %r13, %r12;
	add.s32 	%r14, %r13, 216;
	div.s32 	%r2, %r14, %r12;
	setp.le.s32 	%p1, %r2, %r82;
	@%p1 bra 	$L__BB24_5;
	sub.s32 	%r15, %r2, %r82;
	add.s32 	%r3, %r82, 1;
	and.b32  	%r16, %r15, 1;
	setp.eq.b32 	%p2, %r16, 1;
	not.pred 	%p3, %p2;
	@%p3 bra 	$L__BB24_3;
	mul.hi.s32 	%r17, %r82, 715827883;
	shr.u32 	%r18, %r17, 31;
	add.s32 	%r19, %r17, %r18;
	mul.lo.s32 	%r20, %r19, 6;
	sub.s32 	%r21, %r82, %r20;
	mul.hi.s32 	%r22, %r19, 715827883;
	shr.u32 	%r23, %r22, 31;
	add.s32 	%r24, %r22, %r23;
	mul.lo.s32 	%r25, %r24, 6;
	sub.s32 	%r26, %r19, %r25;
	mul.hi.s32 	%r27, %r82, 954437177;
	shr.u32 	%r28, %r27, 31;
	shr.s32 	%r29, %r27, 3;
	add.s32 	%r30, %r29, %r28;
	mul.hi.s32 	%r31, %r30, 715827883;
	shr.u32 	%r32, %r31, 31;
	add.s32 	%r33, %r31, %r32;
	mul.lo.s32 	%r34, %r33, 6;
	sub.s32 	%r35, %r30, %r34;
	mul.wide.s32 	%rd7, %r21, 144;
	add.s64 	%rd8, %rd3, %rd7;
	mul.wide.s32 	%rd9, %r26, 24;
	add.s64 	%rd10, %rd8, %rd9;
	mul.wide.s32 	%rd11, %r35, 4;
	add.s64 	%rd12, %rd10, %rd11;
	ld.global.f32 	%f1, [%rd12];
	fma.rn.f32 	%f2, %f1, 0fBBBB989D, 0f3F000000;
	cvt.sat.f32.f32 	%f3, %f2;
	mov.f32 	%f4, 0f4B400001;
	mov.f32 	%f5, 0f437C0000;
	fma.rm.f32 	%f6, %f3, %f5, %f4;
	add.f32 	%f7, %f6, 0fCB40007F;
	neg.f32 	%f8, %f7;
	fma.rn.f32 	%f9, %f1, 0fBFB8AA3B, %f8;
	fma.rn.f32 	%f10, %f1, 0fB2A57060, %f9;
	mov.b32 	%r36, %f6;
	shl.b32 	%r37, %r36, 23;
	mov.b32 	%f11, %r37;
	ex2.approx.ftz.f32 	%f12, %f10;
	fma.rn.f32 	%f13, %f12, %f11, 0f3F800000;
	rcp.rn.f32 	%f14, %f13;
	add.s64 	%rd13, %rd2, %rd7;
	add.s64 	%rd14, %rd13, %rd9;
	add.s64 	%rd15, %rd14, %rd11;
	ld.global.f32 	%f15, [%rd15];
	mul.f32 	%f16, %f15, %f14;
	mov.f32 	%f17, 0f3F800000;
	sub.f32 	%f18, %f17, %f14;
	mul.f32 	%f19, %f16, %f18;
	add.s64 	%rd16, %rd1, %rd7;
	add.s64 	%rd17, %rd16, %rd9;
	add.s64 	%rd18, %rd17, %rd11;
	st.global.f32 	[%rd18], %f19;
	mov.u32 	%r82, %r3;
$L__BB24_3:
	setp.eq.s32 	%p4, %r2, %r3;
	@%p4 bra 	$L__BB24_5;
$L__BB24_4:
	mul.hi.s32 	%r38, %r82, 715827883;
	shr.u32 	%r39, %r38, 31;
	add.s32 	%r40, %r38, %r39;
	mul.lo.s32 	%r41, %r40, 6;
	sub.s32 	%r42, %r82, %r41;
	mul.hi.s32 	%r43, %r40, 715827883;
	shr.u32 	%r44, %r43, 31;
	add.s32 	%r45, %r43, %r44;
	mul.lo.s32 	%r46, %r45, 6;
	sub.s32 	%r47, %r40, %r46;
	mul.hi.s32 	%r48, %r82, 954437177;
	shr.u32 	%r49, %r48, 31;
	shr.s32 	%r50, %r48, 3;
	add.s32 	%r51, %r50, %r49;
	mul.hi.s32 	%r52, %r51, 715827883;
	shr.u32 	%r53, %r52, 31;
	add.s32 	%r54, %r52, %r53;
	mul.lo.s32 	%r55, %r54, 6;
	sub.s32 	%r56, %r51, %r55;
	mul.wide.s32 	%rd19, %r42, 144;
	add.s64 	%rd20, %rd3, %rd19;
	mul.wide.s32 	%rd21, %r47, 24;
	add.s64 	%rd22, %rd20, %rd21;
	mul.wide.s32 	%rd23, %r56, 4;
	add.s64 	%rd24, %rd22, %rd23;
	ld.global.f32 	%f20, [%rd24];
	fma.rn.f32 	%f21, %f20, 0fBBBB989D, 0f3F000000;
	cvt.sat.f32.f32 	%f22, %f21;
	mov.f32 	%f23, 0f4B400001;
	mov.f32 	%f24, 0f437C0000;
	fma.rm.f32 	%f25, %f22, %f24, %f23;
	add.f32 	%f26, %f25, 0fCB40007F;
	neg.f32 	%f27, %f26;
	fma.rn.f32 	%f28, %f20, 0fBFB8AA3B, %f27;
	fma.rn.f32 	%f29, %f20, 0fB2A57060, %f28;
	mov.b32 	%r57, %f25;
	shl.b32 	%r58, %r57, 23;
	mov.b32 	%f30, %r58;
	ex2.approx.ftz.f32 	%f31, %f29;
	fma.rn.f32 	%f32, %f31, %f30, 0f3F800000;
	rcp.rn.f32 	%f33, %f32;
	add.s64 	%rd25, %rd2, %rd19;
	add.s64 	%rd26, %rd25, %rd21;
	add.s64 	%rd27, %rd26, %rd23;
	ld.global.f32 	%f34, [%rd27];
	mul.f32 	%f35, %f34, %f33;
	mov.f32 	%f36, 0f3F800000;
	sub.f32 	%f37, %f36, %f33;
	mul.f32 	%f38, %f35, %f37;
	add.s64 	%rd28, %rd1, %rd19;
	add.s64 	%rd29, %rd28, %rd21;
	add.s64 	%rd30, %rd29, %rd23;
	st.global.f32 	[%rd30], %f38;
	add.s32 	%r59, %r82, 1;
	mul.hi.s32 	%r60, %r59, 715827883;
	shr.u32 	%r61, %r60, 31;
	add.s32 	%r62, %r60, %r61;
	mul.lo.s32 	%r63, %r62, 6;
	sub.s32 	%r64, %r59, %r63;
	mul.hi.s32 	%r65, %r62, 715827883;
	shr.u32 	%r66, %r65, 31;
	add.s32 	%r67, %r65, %r66;
	mul.lo.s32 	%r68, %r67, 6;
	sub.s32 	%r69, %r62, %r68;
	mul.hi.s32 	%r70, %r59, 954437177;
	shr.u32 	%r71, %r70, 31;
	shr.s32 	%r72, %r70, 3;
	add.s32 	%r73, %r72, %r71;
	mul.hi.s32 	%r74, %r73, 715827883;
	shr.u32 	%r75, %r74, 31;
	add.s32 	%r76, %r74, %r75;
	mul.lo.s32 	%r77, %r76, 6;
	sub.s32 	%r78, %r73, %r77;
	mul.wide.s32 	%rd31, %r64, 144;
	add.s64 	%rd32, %rd3, %rd31;
	mul.wide.s32 	%rd33, %r69, 24;
	add.s64 	%rd34, %rd32, %rd33;
	mul.wide.s32 	%rd35, %r78, 4;
	add.s64 	%rd36, %rd34, %rd35;
	ld.global.f32 	%f39, [%rd36];
	fma.rn.f32 	%f40, %f39, 0fBBBB989D, 0f3F000000;
	cvt.sat.f32.f32 	%f41, %f40;
	fma.rm.f32 	%f42, %f41, %f24, %f23;
	add.f32 	%f43, %f42, 0fCB40007F;
	neg.f32 	%f44, %f43;
	fma.rn.f32 	%f45, %f39, 0fBFB8AA3B, %f44;
	fma.rn.f32 	%f46, %f39, 0fB2A57060, %f45;
	mov.b32 	%r79, %f42;
	shl.b32 	%r80, %r79, 23;
	mov.b32 	%f47, %r80;
	ex2.approx.ftz.f32 	%f48, %f46;
	fma.rn.f32 	%f49, %f48, %f47, 0f3F800000;
	rcp.rn.f32 	%f50, %f49;
	add.s64 	%rd37, %rd2, %rd31;
	add.s64 	%rd38, %rd37, %rd33;
	add.s64 	%rd39, %rd38, %rd35;
	ld.global.f32 	%f51, [%rd39];
	mul.f32 	%f52, %f51, %f50;
	sub.f32 	%f53, %f36, %f50;
	mul.f32 	%f54, %f52, %f53;
	add.s64 	%rd40, %rd1, %rd31;
	add.s64 	%rd41, %rd40, %rd33;
	add.s64 	%rd42, %rd41, %rd35;
	st.global.f32 	[%rd42], %f54;
	add.s32 	%r82, %r82, 2;
	setp.ne.s32 	%p5, %r82, %r2;
	@%p5 bra 	$L__BB24_4;
$L__BB24_5:
	ret;

}
	// .globl	_Z12bp_weight_c2PA3_A3_fPA6_A6_fPA8_A8_f
.visible .entry _Z12bp_weight_c2PA3_A3_fPA6_A6_fPA8_A8_f(
	.param .u64 .ptr .align 1 _Z12bp_weight_c2PA3_A3_fPA6_A6_fPA8_A8_f_param_0,
	.param .u64 .ptr .align 1 _Z12bp_weight_c2PA3_A3_fPA6_A6_fPA8_A8_f_param_1,
	.param .u64 .ptr .align 1 _Z12bp_weight_c2PA3_A3_fPA6_A6_fPA8_A8_f_param_2
)
{
	.reg .pred 	%p<9>;
	.reg .b32 	%r<142>;
	.reg .b32 	%f<54>;
	.reg .b64 	%rd<61>;

	ld.param.u64 	%rd4, [_Z12bp_weight_c2PA3_A3_fPA6_A6_fPA8_A8_f_param_0];
	ld.param.u64 	%rd5, [_Z12bp_weight_c2PA3_A3_fPA6_A6_fPA8_A8_f_param_1];
	ld.param.u64 	%rd6, [_Z12bp_weight_c2PA3_A3_fPA6_A6_fPA8_A8_f_param_2];
	cvta.to.global.u64 	%rd1, %rd4;
	cvta.to.global.u64 	%rd2, %rd6;
	cvta.to.global.u64 	%rd3, %rd5;
	mov.u32 	%r7, %ctaid.x;
	mov.u32 	%r8, %ntid.x;
	mov.u32 	%r9, %tid.x;
	mad.lo.s32 	%r10, %r7, %r8, %r9;
	mov.u32 	%r11, %nctaid.x;
	mul.lo.s32 	%r12, %r8, %r11;
	mov.f32 	%f2, 0f32C00000;
	mov.f32 	%f3, 0f3F124925;
	mul.rn.f32 	%f4, %f3, %f2;
	mov.f32 	%f5, 0f3DA72F06;
	mov.f32 	%f6, 0f3DF94791;
	mul.rn.f32 	%f7, %f6, %f5;
	fma.rn.f32 	%f8, %f4, 0f3FB8AA3B, 0fB3616D87;
	fma.rn.f32 	%f9, 0fBE924925, 0f32A55E34, %f8;
	mul.f32 	%f10, %f7, 0f40400000;
	fma.rn.f32 	%f11, %f10, %f4, %f9;
	fma.rn.f32 	%f12, %f7, 0fBE924925, %f11;
	mov.f32 	%f13, 0f40259E8A;
	add.rn.f32 	%f14, %f13, %f12;
	mov.f32 	%f15, 0fC0259E8A;
	add.rn.f32 	%f16, %f14, %f15;
	neg.f32 	%f17, %f16;
	add.rn.f32 	%f18, %f12, %f17;
	mov.f32 	%f19, 0f40000000;
	mul.rn.f32 	%f20, %f14, %f19;
	neg.f32 	%f21, %f20;
	fma.rn.f32 	%f22, %f14, 0f40000000, %f21;
	fma.rn.f32 	%f23, %f18, 0f40000000, %f22;
	cvt.rni.f32.f32 	%f24, %f20;
	sub.f32 	%f25, %f20, %f24;
	add.f32 	%f26, %f25, %f23;
	fma.rn.f32 	%f27, %f26, 0f391FCB8E, 0f3AAF85ED;
	fma.rn.f32 	%f28, %f27, %f26, 0f3C1D9856;
	fma.rn.f32 	%f29, %f28, %f26, 0f3D6357BB;
	fma.rn.f32 	%f30, %f29, %f26, 0f3E75FDEC;
	fma.rn.f32 	%f31, %f30, %f26, 0f3F317218;
	fma.rn.f32 	%f32, %f31, %f26, 0f3F800000;
	cvt.rzi.s32.f32 	%r13, %f24;
	setp.gt.f32 	%p1, %f24, 0f00000000;
	selp.b32 	%r14, 0, -2097152000, %p1;
	add.s32 	%r15, %r14, 2130706432;
	mov.b32 	%f33, %r15;
	mul.f32 	%f34, %f32, %f33;
	shl.b32 	%r16, %r13, 23;
	sub.s32 	%r17, %r16, %r14;
	mov.b32 	%f35, %r17;
	mul.f32 	%f36, %f34, %f35;
	abs.f32 	%f37, %f20;
	setp.gt.f32 	%p2, %f37, 0f43180000;
	setp.lt.f32 	%p3, %f20, 0f00000000;
	selp.f32 	%f38, 0f00000000, 0f7F800000, %p3;
	selp.f32 	%f1, %f38, %f36, %p2;
	mul.lo.s32 	%r18, %r10, 1944;
	div.s32 	%r141, %r18, %r12;
	add.s32 	%r19, %r18, 1944;
	div.s32 	%r2, %r19, %r12;
	setp.le.s32 	%p4, %r2, %r141;
	@%p4 bra 	$L__BB25_5;
	sub.s32 	%r20, %r2, %r141;
	add.s32 	%r3, %r141, 1;
	and.b32  	%r21, %r20, 1;
	setp.eq.b32 	%p5, %r21, 1;
	not.pred 	%p6, %p5;
	@%p6 bra 	$L__BB25_3;
	mul.hi.s32 	%r22, %r141, 715827883;
	shr.u32 	%r23, %r22, 31;
	add.s32 	%r24, %r22, %r23;
	mul.lo.s32 	%r25, %r24, 6;
	sub.s32 	%r26, %r141, %r25;
	mul.hi.s32 	%r27, %r24, 1431655766;
	shr.u32 	%r28, %r27, 31;
	add.s32 	%r29, %r27, %r28;
	mul.lo.s32 	%r30, %r29, 3;
	sub.s32 	%r31, %r24, %r30;
	mul.hi.s32 	%r32, %r141, 954437177;
	shr.u32 	%r33, %r32, 31;
	shr.s32 	%r34, %r32, 2;
	add.s32 	%r35, %r34, %r33;
	mul.hi.s32 	%r36, %r35, 1431655766;
	shr.u32 	%r37, %r36, 31;
	add.s32 	%r38, %r36, %r37;
	mul.lo.s32 	%r39, %r38, 3;
	sub.s32 	%r40, %r35, %r39;
	mul.hi.s32 	%r41, %r141, 1272582903;
	shr.u32 	%r42, %r41, 31;
	shr.s32 	%r43, %r41, 4;
	add.s32 	%r44, %r43, %r42;
	mul.hi.s32 	%r45, %r44, 715827883;
	shr.u32 	%r46, %r45, 31;
	add.s32 	%r47, %r45, %r46;
	mul.lo.s32 	%r48, %r47, 6;
	sub.s32 	%r49, %r44, %r48;
	mul.hi.s32 	%r50, %r141, 424194301;
	shr.u32 	%r51, %r50, 31;
	shr.s32 	%r52, %r50, 5;
	add.s32 	%r53, %r52, %r51;
	mul.hi.s32 	%r54, %r53, 715827883;
	shr.u32 	%r55, %r54, 31;
	add.s32 	%r56, %r54, %r55;
	mul.lo.s32 	%r57, %r56, 6;
	sub.s32 	%r58, %r53, %r57;
	mul.wide.s32 	%rd7, %r26, 36;
	add.s64 	%rd8, %rd1, %rd7;
	mul.wide.s32 	%rd9, %r31, 12;
	add.s64 	%rd10, %rd8, %rd9;
	mul.wide.s32 	%rd11, %r40, 4;
	add.s64 	%rd12, %rd10, %rd11;
	mul.wide.s32 	%rd13, %r26, 144;
	add.s64 	%rd14, %rd3, %rd13;
	mul.wide.s32 	%rd15, %r49, 24;
	add.s64 	%rd16, %rd14, %rd15;
	mul.wide.s32 	%rd17, %r58, 4;
	add.s64 	%rd18, %rd16, %rd17;
	ld.global.f32 	%f39, [%rd18];
	mul.wide.s32 	%rd19, %r26, 256;
	add.s64 	%rd20, %rd2, %rd19;
	add.s32 	%r59, %r49, %r31;
	mul.wide.s32 	%rd21, %r59, 32;
	add.s64 	%rd22, %rd20, %rd21;
	add.s32 	%r60, %r58, %r40;
	mul.wide.s32 	%rd23, %r60, 4;
	add.s64 	%rd24, %rd22, %rd23;
	ld.global.f32 	%f40, [%rd24];
	mul.f32 	%f41, %f39, %f40;
	div.rn.f32 	%f42, %f41, %f1;
	atom.global.add.f32 	%f43, [%rd12], %f42;
	mov.u32 	%r141, %r3;
$L__BB25_3:
	setp.eq.s32 	%p7, %r2, %r3;
	@%p7 bra 	$L__BB25_5;
$L__BB25_4:
	mul.hi.s32 	%r61, %r141, 715827883;
	shr.u32 	%r62, %r61, 31;
	add.s32 	%r63, %r61, %r62;
	mul.lo.s32 	%r64, %r63, 6;
	sub.s32 	%r65, %r141, %r64;
	mul.hi.s32 	%r66, %r63, 1431655766;
	shr.u32 	%r67, %r66, 31;
	add.s32 	%r68, %r66, %r67;
	mul.lo.s32 	%r69, %r68, 3;
	sub.s32 	%r70, %r63, %r69;
	mul.hi.s32 	%r71, %r141, 954437177;
	shr.u32 	%r72, %r71, 31;
	shr.s32 	%r73, %r71, 2;
	add.s32 	%r74, %r73, %r72;
	mul.hi.s32 	%r75, %r74, 1431655766;
	shr.u32 	%r76, %r75, 31;
	add.s32 	%r77, %r75, %r76;
	mul.lo.s32 	%r78, %r77, 3;
	sub.s32 	%r79, %r74, %r78;
	mul.hi.s32 	%r80, %r141, 1272582903;
	shr.u32 	%r81, %r80, 31;
	shr.s32 	%r82, %r80, 4;
	add.s32 	%r83, %r82, %r81;
	mul.hi.s32 	%r84, %r83, 715827883;
	shr.u32 	%r85, %r84, 31;
	add.s32 	%r86, %r84, %r85;
	mul.lo.s32 	%r87, %r86, 6;
	sub.s32 	%r88, %r83, %r87;
	mul.hi.s32 	%r89, %r141, 424194301;
	shr.u32 	%r90, %r89, 31;
	shr.s32 	%r91, %r89, 5;
	add.s32 	%r92, %r91, %r90;
	mul.hi.s32 	%r93, %r92, 715827883;
	shr.u32 	%r94, %r93, 31;
	add.s32 	%r95, %r93, %r94;
	mul.lo.s32 	%r96, %r95, 6;
	sub.s32 	%r97, %r92, %r96;
	mul.wide.s32 	%rd25, %r65, 36;
	add.s64 	%rd26, %rd1, %rd25;
	mul.wide.s32 	%rd27, %r70, 12;
	add.s64 	%rd28, %rd26, %rd27;
	mul.wide.s32 	%rd29, %r79, 4;
	add.s64 	%rd30, %rd28, %rd29;
	mul.wide.s32 	%rd31, %r65, 144;
	add.s64 	%rd32, %rd3, %rd31;
	mul.wide.s32 	%rd33, %r88, 24;
	add.s64 	%rd34, %rd32, %rd33;
	mul.wide.s32 	%rd35, %r97, 4;
	add.s64 	%rd36, %rd34, %rd35;
	ld.global.f32 	%f44, [%rd36];
	mul.wide.s32 	%rd37, %r65, 256;
	add.s64 	%rd38, %rd2, %rd37;
	add.s32 	%r98, %r88, %r70;
	mul.wide.s32 	%rd39, %r98, 32;
	add.s64 	%rd40, %rd38, %rd39;
	add.s32 	%r99, %r97, %r79;
	mul.wide.s32 	%rd41, %r99, 4;
	add.s64 	%rd42, %rd40, %rd41;
	ld.global.f32 	%f45, [%rd42];
	mul.f32 	%f46, %f44, %f45;
	div.rn.f32 	%f47, %f46, %f1;
	atom.global.add.f32 	%f48, [%rd30], %f47;
	add.s32 	%r100, %r141, 1;
	mul.hi.s32 	%r101, %r100, 715827883;
	shr.u32 	%r102, %r101, 31;
	add.s32 	%r103, %r101, %r102;
	mul.lo.s32 	%r104, %r103, 6;
	sub.s32 	%r105, %r100, %r104;
	mul.hi.s32 	%r106, %r103, 1431655766;
	shr.u32 	%r107, %r106, 31;
	add.s32 	%r108, %r106, %r107;
	mul.lo.s32 	%r109, %r108, 3;
	sub.s32 	%r110, %r103, %r109;
	mul.hi.s32 	%r111, %r100, 954437177;
	shr.u32 	%r112, %r111, 31;
	shr.s32 	%r113, %r111, 2;
	add.s32 	%r114, %r113, %r112;
	mul.hi.s32 	%r115, %r114, 1431655766;
	shr.u32 	%r116, %r115, 31;
	add.s32 	%r117, %r115, %r116;
	mul.lo.s32 	%r118, %r117, 3;
	sub.s32 	%r119, %r114, %r118;
	mul.hi.s32 	%r120, %r100, 1272582903;
	shr.u32 	%r121, %r120, 31;
	shr.s32 	%r122, %r120, 4;
	add.s32 	%r123, %r122, %r121;
	mul.hi.s32 	%r124, %r123, 715827883;
	shr.u32 	%r125, %r124, 31;
	add.s32 	%r126, %r124, %r125;
	mul.lo.s32 	%r127, %r126, 6;
	sub.s32 	%r128, %r123, %r127;
	mul.hi.s32 	%r129, %r100, 424194301;
	shr.u32 	%r130, %r129, 31;
	shr.s32 	%r131, %r129, 5;
	add.s32 	%r132, %r131, %r130;
	mul.hi.s32 	%r133, %r132, 715827883;
	shr.u32 	%r134, %r133, 31;
	add.s32 	%r135, %r133, %r134;
	mul.lo.s32 	%r136, %r135, 6;
	sub.s32 	%r137, %r132, %r136;
	mul.wide.s32 	%rd43, %r105, 36;
	add.s64 	%rd44, %rd1, %rd43;
	mul.wide.s32 	%rd45, %r110, 12;
	add.s64 	%rd46, %rd44, %rd45;
	mul.wide.s32 	%rd47, %r119, 4;
	add.s64 	%rd48, %rd46, %rd47;
	mul.wide.s32 	%rd49, %r105, 144;
	add.s64 	%rd50, %rd3, %rd49;
	mul.wide.s32 	%rd51, %r128, 24;
	add.s64 	%rd52, %rd50, %rd51;
	mul.wide.s32 	%rd53, %r137, 4;
	add.s64 	%rd54, %rd52, %rd53;
	ld.global.f32 	%f49, [%rd54];
	mul.wide.s32 	%rd55, %r105, 256;
	add.s64 	%rd56, %rd2, %rd55;
	add.s32 	%r138, %r128, %r110;
	mul.wide.s32 	%rd57, %r138, 32;
	add.s64 	%rd58, %rd56, %rd57;
	add.s32 	%r139, %r137, %r119;
	mul.wide.s32 	%rd59, %r139, 4;
	add.s64 	%rd60, %rd58, %rd59;
	ld.global.f32 	%f50, [%rd60];
	mul.f32 	%f51, %f49, %f50;
	div.rn.f32 	%f52, %f51, %f1;
	atom.global.add.f32 	%f53, [%rd48], %f52;
	add.s32 	%r141, %r141, 2;
	setp.ne.s32 	%p8, %r141, %r2;
	@%p8 bra 	$L__BB25_4;
$L__BB25_5:
	ret;

}
	// .globl	_Z10bp_bias_c2PfPA6_A6_f
.visible .entry _Z10bp_bias_c2PfPA6_A6_f(
	.param .u64 .ptr .align 1 _Z10bp_bias_c2PfPA6_A6_f_param_0,
	.param .u64 .ptr .align 1 _Z10bp_bias_c2PfPA6_A6_f_param_1
)
{
	.reg .pred 	%p<11>;
	.reg .b32 	%r<171>;
	.reg .b32 	%f<67>;
	.reg .b64 	%rd<61>;

	ld.param.u64 	%rd3, [_Z10bp_bias_c2PfPA6_A6_f_param_0];
	ld.param.u64 	%rd4, [_Z10bp_bias_c2PfPA6_A6_f_param_1];
	cvta.to.global.u64 	%rd1, %rd3;
	cvta.to.global.u64 	%rd2, %rd4;
	mov.u32 	%r14, %ctaid.x;
	mov.u32 	%r15, %ntid.x;
	mov.u32 	%r16, %tid.x;
	mad.lo.s32 	%r17, %r14, %r15, %r16;
	mov.u32 	%r18, %nctaid.x;
	mul.lo.s32 	%r19, %r15, %r18;
	mov.f32 	%f2, 0f32C00000;
	mov.f32 	%f3, 0f3F124925;
	mul.rn.f32 	%f4, %f3, %f2;
	mov.f32 	%f5, 0f3DA72F06;
	mov.f32 	%f6, 0f3DF94791;
	mul.rn.f32 	%f7, %f6, %f5;
	fma.rn.f32 	%f8, %f4, 0f3FB8AA3B, 0fB3616D87;
	fma.rn.f32 	%f9, 0fBE924925, 0f32A55E34, %f8;
	mul.f32 	%f10, %f7, 0f40400000;
	fma.rn.f32 	%f11, %f10, %f4, %f9;
	fma.rn.f32 	%f12, %f7, 0fBE924925, %f11;
	mov.f32 	%f13, 0f40259E8A;
	add.rn.f32 	%f14, %f13, %f12;
	mov.f32 	%f15, 0fC0259E8A;
	add.rn.f32 	%f16, %f14, %f15;
	neg.f32 	%f17, %f16;
	add.rn.f32 	%f18, %f12, %f17;
	mov.f32 	%f19, 0f40000000;
	mul.rn.f32 	%f20, %f14, %f19;
	neg.f32 	%f21, %f20;
	fma.rn.f32 	%f22, %f14, 0f40000000, %f21;
	fma.rn.f32 	%f23, %f18, 0f40000000, %f22;
	cvt.rni.f32.f32 	%f24, %f20;
	sub.f32 	%f25, %f20, %f24;
	add.f32 	%f26, %f25, %f23;
	fma.rn.f32 	%f27, %f26, 0f391FCB8E, 0f3AAF85ED;
	fma.rn.f32 	%f28, %f27, %f26, 0f3C1D9856;
	fma.rn.f32 	%f29, %f28, %f26, 0f3D6357BB;
	fma.rn.f32 	%f30, %f29, %f26, 0f3E75FDEC;
	fma.rn.f32 	%f31, %f30, %f26, 0f3F317218;
	fma.rn.f32 	%f32, %f31, %f26, 0f3F800000;
	cvt.rzi.s32.f32 	%r20, %f24;
	setp.gt.f32 	%p1, %f24, 0f00000000;
	selp.b32 	%r21, 0, -2097152000, %p1;
	add.s32 	%r22, %r21, 2130706432;
	mov.b32 	%f33, %r22;
	mul.f32 	%f34, %f32, %f33;
	shl.b32 	%r23, %r20, 23;
	sub.s32 	%r24, %r23, %r21;
	mov.b32 	%f35, %r24;
	mul.f32 	%f36, %f34, %f35;
	abs.f32 	%f37, %f20;
	setp.gt.f32 	%p2, %f37, 0f43180000;
	setp.lt.f32 	%p3, %f20, 0f00000000;
	selp.f32 	%f38, 0f00000000, 0f7F800000, %p3;
	selp.f32 	%f1, %f38, %f36, %p2;
	mul.lo.s32 	%r25, %r17, 216;
	div.s32 	%r169, %r25, %r19;
	add.s32 	%r26, %r25, 216;
	div.s32 	%r2, %r26, %r19;
	setp.ge.s32 	%p4, %r169, %r2;
	@%p4 bra 	$L__BB26_9;
	sub.s32 	%r3, %r2, %r169;
	and.b32  	%r4, %r3, 3;
	sub.s32 	%r27, %r169, %r2;
	setp.gt.u32 	%p5, %r27, -4;
	@%p5 bra 	$L__BB26_4;
	and.b32  	%r28, %r3, -4;
	neg.s32 	%r167, %r28;
$L__BB26_3:
	.pragma "nounroll";
	mul.hi.s32 	%r29, %r169, 715827883;
	shr.u32 	%r30, %r29, 31;
	add.s32 	%r31, %r29, %r30;
	mul.lo.s32 	%r32, %r31, 6;
	sub.s32 	%r33, %r169, %r32;
	mul.hi.s32 	%r34, %r31, 715827883;
	shr.u32 	%r35, %r34, 31;
	add.s32 	%r36, %r34, %r35;
	mul.lo.s32 	%r37, %r36, 6;
	sub.s32 	%r38, %r31, %r37;
	mul.hi.s32 	%r39, %r169, 954437177;
	shr.u32 	%r40, %r39, 31;
	shr.s32 	%r41, %r39, 3;
	add.s32 	%r42, %r41, %r40;
	mul.hi.s32 	%r43, %r42, 715827883;
	shr.u32 	%r44, %r43, 31;
	add.s32 	%r45, %r43, %r44;
	mul.lo.s32 	%r46, %r45, 6;
	sub.s32 	%r47, %r42, %r46;
	mul.wide.s32 	%rd5, %r33, 4;
	add.s64 	%rd6, %rd1, %rd5;
	mul.wide.s32 	%rd7, %r33, 144;
	add.s64 	%rd8, %rd2, %rd7;
	mul.wide.s32 	%rd9, %r38, 24;
	add.s64 	%rd10, %rd8, %rd9;
	mul.wide.s32 	%rd11, %r47, 4;
	add.s64 	%rd12, %rd10, %rd11;
	ld.global.f32 	%f39, [%rd12];
	mul.f32 	%f40, %f39, 0f3DCCCCCD;
	div.rn.f32 	%f41, %f40, %f1;
	atom.global.add.f32 	%f42, [%rd6], %f41;
	add.s32 	%r48, %r169, 1;
	mul.hi.s32 	%r49, %r48, 715827883;
	shr.u32 	%r50, %r49, 31;
	add.s32 	%r51, %r49, %r50;
	mul.lo.s32 	%r52, %r51, 6;
	sub.s32 	%r53, %r48, %r52;
	mul.hi.s32 	%r54, %r51, 715827883;
	shr.u32 	%r55, %r54, 31;
	add.s32 	%r56, %r54, %r55;
	mul.lo.s32 	%r57, %r56, 6;
	sub.s32 	%r58, %r51, %r57;
	mul.hi.s32 	%r59, %r48, 954437177;
	shr.u32 	%r60, %r59, 31;
	shr.s32 	%r61, %r59, 3;
	add.s32 	%r62, %r61, %r60;
	mul.hi.s32 	%r63, %r62, 715827883;
	shr.u32 	%r64, %r63, 31;
	add.s32 	%r65, %r63, %r64;
	mul.lo.s32 	%r66, %r65, 6;
	sub.s32 	%r67, %r62, %r66;
	mul.wide.s32 	%rd13, %r53, 4;
	add.s64 	%rd14, %rd1, %rd13;
	mul.wide.s32 	%rd15, %r53, 144;
	add.s64 	%rd16, %rd2, %rd15;
	mul.wide.s32 	%rd17, %r58, 24;
	add.s64 	%rd18, %rd16, %rd17;
	mul.wide.s32 	%rd19, %r67, 4;
	add.s64 	%rd20, %rd18, %rd19;
	ld.global.f32 	%f43, [%rd20];
	mul.f32 	%f44, %f43, 0f3DCCCCCD;
	div.rn.f32 	%f45, %f44, %f1;
	atom.global.add.f32 	%f46, [%rd14], %f45;
	add.s32 	%r68, %r169, 2;
	mul.hi.s32 	%r69, %r68, 715827883;
	shr.u32 	%r70, %r69, 31;
	add.s32 	%r71, %r69, %r70;
	mul.lo.s32 	%r72, %r71, 6;
	sub.s32 	%r73, %r68, %r72;
	mul.hi.s32 	%r74, %r71, 715827883;
	shr.u32 	%r75, %r74, 31;
	add.s32 	%r76, %r74, %r75;
	mul.lo.s32 	%r77, %r76, 6;
	sub.s32 	%r78, %r71, %r77;
	mul.hi.s32 	%r79, %r68, 954437177;
	shr.u32 	%r80, %r79, 31;
	shr.s32 	%r81, %r79, 3;
	add.s32 	%r82, %r81, %r80;
	mul.hi.s32 	%r83, %r82, 715827883;
	shr.u32 	%r84, %r83, 31;
	add.s32 	%r85, %r83, %r84;
	mul.lo.s32 	%r86, %r85, 6;
	sub.s32 	%r87, %r82, %r86;
	mul.wide.s32 	%rd21, %r73, 4;
	add.s64 	%rd22, %rd1, %rd21;
	mul.wide.s32 	%rd23, %r73, 144;
	add.s64 	%rd24, %rd2, %rd23;
	mul.wide.s32 	%rd25, %r78, 24;
	add.s64 	%rd26, %rd24, %rd25;
	mul.wide.s32 	%rd27, %r87, 4;
	add.s64 	%rd28, %rd26, %rd27;
	ld.global.f32 	%f47, [%rd28];
	mul.f32 	%f48, %f47, 0f3DCCCCCD;
	div.rn.f32 	%f49, %f48, %f1;
	atom.global.add.f32 	%f50, [%rd22], %f49;
	add.s32 	%r88, %r169, 3;
	mul.hi.s32 	%r89, %r88, 715827883;
	shr.u32 	%r90, %r89, 31;
	add.s32 	%r91, %r89, %r90;
	mul.lo.s32 	%r92, %r91, 6;
	sub.s32 	%r93, %r88, %r92;
	mul.hi.s32 	%r94, %r91, 715827883;
	shr.u32 	%r95, %r94, 31;
	add.s32 	%r96, %r94, %r95;
	mul.lo.s32 	%r97, %r96, 6;
	sub.s32 	%r98, %r91, %r97;
	mul.hi.s32 	%r99, %r88, 954437177;
	shr.u32 	%r100, %r99, 31;
	shr.s32 	%r101, %r99, 3;
	add.s32 	%r102, %r101, %r100;
	mul.hi.s32 	%r103, %r102, 715827883;
	shr.u32 	%r104, %r103, 31;
	add.s32 	%r105, %r103, %r104;
	mul.lo.s32 	%r106, %r105, 6;
	sub.s32 	%r107, %r102, %r106;
	mul.wide.s32 	%rd29, %r93, 4;
	add.s64 	%rd30, %rd1, %rd29;
	mul.wide.s32 	%rd31, %r93, 144;
	add.s64 	%rd32, %rd2, %rd31;
	mul.wide.s32 	%rd33, %r98, 24;
	add.s64 	%rd34, %rd32, %rd33;
	mul.wide.s32 	%rd35, %r107, 4;
	add.s64 	%rd36, %rd34, %rd35;
	ld.global.f32 	%f51, [%rd36];
	mul.f32 	%f52, %f51, 0f3DCCCCCD;
	div.rn.f32 	%f53, %f52, %f1;
	atom.global.add.f32 	%f54, [%rd30], %f53;
	add.s32 	%r169, %r169, 4;
	add.s32 	%r167, %r167, 4;
	setp.ne.s32 	%p6, %r167, 0;
	@%p6 bra 	$L__BB26_3;
$L__BB26_4:
	setp.eq.s32 	%p7, %r4, 0;
	@%p7 bra 	$L__BB26_9;
	setp.eq.s32 	%p8, %r4, 1;
	@%p8 bra 	$L__BB26_7;
	mul.hi.s32 	%r108, %r169, 715827883;
	shr.u32 	%r109, %r108, 31;
	add.s32 	%r110, %r108, %r109;
	mul.lo.s32 	%r111, %r110, 6;
	sub.s32 	%r112, %r169, %r111;
	mul.hi.s32 	%r113, %r110, 715827883;
	shr.u32 	%r114, %r113, 31;
	add.s32 	%r115, %r113, %r114;
	mul.lo.s32 	%r116, %r115, 6;
	sub.s32 	%r117, %r110, %r116;
	mul.hi.s32 	%r118, %r169, 954437177;
	shr.u32 	%r119, %r118, 31;
	shr.s32 	%r120, %r118, 3;
	add.s32 	%r121, %r120, %r119;
	mul.hi.s32 	%r122, %r121, 715827883;
	shr.u32 	%r123, %r122, 31;
	add.s32 	%r124, %r122, %r123;
	mul.lo.s32 	%r125, %r124, 6;
	sub.s32 	%r126, %r121, %r125;
	mul.wide.s32 	%rd37, %r112, 4;
	add.s64 	%rd38, %rd1, %rd37;
	mul.wide.s32 	%rd39, %r112, 144;
	add.s64 	%rd40, %rd2, %rd39;
	mul.wide.s32 	%rd41, %r117, 24;
	add.s64 	%rd42, %rd40, %rd41;
	mul.wide.s32 	%rd43, %r126, 4;
	add.s64 	%rd44, %rd42, %rd43;
	ld.global.f32 	%f55, [%rd44];
	mul.f32 	%f56, %f55, 0f3DCCCCCD;
	div.rn.f32 	%f57, %f56, %f1;
	atom.global.add.f32 	%f58, [%rd38], %f57;
	add.s32 	%r127, %r169, 1;
	mul.hi.s32 	%r128, %r127, 715827883;
	shr.u32 	%r129, %r128, 31;
	add.s32 	%r130, %r128, %r129;
	mul.lo.s32 	%r131, %r130, 6;
	sub.s32 	%r132, %r127, %r131;
	mul.hi.s32 	%r133, %r130, 715827883;
	shr.u32 	%r134, %r133, 31;
	add.s32 	%r135, %r133, %r134;
	mul.lo.s32 	%r136, %r135, 6;
	sub.s32 	%r137, %r130, %r136;
	mul.hi.s32 	%r138, %r127, 954437177;
	shr.u32 	%r139, %r138, 31;
	shr.s32 	%r140, %r138, 3;
	add.s32 	%r141, %r140, %r139;
	mul.hi.s32 	%r142, %r141, 715827883;
	shr.u32 	%r143, %r142, 31;
	add.s32 	%r144, %r142, %r143;
	mul.lo.s32 	%r145, %r144, 6;
	sub.s32 	%r146, %r141, %r145;
	mul.wide.s32 	%rd45, %r132, 4;
	add.s64 	%rd46, %rd1, %rd45;
	mul.wide.s32 	%rd47, %r132, 144;
	add.s64 	%rd48, %rd2, %rd47;
	mul.wide.s32 	%rd49, %r137, 24;
	add.s64 	%rd50, %rd48, %rd49;
	mul.wide.s32 	%rd51, %r146, 4;
	add.s64 	%rd52, %rd50, %rd51;
	ld.global.f32 	%f59, [%rd52];
	mul.f32 	%f60, %f59, 0f3DCCCCCD;
	div.rn.f32 	%f61, %f60, %f1;
	atom.global.add.f32 	%f62, [%rd46], %f61;
	add.s32 	%r169, %r169, 2;
$L__BB26_7:
	and.b32  	%r147, %r3, 1;
	setp.eq.b32 	%p9, %r147, 1;
	not.pred 	%p10, %p9;
	@%p10 bra 	$L__BB26_9;
	mul.hi.s32 	%r148, %r169, 715827883;
	shr.u32 	%r149, %r148, 31;
	add.s32 	%r150, %r148, %r149;
	mul.lo.s32 	%r151, %r150, 6;
	sub.s32 	%r152, %r169, %r151;
	mul.hi.s32 	%r153, %r150, 715827883;
	shr.u32 	%r154, %r153, 31;
	add.s32 	%r155, %r153, %r154;
	mul.lo.s32 	%r156, %r155, 6;
	sub.s32 	%r157, %r150, %r156;
	mul.hi.s32 	%r158, %r169, 954437177;
	shr.u32 	%r159, %r158, 31;
	shr.s32 	%r160, %r158, 3;
	add.s32 	%r161, %r160, %r159;
	mul.hi.s32 	%r162, %r161, 715827883;
	shr.u32 	%r163, %r162, 31;
	add.s32 	%r164, %r162, %r163;
	mul.lo.s32 	%r165, %r164, 6;
	sub.s32 	%r166, %r161, %r165;
	mul.wide.s32 	%rd53, %r152, 4;
	add.s64 	%rd54, %rd1, %rd53;
	mul.wide.s32 	%rd55, %r152, 144;
	add.s64 	%rd56, %rd2, %rd55;
	mul.wide.s32 	%rd57, %r157, 24;
	add.s64 	%rd58, %rd56, %rd57;
	mul.wide.s32 	%rd59, %r166, 4;
	add.s64 	%rd60, %rd58, %rd59;
	ld.global.f32 	%f63, [%rd60];
	mul.f32 	%f64, %f63, 0f3DCCCCCD;
	div.rn.f32 	%f65, %f64, %f1;
	atom.global.add.f32 	%f66, [%rd54], %f65;
$L__BB26_9:
	ret;

}
	// .globl	_Z12fp_preact_c2PA8_A8_fPA6_A6_fPA3_A3_f
.visible .entry _Z12fp_preact_c2PA8_A8_fPA6_A6_fPA3_A3_f(
	.param .u64 .ptr .align 1 _Z12fp_preact_c2PA8_A8_fPA6_A6_fPA3_A3_f_param_0,
	.param .u64 .ptr .align 1 _Z12fp_preact_c2PA8_A8_fPA6_A6_fPA3_A3_f_param_1,
	.param .u64 .ptr .align 1 _Z12fp_preact_c2PA8_A8_fPA6_A6_fPA3_A3_f_param_2
)
{
	.reg .pred 	%p<6>;
	.reg .b32 	%r<137>;
	.reg .b32 	%f<13>;
	.reg .b64 	%rd<55>;

	ld.param.u64 	%rd4, [_Z12fp_preact_c2PA8_A8_fPA6_A6_fPA3_A3_f_param_0];
	ld.param.u64 	%rd5, [_Z12fp_preact_c2PA8_A8_fPA6_A6_fPA3_A3_f_param_1];
	ld.param.u64 	%rd6, [_Z12fp_preact_c2PA8_A8_fPA6_A6_fPA3_A3_f_param_2];
	cvta.to.global.u64 	%rd1, %rd5;
	cvta.to.global.u64 	%rd2, %rd4;
	cvta.to.global.u64 	%rd3, %rd6;
	mov.u32 	%r7, %ctaid.x;
	mov.u32 	%r8, %ntid.x;
	mov.u32 	%r9, %tid.x;
	mad.lo.s32 	%r10, %r7, %r8, %r9;
	mov.u32 	%r11, %nctaid.x;
	mul.lo.s32 	%r12, %r8, %r11;
	mul.lo.s32 	%r13, %r10, 1944;
	div.s32 	%r136, %r13, %r12;
	add.s32 	%r14, %r13, 1944;
	div.s32 	%r2, %r14, %r12;
	setp.le.s32 	%p1, %r2, %r136;
	@%p1 bra 	$L__BB27_5;
	sub.s32 	%r15, %r2, %r136;
	add.s32 	%r3, %r136, 1;
	and.b32  	%r16, %r15, 1;
	setp.eq.b32 	%p2, %r16, 1;
	not.pred 	%p3, %p2;
	@%p3 bra 	$L__BB27_3;
	mul.hi.s32 	%r17, %r136, 1431655766;
	shr.u32 	%r18, %r17, 31;
	add.s32 	%r19, %r17, %r18;
	mul.lo.s32 	%r20, %r19, 3;
	sub.s32 	%r21, %r136, %r20;
	mul.hi.s32 	%r22, %r19, 1431655766;
	shr.u32 	%r23, %r22, 31;
	add.s32 	%r24, %r22, %r23;
	mul.lo.s32 	%r25, %r24, 3;
	sub.s32 	%r26, %r19, %r25;
	mul.hi.s32 	%r27, %r136, 954437177;
	shr.u32 	%r28, %r27, 31;
	shr.s32 	%r29, %r27, 1;
	add.s32 	%r30, %r29, %r28;
	mul.hi.s32 	%r31, %r30, 715827883;
	shr.u32 	%r32, %r31, 31;
	add.s32 	%r33, %r31, %r32;
	mul.lo.s32 	%r34, %r33, 6;
	sub.s32 	%r35, %r30, %r34;
	mul.hi.s32 	%r36, %r136, 1272582903;
	shr.u32 	%r37, %r36, 31;
	shr.s32 	%r38, %r36, 4;
	add.s32 	%r39, %r38, %r37;
	mul.hi.s32 	%r40, %r39, 715827883;
	shr.u32 	%r41, %r40, 31;
	add.s32 	%r42, %r40, %r41;
	mul.lo.s32 	%r43, %r42, 6;
	sub.s32 	%r44, %r39, %r43;
	mul.hi.s32 	%r45, %r136, 424194301;
	shr.u32 	%r46, %r45, 31;
	shr.s32 	%r47, %r45, 5;
	add.s32 	%r48, %r47, %r46;
	mul.hi.s32 	%r49, %r48, 715827883;
	shr.u32 	%r50, %r49, 31;
	add.s32 	%r51, %r49, %r50;
	mul.lo.s32 	%r52, %r51, 6;
	sub.s32 	%r53, %r48, %r52;
	mul.wide.s32 	%rd7, %r35, 144;
	add.s64 	%rd8, %rd1, %rd7;
	mul.wide.s32 	%rd9, %r44, 24;
	add.s64 	%rd10, %rd8, %rd9;
	mul.wide.s32 	%rd11, %r53, 4;
	add.s64 	%rd12, %rd10, %rd11;
	mul.wide.s32 	%rd13, %r21, 12;
	add.s64 	%rd14, %rd3, %rd13;
	mul.wide.s32 	%rd15, %r26, 4;
	add.s64 	%rd16, %rd14, %rd15;
	ld.global.f32 	%f1, [%rd16];
	mul.wide.s32 	%rd17, %r35, 256;
	add.s64 	%rd18, %rd2, %rd17;
	add.s32 	%r54, %r44, %r21;
	mul.wide.s32 	%rd19, %r54, 32;
	add.s64 	%rd20, %rd18, %rd19;
	add.s32 	%r55, %r53, %r26;
	mul.wide.s32 	%rd21, %r55, 4;
	add.s64 	%rd22, %rd20, %rd21;
	ld.global.f32 	%f2, [%rd22];
	mul.f32 	%f3, %f1, %f2;
	atom.global.add.f32 	%f4, [%rd12], %f3;
	mov.u32 	%r136, %r3;
$L__BB27_3:
	setp.eq.s32 	%p4, %r2, %r3;
	@%p4 bra 	$L__BB27_5;
$L__BB27_4:
	mul.hi.s32 	%r56, %r136, 1431655766;
	shr.u32 	%r57, %r56, 31;
	add.s32 	%r58, %r56, %r57;
	mul.lo.s32 	%r59, %r58, 3;
	sub.s32 	%r60, %r136, %r59;
	mul.hi.s32 	%r61, %r58, 1431655766;
	shr.u32 	%r62, %r61, 31;
	add.s32 	%r63, %r61, %r62;
	mul.lo.s32 	%r64, %r63, 3;
	sub.s32 	%r65, %r58, %r64;
	mul.hi.s32 	%r66, %r136, 954437177;
	shr.u32 	%r67, %r66, 31;
	shr.s32 	%r68, %r66, 1;
	add.s32 	%r69, %r68, %r67;
	mul.hi.s32 	%r70, %r69, 715827883;
	shr.u32 	%r71, %r70, 31;
	add.s32 	%r72, %r70, %r71;
	mul.lo.s32 	%r73, %r72, 6;
	sub.s32 	%r74, %r69, %r73;
	mul.hi.s32 	%r75, %r136, 1272582903;
	shr.u32 	%r76, %r75, 31;
	shr.s32 	%r77, %r75, 4;
	add.s32 	%r78, %r77, %r76;
	mul.hi.s32 	%r79, %r78, 715827883;
	shr.u32 	%r80, %r79, 31;
	add.s32 	%r81, %r79, %r80;
	mul.lo.s32 	%r82, %r81, 6;
	sub.s32 	%r83, %r78, %r82;
	mul.hi.s32 	%r84, %r136, 424194301;
	shr.u32 	%r85, %r84, 31;
	shr.s32 	%r86, %r84, 5;
	add.s32 	%r87, %r86, %r85;
	mul.hi.s32 	%r88, %r87, 715827883;
	shr.u32 	%r89, %r88, 31;
	add.s32 	%r90, %r88, %r89;
	mul.lo.s32 	%r91, %r90, 6;
	sub.s32 	%r92, %r87, %r91;
	mul.wide.s32 	%rd23, %r74, 144;
	add.s64 	%rd24, %rd1, %rd23;
	mul.wide.s32 	%rd25, %r83, 24;
	add.s64 	%rd26, %rd24, %rd25;
	mul.wide.s32 	%rd27, %r92, 4;
	add.s64 	%rd28, %rd26, %rd27;
	mul.wide.s32 	%rd29, %r60, 12;
	add.s64 	%rd30, %rd3, %rd29;
	mul.wide.s32 	%rd31, %r65, 4;
	add.s64 	%rd32, %rd30, %rd31;
	ld.global.f32 	%f5, [%rd32];
	mul.wide.s32 	%rd33, %r74, 256;
	add.s64 	%rd34, %rd2, %rd33;
	add.s32 	%r93, %r83, %r60;
	mul.wide.s32 	%rd35, %r93, 32;
	add.s64 	%rd36, %rd34, %rd35;
	add.s32 	%r94, %r92, %r65;
	mul.wide.s32 	%rd37, %r94, 4;
	add.s64 	%rd38, %rd36, %rd37;
	ld.global.f32 	%f6, [%rd38];
	mul.f32 	%f7, %f5, %f6;
	atom.global.add.f32 	%f8, [%rd28], %f7;
	add.s32 	%r95, %r136, 1;
	mul.hi.s32 	%r96, %r95, 1431655766;
	shr.u32 	%r97, %r96, 31;
	add.s32 	%r98, %r96, %r97;
	mul.lo.s32 	%r99, %r98, 3;
	sub.s32 	%r100, %r95, %r99;
	mul.hi.s32 	%r101, %r98, 1431655766;
	shr.u32 	%r102, %r101, 31;
	add.s32 	%r103, %r101, %r102;
	mul.lo.s32 	%r104, %r103, 3;
	sub.s32 	%r105, %r98, %r104;
	mul.hi.s32 	%r106, %r95, 954437177;
	shr.u32 	%r107, %r106, 31;
	shr.s32 	%r108, %r106, 1;
	add.s32 	%r109, %r108, %r107;
	mul.hi.s32 	%r110, %r109, 715827883;
	shr.u32 	%r111, %r110, 31;
	add.s32 	%r112, %r110, %r111;
	mul.lo.s32 	%r113, %r112, 6;
	sub.s32 	%r114, %r109, %r113;
	mul.hi.s32 	%r115, %r95, 1272582903;
	shr.u32 	%r116, %r115, 31;
	shr.s32 	%r117, %r115, 4;
	add.s32 	%r118, %r117, %r116;
	mul.hi.s32 	%r119, %r118, 715827883;
	shr.u32 	%r120, %r119, 31;
	add.s32 	%r121, %r119, %r120;
	mul.lo.s32 	%r122, %r121, 6;
	sub.s32 	%r123, %r118, %r122;
	mul.hi.s32 	%r124, %r95, 424194301;
	shr.u32 	%r125, %r124, 31;
	shr.s32 	%r126, %r124, 5;
	add.s32 	%r127, %r126, %r125;
	mul.hi.s32 	%r128, %r127, 715827883;
	shr.u32 	%r129, %r128, 31;
	add.s32 	%r130, %r128, %r129;
	mul.lo.s32 	%r131, %r130, 6;
	sub.s32 	%r132, %r127, %r131;
	mul.wide.s32 	%rd39, %r114, 144;
	add.s64 	%rd40, %rd1, %rd39;
	mul.wide.s32 	%rd41, %r123, 24;
	add.s64 	%rd42, %rd40, %rd41;
	mul.wide.s32 	%rd43, %r132, 4;
	add.s64 	%rd44, %rd42, %rd43;
	mul.wide.s32 	%rd45, %r100, 12;
	add.s64 	%rd46, %rd3, %rd45;
	mul.wide.s32 	%rd47, %r105, 4;
	add.s64 	%rd48, %rd46, %rd47;
	ld.global.f32 	%f9, [%rd48];
	mul.wide.s32 	%rd49, %r114, 256;
	add.s64 	%rd50, %rd2, %rd49;
	add.s32 	%r133, %r123, %r100;
	mul.wide.s32 	%rd51, %r133, 32;
	add.s64 	%rd52, %rd50, %rd51;
	add.s32 	%r134, %r132, %r105;
	mul.wide.s32 	%rd53, %r134, 4;
	add.s64 	%rd54, %rd52, %rd53;
	ld.global.f32 	%f10, [%rd54];
	mul.f32 	%f11, %f9, %f10;
	atom.global.add.f32 	%f12, [%rd44], %f11;
	add.s32 	%r136, %r136, 2;
	setp.ne.s32 	%p5, %r136, %r2;
	@%p5 bra 	$L__BB27_4;
$L__BB27_5:
	ret;

}
	// .globl	_Z10fp_bias_c2PA6_A6_fPf
.visible .entry _Z10fp_bias_c2PA6_A6_fPf(
	.param .u64 .ptr .align 1 _Z10fp_bias_c2PA6_A6_fPf_param_0,
	.param .u64 .ptr .align 1 _Z10fp_bias_c2PA6_A6_fPf_param_1
)
{
	.reg .pred 	%p<6>;
	.reg .b32 	%r<124>;
	.reg .b32 	%f<16>;
	.reg .b64 	%rd<45>;

	ld.param.u64 	%rd3, [_Z10fp_bias_c2PA6_A6_fPf_param_0];
	ld.param.u64 	%rd4, [_Z10fp_bias_c2PA6_A6_fPf_param_1];
	cvta.to.global.u64 	%rd1, %rd3;
	cvta.to.global.u64 	%rd2, %rd4;
	mov.u32 	%r12, %ctaid.x;
	mov.u32 	%r13, %ntid.x;
	mov.u32 	%r14, %tid.x;
	mad.lo.s32 	%r15, %r12, %r13, %r14;
	mov.u32 	%r16, %nctaid.x;
	mul.lo.s32 	%r17, %r13, %r16;
	mul.lo.s32 	%r18, %r15, 216;
	div.s32 	%r1, %r18, %r17;
	add.s32 	%r19, %r18, 216;
	div.s32 	%r2, %r19, %r17;
	setp.ge.s32 	%p1, %r1, %r2;
	@%p1 bra 	$L__BB28_6;
	sub.s32 	%r20, %r2, %r1;
	and.b32  	%r3, %r20, 3;
	setp.eq.s32 	%p2, %r3, 0;
	mov.u32 	%r122, %r1;
	@%p2 bra 	$L__BB28_4;
	neg.s32 	%r120, %r3;
	mov.u32 	%r122, %r1;
$L__BB28_3:
	.pragma "nounroll";
	mul.hi.s32 	%r21, %r122, 715827883;
	shr.u32 	%r22, %r21, 31;
	add.s32 	%r23, %r21, %r22;
	mul.lo.s32 	%r24, %r23, 6;
	sub.s32 	%r25, %r122, %r24;
	mul.hi.s32 	%r26, %r23, 715827883;
	shr.u32 	%r27, %r26, 31;
	add.s32 	%r28, %r26, %r27;
	mul.lo.s32 	%r29, %r28, 6;
	sub.s32 	%r30, %r23, %r29;
	mul.hi.s32 	%r31, %r122, 954437177;
	shr.u32 	%r32, %r31, 31;
	shr.s32 	%r33, %r31, 3;
	add.s32 	%r34, %r33, %r32;
	mul.hi.s32 	%r35, %r34, 715827883;
	shr.u32 	%r36, %r35, 31;
	add.s32 	%r37, %r35, %r36;
	mul.lo.s32 	%r38, %r37, 6;
	sub.s32 	%r39, %r34, %r38;
	mul.wide.s32 	%rd5, %r25, 4;
	add.s64 	%rd6, %rd2, %rd5;
	ld.global.f32 	%f1, [%rd6];
	mul.wide.s32 	%rd7, %r25, 144;
	add.s64 	%rd8, %rd1, %rd7;
	mul.wide.s32 	%rd9, %r30, 24;
	add.s64 	%rd10, %rd8, %rd9;
	mul.wide.s32 	%rd11, %r39, 4;
	add.s64 	%rd12, %rd10, %rd11;
	ld.global.f32 	%f2, [%rd12];
	add.f32 	%f3, %f1, %f2;
	st.global.f32 	[%rd12], %f3;
	add.s32 	%r122, %r122, 1;
	add.s32 	%r120, %r120, 1;
	setp.ne.s32 	%p3, %r120, 0;
	@%p3 bra 	$L__BB28_3;
$L__BB28_4:
	sub.s32 	%r40, %r1, %r2;
	setp.gt.u32 	%p4, %r40, -4;
	@%p4 bra 	$L__BB28_6;
$L__BB28_5:
	mul.hi.s32 	%r41, %r122, 715827883;
	shr.u32 	%r42, %r41, 31;
	add.s32 	%r43, %r41, %r42;
	mul.lo.s32 	%r44, %r43, 6;
	sub.s32 	%r45, %r122, %r44;
	mul.hi.s32 	%r46, %r43, 715827883;
	shr.u32 	%r47, %r46, 31;
	add.s32 	%r48, %r46, %r47;
	mul.lo.s32 	%r49, %r48, 6;
	sub.s32 	%r50, %r43, %r49;
	mul.hi.s32 	%r51, %r122, 954437177;
	shr.u32 	%r52, %r51, 31;
	shr.s32 	%r53, %r51, 3;
	add.s32 	%r54, %r53, %r52;
	mul.hi.s32 	%r55, %r54, 715827883;
	shr.u32 	%r56, %r55, 31;
	add.s32 	%r57, %r55, %r56;
	mul.lo.s32 	%r58, %r57, 6;
	sub.s32 	%r59, %r54, %r58;
	mul.wide.s32 	%rd13, %r45, 4;
	add.s64 	%rd14, %rd2, %rd13;
	ld.global.f32 	%f4, [%rd14];
	mul.wide.s32 	%rd15, %r45, 144;
	add.s64 	%rd16, %rd1, %rd15;
	mul.wide.s32 	%rd17, %r50, 24;
	add.s64 	%rd18, %rd16, %rd17;
	mul.wide.s32 	%rd19, %r59, 4;
	add.s64 	%rd20, %rd18, %rd19;
	ld.global.f32 	%f5, [%rd20];
	add.f32 	%f6, %f4, %f5;
	st.global.f32 	[%rd20], %f6;
	add.s32 	%r60, %r122, 1;
	mul.hi.s32 	%r61, %r60, 715827883;
	shr.u32 	%r62, %r61, 31;
	add.s32 	%r63, %r61, %r62;
	mul.lo.s32 	%r64, %r63, 6;
	sub.s32 	%r65, %r60, %r64;
	mul.hi.s32 	%r66, %r63, 715827883;
	shr.u32 	%r67, %r66, 31;
	add.s32 	%r68, %r66, %r67;
	mul.lo.s32 	%r69, %r68, 6;
	sub.s32 	%r70, %r63, %r69;
	mul.hi.s32 	%r71, %r60, 954437177;
	shr.u32 	%r72, %r71, 31;
	shr.s32 	%r73, %r71, 3;
	add.s32 	%r74, %r73, %r72;
	mul.hi.s32 	%r75, %r74, 715827883;
	shr.u32 	%r76, %r75, 31;
	add.s32 	%r77, %r75, %r76;
	mul.lo.s32 	%r78, %r77, 6;
	sub.s32 	%r79, %r74, %r78;
	mul.wide.s32 	%rd21, %r65, 4;
	add.s64 	%rd22, %rd2, %rd21;
	ld.global.f32 	%f7, [%rd22];
	mul.wide.s32 	%rd23, %r65, 144;
	add.s64 	%rd24, %rd1, %rd23;
	mul.wide.s32 	%rd25, %r70, 24;
	add.s64 	%rd26, %rd24, %rd25;
	mul.wide.s32 	%rd27, %r79, 4;
	add.s64 	%rd28, %rd26, %rd27;
	ld.global.f32 	%f8, [%rd28];
	add.f32 	%f9, %f7, %f8;
	st.global.f32 	[%rd28], %f9;
	add.s32 	%r80, %r122, 2;
	mul.hi.s32 	%r81, %r80, 715827883;
	shr.u32 	%r82, %r81, 31;
	add.s32 	%r83, %r81, %r82;
	mul.lo.s32 	%r84, %r83, 6;
	sub.s32 	%r85, %r80, %r84;
	mul.hi.s32 	%r86, %r83, 715827883;
	shr.u32 	%r87, %r86, 31;
	add.s32 	%r88, %r86, %r87;
	mul.lo.s32 	%r89, %r88, 6;
	sub.s32 	%r90, %r83, %r89;
	mul.hi.s32 	%r91, %r80, 954437177;
	shr.u32 	%r92, %r91, 31;
	shr.s32 	%r93, %r91, 3;
	add.s32 	%r94, %r93, %r92;
	mul.hi.s32 	%r95, %r94, 715827883;
	shr.u32 	%r96, %r95, 31;
	add.s32 	%r97, %r95, %r96;
	mul.lo.s32 	%r98, %r97, 6;
	sub.s32 	%r99, %r94, %r98;
	mul.wide.s32 	%rd29, %r85, 4;
	add.s64 	%rd30, %rd2, %rd29;
	ld.global.f32 	%f10, [%rd30];
	mul.wide.s32 	%rd31, %r85, 144;
	add.s64 	%rd32, %rd1, %rd31;
	mul.wide.s32 	%rd33, %r90, 24;
	add.s64 	%rd34, %rd32, %rd33;
	mul.wide.s32 	%rd35, %r99, 4;
	add.s64 	%rd36, %rd34, %rd35;
	ld.global.f32 	%f11, [%rd36];
	add.f32 	%f12, %f10, %f11;
	st.global.f32 	[%rd36], %f12;
	add.s32 	%r100, %r122, 3;
	mul.hi.s32 	%r101, %r100, 715827883;
	shr.u32 	%r102, %r101, 31;
	add.s32 	%r103, %r101, %r102;
	mul.lo.s32 	%r104, %r103, 6;
	sub.s32 	%r105, %r100, %r104;
	mul.hi.s32 	%r106, %r103, 715827883;
	shr.u32 	%r107, %r106, 31;
	add.s32 	%r108, %r106, %r107;
	mul.lo.s32 	%r109, %r108, 6;
	sub.s32 	%r110, %r103, %r109;
	mul.hi.s32 	%r111, %r100, 954437177;
	shr.u32 	%r112, %r111, 31;
	shr.s32 	%r113, %r111, 3;
	add.s32 	%r114, %r113, %r112;
	mul.hi.s32 	%r115, %r114, 715827883;
	shr.u32 	%r116, %r115, 31;
	add.s32 	%r117, %r115, %r116;
	mul.lo.s32 	%r118, %r117, 6;
	sub.s32 	%r119, %r114, %r118;
	mul.wide.s32 	%rd37, %r105, 4;
	add.s64 	%rd38, %rd2, %rd37;
	ld.global.f32 	%f13, [%rd38];
	mul.wide.s32 	%rd39, %r105, 144;
	add.s64 	%rd40, %rd1, %rd39;
	mul.wide.s32 	%rd41, %r110, 24;
	add.s64 	%rd42, %rd40, %rd41;
	mul.wide.s32 	%rd43, %r119, 4;
	add.s64 	%rd44, %rd42, %rd43;
	ld.global.f32 	%f14, [%rd44];
	add.f32 	%f15, %f13, %f14;
	st.global.f32 	[%rd44], %f15;
	add.s32 	%r122, %r122, 4;
	setp.ne.s32 	%p5, %r122, %r2;
	@%p5 bra 	$L__BB28_5;
$L__BB28_6:
	ret;

}
	// .globl	_Z12fp_preact_s2PA6_A6_fPA3_A3_fPA2_A2_f
.visible .entry _Z12fp_preact_s2PA6_A6_fPA3_A3_fPA2_A2_f(
	.param .u64 .ptr .align 1 _Z12fp_preact_s2PA6_A6_fPA3_A3_fPA2_A2_f_param_0,
	.param .u64 .ptr .align 1 _Z12fp_preact_s2PA6_A6_fPA3_A3_fPA2_A2_f_param_1,
	.param .u64 .ptr .align 1 _Z12fp_preact_s2PA6_A6_fPA3_A3_fPA2_A2_f_param_2
)
{
	.reg .pred 	%p<6>;
	.reg .b32 	%r<131>;
	.reg .b32 	%f<13>;
	.reg .b64 	%rd<55>;

	ld.param.u64 	%rd4, [_Z12fp_preact_s2PA6_A6_fPA3_A3_fPA2_A2_f_param_0];
	ld.param.u64 	%rd5, [_Z12fp_preact_s2PA6_A6_fPA3_A3_fPA2_A2_f_param_1];
	ld.param.u64 	%rd6, [_Z12fp_preact_s2PA6_A6_fPA3_A3_fPA2_A2_f_param_2];
	cvta.to.global.u64 	%rd1, %rd5;
	cvta.to.global.u64 	%rd2, %rd4;
	cvta.to.global.u64 	%rd3, %rd6;
	mov.u32 	%r7, %ctaid.x;
	mov.u32 	%r8, %ntid.x;
	mov.u32 	%r9, %tid.x;
	mad.lo.s32 	%r10, %r7, %r8, %r9;
	mov.u32 	%r11, %nctaid.x;
	mul.lo.s32 	%r12, %r8, %r11;
	mul.lo.s32 	%r13, %r10, 216;
	div.s32 	%r130, %r13, %r12;
	add.s32 	%r14, %r13, 216;
	div.s32 	%r2, %r14, %r12;
	setp.le.s32 	%p1, %r2, %r130;
	@%p1 bra 	$L__BB29_5;
	sub.s32 	%r15, %r2, %r130;
	add.s32 	%r3, %r130, 1;
	and.b32  	%r16, %r15, 1;
	setp.eq.b32 	%p2, %r16, 1;
	not.pred 	%p3, %p2;
	@%p3 bra 	$L__BB29_3;
	mul.hi.s32 	%r17, %r130, 1431655766;
	shr.u32 	%r18, %r17, 31;
	add.s32 	%r19, %r17, %r18;
	mul.lo.s32 	%r20, %r19, 3;
	sub.s32 	%r21, %r130, %r20;
	mul.hi.s32 	%r22, %r19, 1431655766;
	shr.u32 	%r23, %r22, 31;
	add.s32 	%r24, %r22, %r23;
	mul.lo.s32 	%r25, %r24, 3;
	sub.s32 	%r26, %r19, %r25;
	mul.hi.s32 	%r27, %r130, 954437177;
	shr.u32 	%r28, %r27, 31;
	shr.s32 	%r29, %r27, 1;
	add.s32 	%r30, %r29, %r28;
	mul.hi.s32 	%r31, %r30, 715827883;
	shr.u32 	%r32, %r31, 31;
	add.s32 	%r33, %r31, %r32;
	mul.lo.s32 	%r34, %r33, 6;
	sub.s32 	%r35, %r30, %r34;
	mul.hi.s32 	%r36, %r130, 1272582903;
	shr.s32 	%r37, %r36, 4;
	shr.u32 	%r38, %r36, 31;
	add.s32 	%r39, %r37, %r38;
	shr.u32 	%r40, %r39, 31;
	add.s32 	%r41, %r39, %r40;
	and.b32  	%r42, %r41, -2;
	sub.s32 	%r43, %r39, %r42;
	shr.s32 	%r44, %r36, 5;
	add.s32 	%r45, %r44, %r38;
	shr.u32 	%r46, %r45, 31;
	add.s32 	%r47, %r45, %r46;
	and.b32  	%r48, %r47, -2;
	sub.s32 	%r49, %r45, %r48;
	mul.wide.s32 	%rd7, %r35, 36;
	add.s64 	%rd8, %rd1, %rd7;
	mul.wide.s32 	%rd9, %r43, 12;
	add.s64 	%rd10, %rd8, %rd9;
	mul.wide.s32 	%rd11, %r49, 4;
	add.s64 	%rd12, %rd10, %rd11;
	mul.wide.s32 	%rd13, %r21, 8;
	add.s64 	%rd14, %rd3, %rd13;
	mul.wide.s32 	%rd15, %r26, 4;
	add.s64 	%rd16, %rd14, %rd15;
	ld.global.f32 	%f1, [%rd16];
	mul.wide.s32 	%rd17, %r35, 144;
	add.s64 	%rd18, %rd2, %rd17;
	shl.b32 	%r50, %r43, 1;
	add.s32 	%r51, %r50, %r21;
	mul.wide.s32 	%rd19, %r51, 24;
	add.s64 	%rd20, %rd18, %rd19;
	shl.b32 	%r52, %r49, 1;
	add.s32 	%r53, %r52, %r26;
	mul.wide.s32 	%rd21, %r53, 4;
	add.s64 	%rd22, %rd20, %rd21;
	ld.global.f32 	%f2, [%rd22];
	mul.f32 	%f3, %f1, %f2;
	atom.global.add.f32 	%f4, [%rd12], %f3;
	mov.u32 	%r130, %r3;
$L__BB29_3:
	setp.eq.s32 	%p4, %r2, %r3;
	@%p4 bra 	$L__BB29_5;
$L__BB29_4:
	mul.hi.s32 	%r54, %r130, 1431655766;
	shr.u32 	%r55, %r54, 31;
	add.s32 	%r56, %r54, %r55;
	mul.lo.s32 	%r57, %r56, 3;
	sub.s32 	%r58, %r130, %r57;
	mul.hi.s32 	%r59, %r56, 1431655766;
	shr.u32 	%r60, %r59, 31;
	add.s32 	%r61, %r59, %r60;
	mul.lo.s32 	%r62, %r61, 3;
	sub.s32 	%r63, %r56, %r62;
	mul.hi.s32 	%r64, %r130, 954437177;
	shr.u32 	%r65, %r64, 31;
	shr.s32 	%r66, %r64, 1;
	add.s32 	%r67, %r66, %r65;
	mul.hi.s32 	%r68, %r67, 715827883;
	shr.u32 	%r69, %r68, 31;
	add.s32 	%r70, %r68, %r69;
	mul.lo.s32 	%r71, %r70, 6;
	sub.s32 	%r72, %r67, %r71;
	mul.hi.s32 	%r73, %r130, 1272582903;
	shr.s32 	%r74, %r73, 4;
	shr.u32 	%r75, %r73, 31;
	add.s32 	%r76, %r74, %r75;
	shr.u32 	%r77, %r76, 31;
	add.s32 	%r78, %r76, %r77;
	and.b32  	%r79, %r78, -2;
	sub.s32 	%r80, %r76, %r79;
	shr.s32 	%r81, %r73, 5;
	add.s32 	%r82, %r81, %r75;
	shr.u32 	%r83, %r82, 31;
	add.s32 	%r84, %r82, %r83;
	and.b32  	%r85, %r84, -2;
	sub.s32 	%r86, %r82, %r85;
	mul.wide.s32 	%rd23, %r72, 36;
	add.s64 	%rd24, %rd1, %rd23;
	mul.wide.s32 	%rd25, %r80, 12;
	add.s64 	%rd26, %rd24, %rd25;
	mul.wide.s32 	%rd27, %r86, 4;
	add.s64 	%rd28, %rd26, %rd27;
	mul.wide.s32 	%rd29, %r58, 8;
	add.s64 	%rd30, %rd3, %rd29;
	mul.wide.s32 	%rd31, %r63, 4;
	add.s64 	%rd32, %rd30, %rd31;
	ld.global.f32 	%f5, [%rd32];
	mul.wide.s32 	%rd33, %r72, 144;
	add.s64 	%rd34, %rd2, %rd33;
	shl.b32 	%r87, %r80, 1;
	add.s32 	%r88, %r87, %r58;
	mul.wide.s32 	%rd35, %r88, 24;
	add.s64 	%rd36, %rd34, %rd35;
	shl.b32 	%r89, %r86, 1;
	add.s32 	%r90, %r89, %r63;
	mul.wide.s32 	%rd37, %r90, 4;
	add.s64 	%rd38, %rd36, %rd37;
	ld.global.f32 	%f6, [%rd38];
	mul.f32 	%f7, %f5, %f6;
	atom.global.add.f32 	%f8, [%rd28], %f7;
	add.s32 	%r91, %r130, 1;
	mul.hi.s32 	%r92, %r91, 1431655766;
	shr.u32 	%r93, %r92, 31;
	add.s32 	%r94, %r92, %r93;
	mul.lo.s32 	%r95, %r94, 3;
	sub.s32 	%r96, %r91, %r95;
	mul.hi.s32 	%r97, %r94, 1431655766;
	shr.u32 	%r98, %r97, 31;
	add.s32 	%r99, %r97, %r98;
	mul.lo.s32 	%r100, %r99, 3;
	sub.s32 	%r101, %r94, %r100;
	mul.hi.s32 	%r102, %r91, 954437177;
	shr.u32 	%r103, %r102, 31;
	shr.s32 	%r104, %r102, 1;
	add.s32 	%r105, %r104, %r103;
	mul.hi.s32 	%r106, %r105, 715827883;
	shr.u32 	%r107, %r106, 31;
	add.s32 	%r108, %r106, %r107;
	mul.lo.s32 	%r109, %r108, 6;
	sub.s32 	%r110, %r105, %r109;
	mul.hi.s32 	%r111, %r91, 1272582903;
	shr.s32 	%r112, %r111, 4;
	shr.u32 	%r113, %r111, 31;
	add.s32 	%r114, %r112, %r113;
	shr.u32 	%r115, %r114, 31;
	add.s32 	%r116, %r114, %r115;
	and.b32  	%r117, %r116, -2;
	sub.s32 	%r118, %r114, %r117;
	shr.s32 	%r119, %r111, 5;
	add.s32 	%r120, %r119, %r113;
	shr.u32 	%r121, %r120, 31;
	add.s32 	%r122, %r120, %r121;
	and.b32  	%r123, %r122, -2;
	sub.s32 	%r124, %r120, %r123;
	mul.wide.s32 	%rd39, %r110, 36;
	add.s64 	%rd40, %rd1, %rd39;
	mul.wide.s32 	%rd41, %r118, 12;
	add.s64 	%rd42, %rd40, %rd41;
	mul.wide.s32 	%rd43, %r124, 4;
	add.s64 	%rd44, %rd42, %rd43;
	mul.wide.s32 	%rd45, %r96, 8;
	add.s64 	%rd46, %rd3, %rd45;
	mul.wide.s32 	%rd47, %r101, 4;
	add.s64 	%rd48, %rd46, %rd47;
	ld.global.f32 	%f9, [%rd48];
	mul.wide.s32 	%rd49, %r110, 144;
	add.s64 	%rd50, %rd2, %rd49;
	shl.b32 	%r125, %r118, 1;
	add.s32 	%r126, %r125, %r96;
	mul.wide.s32 	%rd51, %r126, 24;
	add.s64 	%rd52, %rd50, %rd51;
	shl.b32 	%r127, %r124, 1;
	add.s32 	%r128, %r127, %r101;
	mul.wide.s32 	%rd53, %r128, 4;
	add.s64 	%rd54, %rd52, %rd53;
	ld.global.f32 	%f10, [%rd54];
	mul.f32 	%f11, %f9, %f10;
	atom.global.add.f32 	%f12, [%rd44], %f11;
	add.s32 	%r130, %r130, 2;
	setp.ne.s32 	%p5, %r130, %r2;
	@%p5 bra 	$L__BB29_4;
$L__BB29_5:
	ret;

}
	// .globl	_Z10fp_bias_s2PA3_A3_fPf
.visible .entry _Z10fp_bias_s2PA3_A3_fPf(
	.param .u64 .ptr .align 1 _Z10fp_bias_s2PA3_A3_fPf_param_0,
	.param .u64 .ptr .align 1 _Z10fp_bias_s2PA3_A3_fPf_param_1
)
{
	.reg .pred 	%p<6>;
	.reg .b32 	%r<124>;
	.reg .b32 	%f<16>;
	.reg .b64 	%rd<35>;

	ld.param.u64 	%rd3, [_Z10fp_bias_s2PA3_A3_fPf_param_0];
	ld.param.u64 	%rd4, [_Z10fp_bias_s2PA3_A3_fPf_param_1];
	cvta.to.global.u64 	%rd1, %rd3;
	cvta.to.global.u64 	%rd2, %rd4;
	mov.u32 	%r12, %ctaid.x;
	mov.u32 	%r13, %ntid.x;
	mov.u32 	%r14, %tid.x;
	mad.lo.s32 	%r15, %r12, %r13, %r14;
	mov.u32 	%r16, %nctaid.x;
	mul.lo.s32 	%r17, %r13, %r16;
	mul.lo.s32 	%r18, %r15, 54;
	div.s32 	%r1, %r18, %r17;
	add.s32 	%r19, %r18, 54;
	div.s32 	%r2, %r19, %r17;
	setp.ge.s32 	%p1, %r1, %r2;
	@%p1 bra 	$L__BB30_6;
	sub.s32 	%r20, %r2, %r1;
	and.b32  	%r3, %r20, 3;
	setp.eq.s32 	%p2, %r3, 0;
	mov.u32 	%r122, %r1;
	@%p2 bra 	$L__BB30_4;
	neg.s32 	%r120, %r3;
	mov.u32 	%r122, %r1;
$L__BB30_3:
	.pragma "nounroll";
	mul.hi.s32 	%r21, %r122, 715827883;
	shr.u32 	%r22, %r21, 31;
	add.s32 	%r23, %r21, %r22;
	mul.lo.s32 	%r24, %r23, 6;
	sub.s32 	%r25, %r122, %r24;
	mul.hi.s32 	%r26, %r23, 1431655766;
	shr.u32 	%r27, %r26, 31;
	add.s32 	%r28, %r26, %r27;
	mul.lo.s32 	%r29, %r28, 3;
	sub.s32 	%r30, %r23, %r29;
	mul.hi.s32 	%r31, %r122, 954437177;
	shr.u32 	%r32, %r31, 31;
	shr.s32 	%r33, %r31, 2;
	add.s32 	%r34, %r33, %r32;
	mul.hi.s32 	%r35, %r34, 1431655766;
	shr.u32 	%r36, %r35, 31;
	add.s32 	%r37, %r35, %r36;
	mul.lo.s32 	%r38, %r37, 3;
	sub.s32 	%r39, %r34, %r38;
	ld.global.f32 	%f1, [%rd2];
	mul.wide.s32 	%rd5, %r25, 36;
	add.s64 	%rd6, %rd1, %rd5;
	mul.wide.s32 	%rd7, %r30, 12;
	add.s64 	%rd8, %rd6, %rd7;
	mul.wide.s32 	%rd9, %r39, 4;
	add.s64 	%rd10, %rd8, %rd9;
	ld.global.f32 	%f2, [%rd10];
	add.f32 	%f3, %f1, %f2;
	st.global.f32 	[%rd10], %f3;
	add.s32 	%r122, %r122, 1;
	add.s32 	%r120, %r120, 1;
	setp.ne.s32 	%p3, %r120, 0;
	@%p3 bra 	$L__BB30_3;
$L__BB30_4:
	sub.s32 	%r40, %r1, %r2;
	setp.gt.u32 	%p4, %r40, -4;
	@%p4 bra 	$L__BB30_6;
$L__BB30_5:
	mul.hi.s32 	%r41, %r122, 715827883;
	shr.u32 	%r42, %r41, 31;
	add.s32 	%r43, %r41, %r42;
	mul.lo.s32 	%r44, %r43, 6;
	sub.s32 	%r45, %r122, %r44;
	mul.hi.s32 	%r46, %r43, 1431655766;
	shr.u32 	%r47, %r46, 31;
	add.s32 	%r48, %r46, %r47;
	mul.lo.s32 	%r49, %r48, 3;
	sub.s32 	%r50, %r43, %r49;
	mul.hi.s32 	%r51, %r122, 954437177;
	shr.u32 	%r52, %r51, 31;
	shr.s32 	%r53, %r51, 2;
	add.s32 	%r54, %r53, %r52;
	mul.hi.s32 	%r55, %r54, 1431655766;
	shr.u32 	%r56, %r55, 31;
	add.s32 	%r57, %r55, %r56;
	mul.lo.s32 	%r58, %r57, 3;
	sub.s32 	%r59, %r54, %r58;
	ld.global.f32 	%f4, [%rd2];
	mul.wide.s32 	%rd11, %r45, 36;
	add.s64 	%rd12, %rd1, %rd11;
	mul.wide.s32 	%rd13, %r50, 12;
	add.s64 	%rd14, %rd12, %rd13;
	mul.wide.s32 	%rd15, %r59, 4;
	add.s64 	%rd16, %rd14, %rd15;
	ld.global.f32 	%f5, [%rd16];
	add.f32 	%f6, %f4, %f5;
	st.global.f32 	[%rd16], %f6;
	add.s32 	%r60, %r122, 1;
	mul.hi.s32 	%r61, %r60, 715827883;
	shr.u32 	%r62, %r61, 31;
	add.s32 	%r63, %r61, %r62;
	mul.lo.s32 	%r64, %r63, 6;
	sub.s32 	%r65, %r60, %r64;
	mul.hi.s32 	%r66, %r63, 1431655766;
	shr.u32 	%r67, %r66, 31;
	add.s32 	%r68, %r66, %r67;
	mul.lo.s32 	%r69, %r68, 3;
	sub.s32 	%r70, %r63, %r69;
	mul.hi.s32 	%r71, %r60, 954437177;
	shr.u32 	%r72, %r71, 31;
	shr.s32 	%r73, %r71, 2;
	add.s32 	%r74, %r73, %r72;
	mul.hi.s32 	%r75, %r74, 1431655766;
	shr.u32 	%r76, %r75, 31;
	add.s32 	%r77, %r75, %r76;
	mul.lo.s32 	%r78, %r77, 3;
	sub.s32 	%r79, %r74, %r78;
	ld.global.f32 	%f7, [%rd2];
	mul.wide.s32 	%rd17, %r65, 36;
	add.s64 	%rd18, %rd1, %rd17;
	mul.wide.s32 	%rd19, %r70, 12;
	add.s64 	%rd20, %rd18, %rd19;
	mul.wide.s32 	%rd21, %r79, 4;
	add.s64 	%rd22, %rd20, %rd21;
	ld.global.f32 	%f8, [%rd22];
	add.f32 	%f9, %f7, %f8;
	st.global.f32 	[%rd22], %f9;
	add.s32 	%r80, %r122, 2;
	mul.hi.s32 	%r81, %r80, 715827883;
	shr.u32 	%r82, %r81, 31;
	add.s32 	%r83, %r81, %r82;
	mul.lo.s32 	%r84, %r83, 6;
	sub.s32 	%r85, %r80, %r84;
	mul.hi.s32 	%r86, %r83, 1431655766;
	shr.u32 	%r87, %r86, 31;
	add.s32 	%r88, %r86, %r87;
	mul.lo.s32 	%r89, %r88, 3;
	sub.s32 	%r90, %r83, %r89;
	mul.hi.s32 	%r91, %r80, 954437177;
	shr.u32 	%r92, %r91, 31;
	shr.s32 	%r93, %r91, 2;
	add.s32 	%r94, %r93, %r92;
	mul.hi.s32 	%r95, %r94, 1431655766;
	shr.u32 	%r96, %r95, 31;
	add.s32 	%r97, %r95, %r96;
	mul.lo.s32 	%r98, %r97, 3;
	sub.s32 	%r99, %r94, %r98;
	ld.global.f32 	%f10, [%rd2];
	mul.wide.s32 	%rd23, %r85, 36;
	add.s64 	%rd24, %rd1, %rd23;
	mul.wide.s32 	%rd25, %r90, 12;
	add.s64 	%rd26, %rd24, %rd25;
	mul.wide.s32 	%rd27, %r99, 4;
	add.s64 	%rd28, %rd26, %rd27;
	ld.global.f32 	%f11, [%rd28];
	add.f32 	%f12, %f10, %f11;
	st.global.f32 	[%rd28], %f12;
	add.s32 	%r100, %r122, 3;
	mul.hi.s32 	%r101, %r100, 715827883;
	shr.u32 	%r102, %r101, 31;
	add.s32 	%r103, %r101, %r102;
	mul.lo.s32 	%r104, %r103, 6;
	sub.s32 	%r105, %r100, %r104;
	mul.hi.s32 	%r106, %r103, 1431655766;
	shr.u32 	%r107, %r106, 31;
	add.s32 	%r108, %r106, %r107;
	mul.lo.s32 	%r109, %r108, 3;
	sub.s32 	%r110, %r103, %r109;
	mul.hi.s32 	%r111, %r100, 954437177;
	shr.u32 	%r112, %r111, 31;
	shr.s32 	%r113, %r111, 2;
	add.s32 	%r114, %r113, %r112;
	mul.hi.s32 	%r115, %r114, 1431655766;
	shr.u32 	%r116, %r115, 31;
	add.s32 	%r117, %r115, %r116;
	mul.lo.s32 	%r118, %r117, 3;
	sub.s32 	%r119, %r114, %r118;
	ld.global.f32 	%f13, [%rd2];
	mul.wide.s32 	%rd29, %r105, 36;
	add.s64 	%rd30, %rd1, %rd29;
	mul.wide.s32 	%rd31, %r110, 12;
	add.s64 	%rd32, %rd30, %rd31;
	mul.wide.s32 	%rd33, %r119, 4;
	add.s64 	%rd34, %rd32, %rd33;
	ld.global.f32 	%f14, [%rd34];
	add.f32 	%f15, %f13, %f14;
	st.global.f32 	[%rd34], %f15;
	add.s32 	%r122, %r122, 4;
	setp.ne.s32 	%p5, %r122, %r2;
	@%p5 bra 	$L__BB30_5;
$L__BB30_6:
	ret;

}


// ===== COMPILED SASS (sm_100) =====

	.target	sm_100

	.elftype	@"ET_EXEC"


//--------------------- .note.nv.tkinfo           --------------------------
	.section	.note.nv.tkinfo,"",@"SHT_NOTE"
	.sectionflags	@"SHF_NOTE_NV_TKINFO"
	.tkinfo
        /*0018*/ 	.word	0x00000002
        /*0030*/ 	.string	""
        /*0030*/ 	.string	"ptxas"
        /*0030*/ 	.string	"Cuda compilation tools, release 13.0, V13.0.88"
        /*0030*/ 	.string	"Build cuda_13.0.r13.0/compiler.36424714_0"
        /*0030*/ 	.string	"-arch sm_100 -m 64 "



//--------------------- .note.nv.cuinfo           --------------------------
	.section	.note.nv.cuinfo,"",@"SHT_NOTE"
	.sectionflags	@"SHF_NOTE_NV_CUINFO"
        /*0018*/ 	.short	0x0002
        /*001a*/ 	.short	0x0064
        /*001c*/ 	.short	0x0082
	.zero		2


//--------------------- .nv.info                  --------------------------
	.section	.nv.info,"",@"SHT_CUDA_INFO"
	.align	4


	//----- nvinfo : EIATTR_REGCOUNT
	.align		4
        /*0000*/ 	.byte	0x04, 0x2f
        /*0002*/ 	.short	(.L_1 - .L_0)
	.align		4
.L_0:
        /*0004*/ 	.word	index@(_Z25apply_activation_functionPfS_i)
        /*0008*/ 	.word	0x00000017


	//----- nvinfo : EIATTR_FRAME_SIZE
	.align		4
.L_1:
        /*000c*/ 	.byte	0x04, 0x11
        /*000e*/ 	.short	(.L_3 - .L_2)
	.align		4
.L_2:
        /*0010*/ 	.word	index@($__internal_10_$__cuda_sm20_rcp_rn_f32_slowpath)
        /*0014*/ 	.word	0x00000000


	//----- nvinfo : EIATTR_FRAME_SIZE
	.align		4
.L_3:
        /*0018*/ 	.byte	0x04, 0x11
        /*001a*/ 	.short	(.L_5 - .L_4)
	.align		4
.L_4:
        /*001c*/ 	.word	index@(_Z25apply_activation_functionPfS_i)
        /*0020*/ 	.word	0x00000000


	//----- nvinfo : EIATTR_REGCOUNT
	.align		4
.L_5:
        /*0024*/ 	.byte	0x04, 0x2f
        /*0026*/ 	.short	(.L_7 - .L_6)
	.align		4
.L_6:
        /*0028*/ 	.word	index@(_Z9makeErrorPfS_ji)
        /*002c*/ 	.word	0x00000014


	//----- nvinfo : EIATTR_FRAME_SIZE
	.align		4
.L_7:
        /*0030*/ 	.byte	0x04, 0x11
        /*0032*/ 	.short	(.L_9 - .L_8)
	.align		4
.L_8:
        /*0034*/ 	.word	index@(_Z9makeErrorPfS_ji)
        /*0038*/ 	.word	0x00000000


	//----- nvinfo : EIATTR_REGCOUNT
	.align		4
.L_9:
        /*003c*/ 	.byte	0x04, 0x2f
        /*003e*/ 	.short	(.L_11 - .L_10)
	.align		4
.L_10:
        /*0040*/ 	.word	index@(_Z10apply_gradPfS_i)
        /*0044*/ 	.word	0x00000010


	//----- nvinfo : EIATTR_FRAME_SIZE
	.align		4
.L_11:
        /*0048*/ 	.byte	0x04, 0x11
        /*004a*/ 	.short	(.L_13 - .L_12)
	.align		4
.L_12:
        /*004c*/ 	.word	index@(_Z10apply_gradPfS_i)
        /*0050*/ 	.word	0x00000000


	//----- nvinfo : EIATTR_REGCOUNT
	.align		4
.L_13:
        /*0054*/ 	.byte	0x04, 0x2f
        /*0056*/ 	.short	(.L_15 - .L_14)
	.align		4
.L_14:
        /*0058*/ 	.word	index@(_Z12fp_preact_c1PA28_fPA24_A24_fPA5_A5_f)
        /*005c*/ 	.word	0x00000020


	//----- nvinfo : EIATTR_FRAME_SIZE
	.align		4
.L_15:
        /*0060*/ 	.byte	0x04, 0x11
        /*0062*/ 	.short	(.L_17 - .L_16)
	.align		4
.L_16:
        /*0064*/ 	.word	index@(_Z12fp_preact_c1PA28_fPA24_A24_fPA5_A5_f)
        /*0068*/ 	.word	0x00000000


	//----- nvinfo : EIATTR_REGCOUNT
	.align		4
.L_17:
        /*006c*/ 	.byte	0x04, 0x2f
        /*006e*/ 	.short	(.L_19 - .L_18)
	.align		4
.L_18:
        /*0070*/ 	.word	index@(_Z10fp_bias_c1PA24_A24_fPf)
        /*0074*/ 	.word	0x00000018


	//----- nvinfo : EIATTR_FRAME_SIZE
	.align		4
.L_19:
        /*0078*/ 	.byte	0x04, 0x11
        /*007a*/ 	.short	(.L_21 - .L_20)
	.align		4
.L_20:
        /*007c*/ 	.word	index@(_Z10fp_bias_c1PA24_A24_fPf)
        /*0080*/ 	.word	0x00000000


	//----- nvinfo : EIATTR_REGCOUNT
	.align		4
.L_21:
        /*0084*/ 	.byte	0x04, 0x2f
        /*0086*/ 	.short	(.L_23 - .L_22)
	.align		4
.L_22:
        /*0088*/ 	.word	index@(_Z12fp_preact_s1PA24_A24_fPA8_A8_fPA3_A3_f)
        /*008c*/ 	.word	0x0000001e


	//----- nvinfo : EIATTR_FRAME_SIZE
	.align		4
.L_23:
        /*0090*/ 	.byte	0x04, 0x11
        /*0092*/ 	.short	(.L_25 - .L_24)
	.align		4
.L_24:
        /*0094*/ 	.word	index@(_Z12fp_preact_s1PA24_A24_fPA8_A8_fPA3_A3_f)
        /*0098*/ 	.word	0x00000000


	//----- nvinfo : EIATTR_REGCOUNT
	.align		4
.L_25:
        /*009c*/ 	.byte	0x04, 0x2f
        /*009e*/ 	.short	(.L_27 - .L_26)
	.align		4
.L_26:
        /*00a0*/ 	.word	index@(_Z10fp_bias_s1PA8_A8_fPf)
        /*00a4*/ 	.word	0x00000016


	//----- nvinfo : EIATTR_FRAME_SIZE
	.align		4
.L_27:
        /*00a8*/ 	.byte	0x04, 0x11
        /*00aa*/ 	.short	(.L_29 - .L_28)
	.align		4
.L_28:
        /*00ac*/ 	.word	index@(_Z10fp_bias_s1PA8_A8_fPf)
        /*00b0*/ 	.word	0x00000000


	//----- nvinfo : EIATTR_REGCOUNT
	.align		4
.L_29:
        /*00b4*/ 	.byte	0x04, 0x2f
        /*00b6*/ 	.short	(.L_31 - .L_30)
	.align		4
.L_30:
        /*00b8*/ 	.word	index@(_Z11fp_preact_fPA3_A3_fPfPA6_S0_)
        /*00bc*/ 	.word	0x0000001c


	//----- nvinfo : EIATTR_FRAME_SIZE
	.align		4
.L_31:
        /*00c0*/ 	.byte	0x04, 0x11
        /*00c2*/ 	.short	(.L_33 - .L_32)
	.align		4
.L_32:
        /*00c4*/ 	.word	index@(_Z11fp_preact_fPA3_A3_fPfPA6_S0_)
        /*00c8*/ 	.word	0x00000000


	//----- nvinfo : EIATTR_REGCOUNT
	.align		4
.L_33:
        /*00cc*/ 	.byte	0x04, 0x2f
        /*00ce*/ 	.short	(.L_35 - .L_34)
	.align		4
.L_34:
        /*00d0*/ 	.word	index@(_Z9fp_bias_fPfS_)
        /*00d4*/ 	.word	0x00000010


	//----- nvinfo : EIATTR_FRAME_SIZE
	.align		4
.L_35:
        /*00d8*/ 	.byte	0x04, 0x11
        /*00da*/ 	.short	(.L_37 - .L_36)
	.align		4
.L_36:
        /*00dc*/ 	.word	index@(_Z9fp_bias_fPfS_)
        /*00e0*/ 	.word	0x00000000


	//----- nvinfo : EIATTR_REGCOUNT
	.align		4
.L_37:
        /*00e4*/ 	.byte	0x04, 0x2f
        /*00e6*/ 	.short	(.L_39 - .L_38)
	.align		4
.L_38:
        /*00e8*/ 	.word	index@(_Z11bp_weight_fPA6_A3_A3_fPfPS0_)
        /*00ec*/ 	.word	0x00000020


	//----- nvinfo : EIATTR_FRAME_SIZE
	.align		4
.L_39:
        /*00f0*/ 	.byte	0x04, 0x11
        /*00f2*/ 	.short	(.L_41 - .L_40)
	.align		4
.L_40:
        /*00f4*/ 	.word	index@(_Z11bp_weight_fPA6_A3_A3_fPfPS0_)
        /*00f8*/ 	.word	0x00000000


	//----- nvinfo : EIATTR_REGCOUNT
	.align		4
.L_41:
        /*00fc*/ 	.byte	0x04, 0x2f
        /*00fe*/ 	.short	(.L_43 - .L_42)
	.align		4
.L_42:
        /*0100*/ 	.word	index@(_Z9bp_bias_fPfS_)
        /*0104*/ 	.word	0x00000010


	//----- nvinfo : EIATTR_FRAME_SIZE
	.align		4
.L_43:
        /*0108*/ 	.byte	0x04, 0x11
        /*010a*/ 	.short	(.L_45 - .L_44)
	.align		4
.L_44:
        /*010c*/ 	.word	index@(_Z9bp_bias_fPfS_)
        /*0110*/ 	.word	0x00000000


	//----- nvinfo : EIATTR_REGCOUNT
	.align		4
.L_45:
        /*0114*/ 	.byte	0x04, 0x2f
        /*0116*/ 	.short	(.L_47 - .L_46)
	.align		4
.L_46:
        /*0118*/ 	.word	index@(_Z12bp_output_s1PA8_A8_fPA3_A3_fPA6_A6_f)
        /*011c*/ 	.word	0x00000020


	//----- nvinfo : EIATTR_FRAME_SIZE
	.align		4
.L_47:
        /*0120*/ 	.byte	0x04, 0x11
        /*0122*/ 	.short	(.L_49 - .L_48)
	.align		4
.L_48:
        /*0124*/ 	.word	index@(_Z12bp_output_s1PA8_A8_fPA3_A3_fPA6_A6_f)
        /*0128*/ 	.word	0x00000000


	//----- nvinfo : EIATTR_REGCOUNT
	.align		4
.L_49:
        /*012c*/ 	.byte	0x04, 0x2f
        /*012e*/ 	.short	(.L_51 - .L_50)
	.align		4
.L_50:
        /*0130*/ 	.word	index@(_Z12bp_preact_s1PA8_A8_fS1_S1_)
        /*0134*/ 	.word	0x0000001a


	//----- nvinfo : EIATTR_FRAME_SIZE
	.align		4
.L_51:
        /*0138*/ 	.byte	0x04, 0x11
        /*013a*/ 	.short	(.L_53 - .L_52)
	.align		4
.L_52:
        /*013c*/ 	.word	index@($__internal_9_$__cuda_sm20_rcp_rn_f32_slowpath)
        /*0140*/ 	.word	0x00000000


	//----- nvinfo : EIATTR_FRAME_SIZE
	.align		4
.L_53:
        /*0144*/ 	.byte	0x04, 0x11
        /*0146*/ 	.short	(.L_55 - .L_54)
	.align		4
.L_54:
        /*0148*/ 	.word	index@(_Z12bp_preact_s1PA8_A8_fS1_S1_)
        /*014c*/ 	.word	0x00000000


	//----- nvinfo : EIATTR_REGCOUNT
	.align		4
.L_55:
        /*0150*/ 	.byte	0x04, 0x2f
        /*0152*/ 	.short	(.L_57 - .L_56)
	.align		4
.L_56:
        /*0154*/ 	.word	index@(_Z12bp_weight_s1PA3_A3_fPA8_A8_fPA24_A24_f)
        /*0158*/ 	.word	0x0000001e


	//----- nvinfo : EIATTR_FRAME_SIZE
	.align		4
.L_57:
        /*015c*/ 	.byte	0x04, 0x11
        /*015e*/ 	.short	(.L_59 - .L_58)
	.align		4
.L_58:
        /*0160*/ 	.word	index@(_Z12bp_weight_s1PA3_A3_fPA8_A8_fPA24_A24_f)
        /*0164*/ 	.word	0x00000000


	//----- nvinfo : EIATTR_REGCOUNT
	.align		4
.L_59:
        /*0168*/ 	.byte	0x04, 0x2f
        /*016a*/ 	.short	(.L_61 - .L_60)
	.align		4
.L_60:
        /*016c*/ 	.word	index@(_Z10bp_bias_s1PfPA8_A8_f)
        /*0170*/ 	.word	0x00000015


	//----- nvinfo : EIATTR_FRAME_SIZE
	.align		4
.L_61:
        /*0174*/ 	.byte	0x04, 0x11
        /*0176*/ 	.short	(.L_63 - .L_62)
	.align		4
.L_62:
        /*0178*/ 	.word	index@($__internal_8_$__cuda_sm3x_div_rn_noftz_f32_slowpath)
        /*017c*/ 	.word	0x00000000


	//----- nvinfo : EIATTR_FRAME_SIZE
	.align		4
.L_63:
        /*0180*/ 	.byte	0x04, 0x11
        /*0182*/ 	.short	(.L_65 - .L_64)
	.align		4
.L_64:
        /*0184*/ 	.word	index@(_Z10bp_bias_s1PfPA8_A8_f)
        /*0188*/ 	.word	0x00000000


	//----- nvinfo : EIATTR_REGCOUNT
	.align		4
.L_65:
        /*018c*/ 	.byte	0x04, 0x2f
        /*018e*/ 	.short	(.L_67 - .L_66)
	.align		4
.L_66:
        /*0190*/ 	.word	index@(_Z12bp_output_c1PA24_A24_fPA3_A3_fPA8_A8_f)
        /*0194*/ 	.word	0x0000001e


	//----- nvinfo : EIATTR_FRAME_SIZE
	.align		4
.L_67:
        /*0198*/ 	.byte	0x04, 0x11
        /*019a*/ 	.short	(.L_69 - .L_68)
	.align		4
.L_68:
        /*019c*/ 	.word	index@(_Z12bp_output_c1PA24_A24_fPA3_A3_fPA8_A8_f)
        /*01a0*/ 	.word	0x00000000


	//----- nvinfo : EIATTR_REGCOUNT
	.align		4
.L_69:
        /*01a4*/ 	.byte	0x04, 0x2f
        /*01a6*/ 	.short	(.L_71 - .L_70)
	.align		4
.L_70:
        /*01a8*/ 	.word	index@(_Z12bp_preact_c1PA24_A24_fS1_S1_)
        /*01ac*/ 	.word	0x0000001c


	//----- nvinfo : EIATTR_FRAME_SIZE
	.align		4
.L_71:
        /*01b0*/ 	.byte	0x04, 0x11
        /*01b2*/ 	.short	(.L_73 - .L_72)
	.align		4
.L_72:
        /*01b4*/ 	.word	index@($__internal_7_$__cuda_sm20_rcp_rn_f32_slowpath)
        /*01b8*/ 	.word	0x00000000


	//----- nvinfo : EIATTR_FRAME_SIZE
	.align		4
.L_73:
        /*01bc*/ 	.byte	0x04, 0x11
        /*01be*/ 	.short	(.L_75 - .L_74)
	.align		4
.L_74:
        /*01c0*/ 	.word	index@(_Z12bp_preact_c1PA24_A24_fS1_S1_)
        /*01c4*/ 	.word	0x00000000


	//----- nvinfo : EIATTR_REGCOUNT
	.align		4
.L_75:
        /*01c8*/ 	.byte	0x04, 0x2f
        /*01ca*/ 	.short	(.L_77 - .L_76)
	.align		4
.L_76:
        /*01cc*/ 	.word	index@(_Z12bp_weight_c1PA5_A5_fPA24_A24_fPA28_f)
        /*01d0*/ 	.word	0x0000001e


	//----- nvinfo : EIATTR_FRAME_SIZE
	.align		4
.L_77:
        /*01d4*/ 	.byte	0x04, 0x11
        /*01d6*/ 	.short	(.L_79 - .L_78)
	.align		4
.L_78:
        /*01d8*/ 	.word	index@($__internal_6_$__cuda_sm3x_div_rn_noftz_f32_slowpath)
        /*01dc*/ 	.word	0x00000000


	//----- nvinfo : EIATTR_FRAME_SIZE
	.align		4
.L_79:
        /*01e0*/ 	.byte	0x04, 0x11
        /*01e2*/ 	.short	(.L_81 - .L_80)
	.align		4
.L_80:
        /*01e4*/ 	.word	index@(_Z12bp_weight_c1PA5_A5_fPA24_A24_fPA28_f)
        /*01e8*/ 	.word	0x00000000


	//----- nvinfo : EIATTR_REGCOUNT
	.align		4
.L_81:
        /*01ec*/ 	.byte	0x04, 0x2f
        /*01ee*/ 	.short	(.L_83 - .L_82)
	.align		4
.L_82:
        /*01f0*/ 	.word	index@(_Z10bp_bias_c1PfPA24_A24_f)
        /*01f4*/ 	.word	0x0000001c


	//----- nvinfo : EIATTR_FRAME_SIZE
	.align		4
.L_83:
        /*01f8*/ 	.byte	0x04, 0x11
        /*01fa*/ 	.short	(.L_85 - .L_84)
	.align		4
.L_84:
        /*01fc*/ 	.word	index@($__internal_5_$__cuda_sm3x_div_rn_noftz_f32_slowpath)
        /*0200*/ 	.word	0x00000000


	//----- nvinfo : EIATTR_FRAME_SIZE
	.align		4
.L_85:
        /*0204*/ 	.byte	0x04, 0x11
        /*0206*/ 	.short	(.L_87 - .L_86)
	.align		4
.L_86:
        /*0208*/ 	.word	index@(_Z10bp_bias_c1PfPA24_A24_f)
        /*020c*/ 	.word	0x00000000


	//----- nvinfo : EIATTR_REGCOUNT
	.align		4
.L_87:
        /*0210*/ 	.byte	0x04, 0x2f
        /*0212*/ 	.short	(.L_89 - .L_88)
	.align		4
.L_88:
        /*0214*/ 	.word	index@(_Z12bp_output_s2PA3_A3_fPA6_S0_Pf)
        /*0218*/ 	.word	0x00000020


	//----- nvinfo : EIATTR_FRAME_SIZE
	.align		4
.L_89:
        /*021c*/ 	.byte	0x04, 0x11
        /*021e*/ 	.short	(.L_91 - .L_90)
	.align		4
.L_90:
        /*0220*/ 	.word	index@(_Z12bp_output_s2PA3_A3_fPA6_S0_Pf)
        /*0224*/ 	.word	0x00000000


	//----- nvinfo : EIATTR_REGCOUNT
	.align		4
.L_91:
        /*0228*/ 	.byte	0x04, 0x2f
        /*022a*/ 	.short	(.L_93 - .L_92)
	.align		4
.L_92:
        /*022c*/ 	.word	index@(_Z12bp_preact_s2PA3_A3_fS1_S1_)
        /*0230*/ 	.word	0x0000001c


	//----- nvinfo : EIATTR_FRAME_SIZE
	.align		4
.L_93:
        /*0234*/ 	.byte	0x04, 0x11
        /*0236*/ 	.short	(.L_95 - .L_94)
	.align		4
.L_94:
        /*0238*/ 	.word	index@($__internal_4_$__cuda_sm20_rcp_rn_f32_slowpath)
        /*023c*/ 	.word	0x00000000


	//----- nvinfo : EIATTR_FRAME_SIZE
	.align		4
.L_95:
        /*0240*/ 	.byte	0x04, 0x11
        /*0242*/ 	.short	(.L_97 - .L_96)
	.align		4
.L_96:
        /*0244*/ 	.word	index@(_Z12bp_preact_s2PA3_A3_fS1_S1_)
        /*0248*/ 	.word	0x00000000


	//----- nvinfo : EIATTR_REGCOUNT
	.align		4
.L_97:
        /*024c*/ 	.byte	0x04, 0x2f
        /*024e*/ 	.short	(.L_99 - .L_98)
	.align		4
.L_98:
        /*0250*/ 	.word	index@(_Z12bp_weight_s2PA2_A2_fPA3_A3_fPA6_A6_f)
        /*0254*/ 	.word	0x0000001e


	//----- nvinfo : EIATTR_FRAME_SIZE
	.align		4
.L_99:
        /*0258*/ 	.byte	0x04, 0x11
        /*025a*/ 	.short	(.L_101 - .L_100)
	.align		4
.L_100:
        /*025c*/ 	.word	index@(_Z12bp_weight_s2PA2_A2_fPA3_A3_fPA6_A6_f)
        /*0260*/ 	.word	0x00000000


	//----- nvinfo : EIATTR_REGCOUNT
	.align		4
.L_101:
        /*0264*/ 	.byte	0x04, 0x2f
        /*0266*/ 	.short	(.L_103 - .L_102)
	.align		4
.L_102:
        /*0268*/ 	.word	index@(_Z10bp_bias_s2PfPA3_A3_f)
        /*026c*/ 	.word	0x00000015


	//----- nvinfo : EIATTR_FRAME_SIZE
	.align		4
.L_103:
        /*0270*/ 	.byte	0x04, 0x11
        /*0272*/ 	.short	(.L_105 - .L_104)
	.align		4
.L_104:
        /*0274*/ 	.word	index@($__internal_3_$__cuda_sm3x_div_rn_noftz_f32_slowpath)
        /*0278*/ 	.word	0x00000000


	//----- nvinfo : EIATTR_FRAME_SIZE
	.align		4
.L_105:
        /*027c*/ 	.byte	0x04, 0x11
        /*027e*/ 	.short	(.L_107 - .L_106)
	.align		4
.L_106:
        /*0280*/ 	.word	index@(_Z10bp_bias_s2PfPA3_A3_f)
        /*0284*/ 	.word	0x00000000


	//----- nvinfo : EIATTR_REGCOUNT
	.align		4
.L_107:
        /*0288*/ 	.byte	0x04, 0x2f
        /*028a*/ 	.short	(.L_109 - .L_108)
	.align		4
.L_108:
        /*028c*/ 	.word	index@(_Z12bp_output_c2PA6_A6_fPA2_A2_fPA3_A3_f)
        /*0290*/ 	.word	0x00000020


	//----- nvinfo : EIATTR_FRAME_SIZE
	.align		4
.L_109:
        /*0294*/ 	.byte	0x04, 0x11
        /*0296*/ 	.short	(.L_111 - .L_110)
	.align		4
.L_110:
        /*0298*/ 	.word	index@(_Z12bp_output_c2PA6_A6_fPA2_A2_fPA3_A3_f)
        /*029c*/ 	.word	0x00000000


	//----- nvinfo : EIATTR_REGCOUNT
	.align		4
.L_111:
        /*02a0*/ 	.byte	0x04, 0x2f
        /*02a2*/ 	.short	(.L_113 - .L_112)
	.align		4
.L_112:
        /*02a4*/ 	.word	index@(_Z12bp_preact_c2PA6_A6_fS1_S1_)
        /*02a8*/ 	.word	0x0000001c


	//----- nvinfo : EIATTR_FRAME_SIZE
	.align		4
.L_113:
        /*02ac*/ 	.byte	0x04, 0x11
        /*02ae*/ 	.short	(.L_115 - .L_114)
	.align		4
.L_114:
        /*02b0*/ 	.word	index@($__internal_2_$__cuda_sm20_rcp_rn_f32_slowpath)
        /*02b4*/ 	.word	0x00000000


	//----- nvinfo : EIATTR_FRAME_SIZE
	.align		4
.L_115:
        /*02b8*/ 	.byte	0x04, 0x11
        /*02ba*/ 	.short	(.L_117 - .L_116)
	.align		4
.L_116:
        /*02bc*/ 	.word	index@(_Z12bp_preact_c2PA6_A6_fS1_S1_)
        /*02c0*/ 	.word	0x00000000


	//----- nvinfo : EIATTR_REGCOUNT
	.align		4
.L_117:
        /*02c4*/ 	.byte	0x04, 0x2f
        /*02c6*/ 	.short	(.L_119 - .L_118)
	.align		4
.L_118:
        /*02c8*/ 	.word	index@(_Z12bp_weight_c2PA3_A3_fPA6_A6_fPA8_A8_f)
        /*02cc*/ 	.word	0x00000020


	//----- nvinfo : EIATTR_FRAME_SIZE
	.align		4
.L_119:
        /*02d0*/ 	.byte	0x04, 0x11
        /*02d2*/ 	.short	(.L_121 - .L_120)
	.align		4
.L_120:
        /*02d4*/ 	.word	index@($__internal_1_$__cuda_sm3x_div_rn_noftz_f32_slowpath)
        /*02d8*/ 	.word	0x00000000


	//----- nvinfo : EIATTR_FRAME_SIZE
	.align		4
.L_121:
        /*02dc*/ 	.byte	0x04, 0x11
        /*02de*/ 	.short	(.L_123 - .L_122)
	.align		4
.L_122:
        /*02e0*/ 	.word	index@(_Z12bp_weight_c2PA3_A3_fPA6_A6_fPA8_A8_f)
        /*02e4*/ 	.word	0x00000000


	//----- nvinfo : EIATTR_REGCOUNT
	.align		4
.L_123:
        /*02e8*/ 	.byte	0x04, 0x2f
        /*02ea*/ 	.short	(.L_125 - .L_124)
	.align		4
.L_124:
        /*02ec*/ 	.word	index@(_Z10bp_bias_c2PfPA6_A6_f)
        /*02f0*/ 	.word	0x0000001c


	//----- nvinfo : EIATTR_FRAME_SIZE
	.align		4
.L_125:
        /*02f4*/ 	.byte	0x04, 0x11
        /*02f6*/ 	.short	(.L_127 - .L_126)
	.align		4
.L_126:
        /*02f8*/ 	.word	index@($__internal_0_$__cuda_sm3x_div_rn_noftz_f32_slowpath)
        /*02fc*/ 	.word	0x00000000


	//----- nvinfo : EIATTR_FRAME_SIZE
	.align		4
.L_127:
        /*0300*/ 	.byte	0x04, 0x11
        /*0302*/ 	.short	(.L_129 - .L_128)
	.align		4
.L_128:
        /*0304*/ 	.word	index@(_Z10bp_bias_c2PfPA6_A6_f)
        /*0308*/ 	.word	0x00000000


	//----- nvinfo : EIATTR_REGCOUNT
	.align		4
.L_129:
        /*030c*/ 	.byte	0x04, 0x2f
        /*030e*/ 	.short	(.L_131 - .L_130)
	.align		4
.L_130:
        /*0310*/ 	.word	index@(_Z12fp_preact_c2PA8_A8_fPA6_A6_fPA3_A3_f)
        /*0314*/ 	.word	0x00000020


	//----- nvinfo : EIATTR_FRAME_SIZE
	.align		4
.L_131:
        /*0318*/ 	.byte	0x04, 0x11
        /*031a*/ 	.short	(.L_133 - .L_132)
	.align		4
.L_132:
        /*031c*/ 	.word	index@(_Z12fp_preact_c2PA8_A8_fPA6_A6_fPA3_A3_f)
        /*0320*/ 	.word	0x00000000


	//----- nvinfo : EIATTR_REGCOUNT
	.align		4
.L_133:
        /*0324*/ 	.byte	0x04, 0x2f
        /*0326*/ 	.short	(.L_135 - .L_134)
	.align		4
.L_134:
        /*0328*/ 	.word	index@(_Z10fp_bias_c2PA6_A6_fPf)
        /*032c*/ 	.word	0x00000018


	//----- nvinfo : EIATTR_FRAME_SIZE
	.align		4
.L_135:
        /*0330*/ 	.byte	0x04, 0x11
        /*0332*/ 	.short	(.L_137 - .L_136)
	.align		4
.L_136:
        /*0334*/ 	.word	index@(_Z10fp_bias_c2PA6_A6_fPf)
        /*0338*/ 	.word	0x00000000


	//----- nvinfo : EIATTR_REGCOUNT
	.align		4
.L_137:
        /*033c*/ 	.byte	0x04, 0x2f
        /*033e*/ 	.short	(.L_139 - .L_138)
	.align		4
.L_138:
        /*0340*/ 	.word	index@(_Z12fp_preact_s2PA6_A6_fPA3_A3_fPA2_A2_f)
        /*0344*/ 	.word	0x00000020


	//----- nvinfo : EIATTR_FRAME_SIZE
	.align		4
.L_139:
        /*0348*/ 	.byte	0x04, 0x11
        /*034a*/ 	.short	(.L_141 - .L_140)
	.align		4
.L_140:
        /*034c*/ 	.word	index@(_Z12fp_preact_s2PA6_A6_fPA3_A3_fPA2_A2_f)
        /*0350*/ 	.word	0x00000000


	//----- nvinfo : EIATTR_REGCOUNT
	.align		4
.L_141:
        /*0354*/ 	.byte	0x04, 0x2f
        /*0356*/ 	.short	(.L_143 - .L_142)
	.align		4
.L_142:
        /*0358*/ 	.word	index@(_Z10fp_bias_s2PA3_A3_fPf)
        /*035c*/ 	.word	0x00000016


	//----- nvinfo : EIATTR_FRAME_SIZE
	.align		4
.L_143:
        /*0360*/ 	.byte	0x04, 0x11
        /*0362*/ 	.short	(.L_145 - .L_144)
	.align		4
.L_144:
        /*0364*/ 	.word	index@(_Z10fp_bias_s2PA3_A3_fPf)
        /*0368*/ 	.word	0x00000000


	//----- nvinfo : EIATTR_MIN_STACK_SIZE
	.align		4
.L_145:
        /*036c*/ 	.byte	0x04, 0x12
        /*036e*/ 	.short	(.L_147 - .L_146)
	.align		4
.L_146:
        /*0370*/ 	.word	index@(_Z10fp_bias_s2PA3_A3_fPf)
        /*0374*/ 	.word	0x00000000


	//----- nvinfo : EIATTR_MIN_STACK_SIZE
	.align		4
.L_147:
        /*0378*/ 	.byte	0x04, 0x12
        /*037a*/ 	.short	(.L_149 - .L_148)
	.align		4
.L_148:
        /*037c*/ 	.word	index@(_Z12fp_preact_s2PA6_A6_fPA3_A3_fPA2_A2_f)
        /*0380*/ 	.word	0x00000000


	//----- nvinfo : EIATTR_MIN_STACK_SIZE
	.align		4
.L_149:
        /*0384*/ 	.byte	0x04, 0x12
        /*0386*/ 	.short	(.L_151 - .L_150)
	.align		4
.L_150:
        /*0388*/ 	.word	index@(_Z10fp_bias_c2PA6_A6_fPf)
        /*038c*/ 	.word	0x00000000


	//----- nvinfo : EIATTR_MIN_STACK_SIZE
	.align		4
.L_151:
        /*0390*/ 	.byte	0x04, 0x12
        /*0392*/ 	.short	(.L_153 - .L_152)
	.align		4
.L_152:
        /*0394*/ 	.word	index@(_Z12fp_preact_c2PA8_A8_fPA6_A6_fPA3_A3_f)
        /*0398*/ 	.word	0x00000000


	//----- nvinfo : EIATTR_MIN_STACK_SIZE
	.align		4
.L_153:
        /*039c*/ 	.byte	0x04, 0x12
        /*039e*/ 	.short	(.L_155 - .L_154)
	.align		4
.L_154:
        /*03a0*/ 	.word	index@(_Z10bp_bias_c2PfPA6_A6_f)
        /*03a4*/ 	.word	0x00000000


	//----- nvinfo : EIATTR_MIN_STACK_SIZE
	.align		4
.L_155:
        /*03a8*/ 	.byte	0x04, 0x12
        /*03aa*/ 	.short	(.L_157 - .L_156)
	.align		4
.L_156:
        /*03ac*/ 	.word	index@(_Z12bp_weight_c2PA3_A3_fPA6_A6_fPA8_A8_f)
        /*03b0*/ 	.word	0x00000000


	//----- nvinfo : EIATTR_MIN_STACK_SIZE
	.align		4
.L_157:
        /*03b4*/ 	.byte	0x04, 0x12
        /*03b6*/ 	.short	(.L_159 - .L_158)
	.align		4
.L_158:
        /*03b8*/ 	.word	index@(_Z12bp_preact_c2PA6_A6_fS1_S1_)
        /*03bc*/ 	.word	0x00000000


	//----- nvinfo : EIATTR_MIN_STACK_SIZE
	.align		4
.L_159:
        /*03c0*/ 	.byte	0x04, 0x12
        /*03c2*/ 	.short	(.L_161 - .L_160)
	.align		4
.L_160:
        /*03c4*/ 	.word	index@(_Z12bp_output_c2PA6_A6_fPA2_A2_fPA3_A3_f)
        /*03c8*/ 	.word	0x00000000


	//----- nvinfo : EIATTR_MIN_STACK_SIZE
	.align		4
.L_161:
        /*03cc*/ 	.byte	0x04, 0x12
        /*03ce*/ 	.short	(.L_163 - .L_162)
	.align		4
.L_162:
        /*03d0*/ 	.word	index@(_Z10bp_bias_s2PfPA3_A3_f)
        /*03d4*/ 	.word	0x00000000


	//----- nvinfo : EIATTR_MIN_STACK_SIZE
	.align		4
.L_163:
        /*03d8*/ 	.byte	0x04, 0x12
        /*03da*/ 	.short	(.L_165 - .L_164)
	.align		4
.L_164:
        /*03dc*/ 	.word	index@(_Z12bp_weight_s2PA2_A2_fPA3_A3_fPA6_A6_f)
        /*03e0*/ 	.word	0x00000000


	//----- nvinfo : EIATTR_MIN_STACK_SIZE
	.align		4
.L_165:
        /*03e4*/ 	.byte	0x04, 0x12
        /*03e6*/ 	.short	(.L_167 - .L_166)
	.align		4
.L_166:
        /*03e8*/ 	.word	index@(_Z12bp_preact_s2PA3_A3_fS1_S1_)
        /*03ec*/ 	.word	0x00000000


	//----- nvinfo : EIATTR_MIN_STACK_SIZE
	.align		4
.L_167:
        /*03f0*/ 	.byte	0x04, 0x12
        /*03f2*/ 	.short	(.L_169 - .L_168)
	.align		4
.L_168:
        /*03f4*/ 	.word	index@(_Z12bp_output_s2PA3_A3_fPA6_S0_Pf)
        /*03f8*/ 	.word	0x00000000


	//----- nvinfo : EIATTR_MIN_STACK_SIZE
	.align		4
.L_169:
        /*03fc*/ 	.byte	0x04, 0x12
        /*03fe*/ 	.short	(.L_171 - .L_170)
	.align		4
.L_170:
        /*0400*/ 	.word	index@(_Z10bp_bias_c1PfPA24_A24_f)
        /*0404*/ 	.word	0x00000000


	//----- nvinfo : EIATTR_MIN_STACK_SIZE
	.align		4
.L_171:
        /*0408*/ 	.byte	0x04, 0x12
        /*040a*/ 	.short	(.L_173 - .L_172)
	.align		4
.L_172:
        /*040c*/ 	.word	index@(_Z12bp_weight_c1PA5_A5_fPA24_A24_fPA28_f)
        /*0410*/ 	.word	0x00000000


	//----- nvinfo : EIATTR_MIN_STACK_SIZE
	.align		4
.L_173:
        /*0414*/ 	.byte	0x04, 0x12
        /*0416*/ 	.short	(.L_175 - .L_174)
	.align		4
.L_174:
        /*0418*/ 	.word	index@(_Z12bp_preact_c1PA24_A24_fS1_S1_)
        /*041c*/ 	.word	0x00000000


	//----- nvinfo : EIATTR_MIN_STACK_SIZE
	.align		4
.L_175:
        /*0420*/ 	.byte	0x04, 0x12
        /*0422*/ 	.short	(.L_177 - .L_176)
	.align		4
.L_176:
        /*0424*/ 	.word	index@(_Z12bp_output_c1PA24_A24_fPA3_A3_fPA8_A8_f)
        /*0428*/ 	.word	0x00000000


	//----- nvinfo : EIATTR_MIN_STACK_SIZE
	.align		4
.L_177:
        /*042c*/ 	.byte	0x04, 0x12
        /*042e*/ 	.short	(.L_179 - .L_178)
	.align		4
.L_178:
        /*0430*/ 	.word	index@(_Z10bp_bias_s1PfPA8_A8_f)
        /*0434*/ 	.word	0x00000000


	//----- nvinfo : EIATTR_MIN_STACK_SIZE
	.align		4
.L_179:
        /*0438*/ 	.byte	0x04, 0x12
        /*043a*/ 	.short	(.L_181 - .L_180)
	.align		4
.L_180:
        /*043c*/ 	.word	index@(_Z12bp_weight_s1PA3_A3_fPA8_A8_fPA24_A24_f)
        /*0440*/ 	.word	0x00000000


	//----- nvinfo : EIATTR_MIN_STACK_SIZE
	.align		4
.L_181:
        /*0444*/ 	.byte	0x04, 0x12
        /*0446*/ 	.short	(.L_183 - .L_182)
	.align		4
.L_182:
        /*0448*/ 	.word	index@(_Z12bp_preact_s1PA8_A8_fS1_S1_)
        /*044c*/ 	.word	0x00000000


	//----- nvinfo : EIATTR_MIN_STACK_SIZE
	.align		4
.L_183:
        /*0450*/ 	.byte	0x04, 0x12
        /*0452*/ 	.short	(.L_185 - .L_184)
	.align		4
.L_184:
        /*0454*/ 	.word	index@(_Z12bp_output_s1PA8_A8_fPA3_A3_fPA6_A6_f)
        /*0458*/ 	.word	0x00000000


	//----- nvinfo : EIATTR_MIN_STACK_SIZE
	.align		4
.L_185:
        /*045c*/ 	.byte	0x04, 0x12
        /*045e*/ 	.short	(.L_187 - .L_186)
	.align		4
.L_186:
        /*0460*/ 	.word	index@(_Z9bp_bias_fPfS_)
        /*0464*/ 	.word	0x00000000


	//----- nvinfo : EIATTR_MIN_STACK_SIZE
	.align		4
.L_187:
        /*0468*/ 	.byte	0x04, 0x12
        /*046a*/ 	.short	(.L_189 - .L_188)
	.align		4
.L_188:
        /*046c*/ 	.word	index@(_Z11bp_weight_fPA6_A3_A3_fPfPS0_)
        /*0470*/ 	.word	0x00000000


	//----- nvinfo : EIATTR_MIN_STACK_SIZE
	.align		4
.L_189:
        /*0474*/ 	.byte	0x04, 0x12
        /*0476*/ 	.short	(.L_191 - .L_190)
	.align		4
.L_190:
        /*0478*/ 	.word	index@(_Z9fp_bias_fPfS_)
        /*047c*/ 	.word	0x00000000


	//----- nvinfo : EIATTR_MIN_STACK_SIZE
	.align		4
.L_191:
        /*0480*/ 	.byte	0x04, 0x12
        /*0482*/ 	.short	(.L_193 - .L_192)
	.align		4
.L_192:
        /*0484*/ 	.word	index@(_Z11fp_preact_fPA3_A3_fPfPA6_S0_)
        /*0488*/ 	.word	0x00000000


	//----- nvinfo : EIATTR_MIN_STACK_SIZE
	.align		4
.L_193:
        /*048c*/ 	.byte	0x04, 0x12
        /*048e*/ 	.short	(.L_195 - .L_194)
	.align		4
.L_194:
        /*0490*/ 	.word	index@(_Z10fp_bias_s1PA8_A8_fPf)
        /*0494*/ 	.word	0x00000000


	//----- nvinfo : EIATTR_MIN_STACK_SIZE
	.align		4
.L_195:
        /*0498*/ 	.byte	0x04, 0x12
        /*049a*/ 	.short	(.L_197 - .L_196)
	.align		4
.L_196:
        /*049c*/ 	.word	index@(_Z12fp_preact_s1PA24_A24_fPA8_A8_fPA3_A3_f)
        /*04a0*/ 	.word	0x00000000


	//----- nvinfo : EIATTR_MIN_STACK_SIZE
	.align		4
.L_197:
        /*04a4*/ 	.byte	0x04, 0x12
        /*04a6*/ 	.short	(.L_199 - .L_198)
	.align		4
.L_198:
        /*04a8*/ 	.word	index@(_Z10fp_bias_c1PA24_A24_fPf)
        /*04ac*/ 	.word	0x00000000


	//----- nvinfo : EIATTR_MIN_STACK_SIZE
	.align		4
.L_199:
        /*04b0*/ 	.byte	0x04, 0x12
        /*04b2*/ 	.short	(.L_201 - .L_200)
	.align		4
.L_200:
        /*04b4*/ 	.word	index@(_Z12fp_preact_c1PA28_fPA24_A24_fPA5_A5_f)
        /*04b8*/ 	.word	0x00000000


	//----- nvinfo : EIATTR_MIN_STACK_SIZE
	.align		4
.L_201:
        /*04bc*/ 	.byte	0x04, 0x12
        /*04be*/ 	.short	(.L_203 - .L_202)
	.align		4
.L_202:
        /*04c0*/ 	.word	index@(_Z10apply_gradPfS_i)
        /*04c4*/ 	.word	0x00000000


	//----- nvinfo : EIATTR_MIN_STACK_SIZE
	.align		4
.L_203:
        /*04c8*/ 	.byte	0x04, 0x12
        /*04ca*/ 	.short	(.L_205 - .L_204)
	.align		4
.L_204:
        /*04cc*/ 	.word	index@(_Z9makeErrorPfS_ji)
        /*04d0*/ 	.word	0x00000000


	//----- nvinfo : EIATTR_MIN_STACK_SIZE
	.align		4
.L_205:
        /*04d4*/ 	.byte	0x04, 0x12
        /*04d6*/ 	.short	(.L_207 - .L_206)
	.align		4
.L_206:
        /*04d8*/ 	.word	index@(_Z25apply_activation_functionPfS_i)
        /*04dc*/ 	.word	0x00000000
.L_207:


//--------------------- .nv.compat                --------------------------
	.section	.nv.compat,"",@"SHT_CUDA_COMPAT_INFO"
	.align	4
        /*0000*/ 	.byte	0x02, 0x09, 0x00, 0x00, 0x02, 0x02, 0x01, 0x00, 0x02, 0x05, 0x05, 0x00, 0x03, 0x07, 0x01, 0x01
        /*0010*/ 	.byte	0x02, 0x03, 0x00, 0x00, 0x02, 0x06, 0x01, 0x00, 0x04, 0x0b, 0x08, 0x00, 0x01, 0x00, 0x00, 0x00
        /*0020*/ 	.byte	0x00, 0x00, 0x00, 0x00


//--------------------- .nv.info._Z10fp_bias_s2PA3_A3_fPf --------------------------
	.section	.nv.info._Z10fp_bias_s2PA3_A3_fPf,"",@"SHT_CUDA_INFO"
	.sectionflags	@""
	.align	4


	//----- nvinfo : EIATTR_CUDA_API_VERSION
	.align		4
        /*0000*/ 	.byte	0x04, 0x37
        /*0002*/ 	.short	(.L_209 - .L_208)
.L_208:
        /*0004*/ 	.word	0x00000082


	//----- nvinfo : EIATTR_KPARAM_INFO
	.align		4
.L_209:
        /*0008*/ 	.byte	0x04, 0x17
        /*000a*/ 	.short	(.L_211 - .L_210)
.L_210:
        /*000c*/ 	.word	0x00000000
        /*0010*/ 	.short	0x0001
        /*0012*/ 	.short	0x0008
        /*0014*/ 	.byte	0x00, 0xf5, 0x21, 0x00


	//----- nvinfo : EIATTR_KPARAM_INFO
	.align		4
.L_211:
        /*0018*/ 	.byte	0x04, 0x17
        /*001a*/ 	.short	(.L_213 - .L_212)
.L_212:
        /*001c*/ 	.word	0x00000000
        /*0020*/ 	.short	0x0000
        /*0022*/ 	.short	0x0000
        /*0024*/ 	.byte	0x00, 0xf5, 0x21, 0x00


	//----- nvinfo : EIATTR_SPARSE_MMA_MASK
	.align		4
.L_213:
        /*0028*/ 	.byte	0x03, 0x50
        /*002a*/ 	.short	0x0000


	//----- nvinfo : EIATTR_MAXREG_COUNT
	.align		4
        /*002c*/ 	.byte	0x03, 0x1b
        /*002e*/ 	.short	0x00ff


	//----- nvinfo : EIATTR_MERCURY_ISA_VERSION
	.align		4
        /*0030*/ 	.byte	0x03, 0x5f
        /*0032*/ 	.short	0x0101


	//----- nvinfo : EIATTR_VRC_CTA_INIT_COUNT
	.align		4
        /*0034*/ 	.byte	0x02, 0x4a
	.zero		1
	.zero		1


	//----- nvinfo : EIATTR_EXIT_INSTR_OFFSETS
	.align		4
        /*0038*/ 	.byte	0x04, 0x1c
        /*003a*/ 	.short	(.L_215 - .L_214)


	//   ....[0]....
.L_214:
        /*003c*/ 	.word	0x00000300


	//   ....[1]....
        /*0040*/ 	.word	0x00000530


	//   ....[2]....
        /*0044*/ 	.word	0x00000a80


	//----- nvinfo : EIATTR_CRS_STACK_SIZE
	.align		4
.L_215:
        /*0048*/ 	.byte	0x04, 0x1e
        /*004a*/ 	.short	(.L_217 - .L_216)
.L_216:
        /*004c*/ 	.word	0x00000000


	//----- nvinfo : EIATTR_CBANK_PARAM_SIZE
	.align		4
.L_217:
        /*0050*/ 	.byte	0x03, 0x19
        /*0052*/ 	.short	0x0010


	//----- nvinfo : EIATTR_PARAM_CBANK
	.align		4
        /*0054*/ 	.byte	0x04, 0x0a
        /*0056*/ 	.short	(.L_219 - .L_218)
	.align		4
.L_218:
        /*0058*/ 	.word	index@(.nv.constant0._Z10fp_bias_s2PA3_A3_fPf)
        /*005c*/ 	.short	0x0380
        /*005e*/ 	.short	0x0010


	//----- nvinfo : EIATTR_SW_WAR
	.align		4
.L_219:
        /*0060*/ 	.byte	0x04, 0x36
        /*0062*/ 	.short	(.L_221 - .L_220)
.L_220:
        /*0064*/ 	.word	0x00000008
.L_221:


//--------------------- .nv.info._Z12fp_preact_s2PA6_A6_fPA3_A3_fPA2_A2_f --------------------------
	.section	.nv.info._Z12fp_preact_s2PA6_A6_fPA3_A3_fPA2_A2_f,"",@"SHT_CUDA_INFO"
	.sectionflags	@""
	.align	4


	//----- nvinfo : EIATTR_CUDA_API_VERSION
	.align		4
        /*0000*/ 	.byte	0x04, 0x37
        /*0002*/ 	.short	(.L_223 - .L_222)
.L_222:
        /*0004*/ 	.word	0x00000082


	//----- nvinfo : EIATTR_KPARAM_INFO
	.align		4
.L_223:
        /*0008*/ 	.byte	0x04, 0x17
        /*000a*/ 	.short	(.L_225 - .L_224)
.L_224:
        /*000c*/ 	.word	0x00000000
        /*0010*/ 	.short	0x0002
        /*0012*/ 	.short	0x0010
        /*0014*/ 	.byte	0x00, 0xf5, 0x21, 0x00


	//----- nvinfo : EIATTR_KPARAM_INFO
	.align		4
.L_225:
        /*0018*/ 	.byte	0x04, 0x17
        /*001a*/ 	.short	(.L_227 - .L_226)
.L_226:
        /*001c*/ 	.word	0x00000000
        /*0020*/ 	.short	0x0001
        /*0022*/ 	.short	0x0008
        /*0024*/ 	.byte	0x00, 0xf5, 0x21, 0x00


	//----- nvinfo : EIATTR_KPARAM_INFO
	.align		4
.L_227:
        /*0028*/ 	.byte	0x04, 0x17
        /*002a*/ 	.short	(.L_229 - .L_228)
.L_228:
        /*002c*/ 	.word	0x00000000
        /*0030*/ 	.short	0x0000
        /*0032*/ 	.short	0x0000
        /*0034*/ 	.byte	0x00, 0xf5, 0x21, 0x00


	//----- nvinfo : EIATTR_SPARSE_MMA_MASK
	.align		4
.L_229:
        /*0038*/ 	.byte	0x03, 0x50
        /*003a*/ 	.short	0x0000


	//----- nvinfo : EIATTR_MAXREG_COUNT
	.align		4
        /*003c*/ 	.byte	0x03, 0x1b
        /*003e*/ 	.short	0x00ff


	//----- nvinfo : EIATTR_MERCURY_ISA_VERSION
	.align		4
        /*0040*/ 	.byte	0x03, 0x5f
        /*0042*/ 	.short	0x0101


	//----- nvinfo : EIATTR_VRC_CTA_INIT_COUNT
	.align		4
        /*0044*/ 	.byte	0x02, 0x4a
	.zero		1
	.zero		1


	//----- nvinfo : EIATTR_EXIT_INSTR_OFFSETS
	.align		4
        /*0048*/ 	.byte	0x04, 0x1c
        /*004a*/ 	.short	(.L_231 - .L_230)


	//   ....[0]....
.L_230:
        /*004c*/ 	.word	0x00000300


	//   ....[1]....
        /*0050*/ 	.word	0x00000650


	//   ....[2]....
        /*0054*/ 	.word	0x00000b20


	//----- nvinfo : EIATTR_CRS_STACK_SIZE
	.align		4
.L_231:
        /*0058*/ 	.byte	0x04, 0x1e
        /*005a*/ 	.short	(.L_233 - .L_232)
.L_232:
        /*005c*/ 	.word	0x00000000


	//----- nvinfo : EIATTR_CBANK_PARAM_SIZE
	.align		4
.L_233:
        /*0060*/ 	.byte	0x03, 0x19
        /*0062*/ 	.short	0x0018


	//----- nvinfo : EIATTR_PARAM_CBANK
	.align		4
        /*0064*/ 	.byte	0x04, 0x0a
        /*0066*/ 	.short	(.L_235 - .L_234)
	.align		4
.L_234:
        /*0068*/ 	.word	index@(.nv.constant0._Z12fp_preact_s2PA6_A6_fPA3_A3_fPA2_A2_f)
        /*006c*/ 	.short	0x0380
        /*006e*/ 	.short	0x0018


	//----- nvinfo : EIATTR_SW_WAR
	.align		4
.L_235:
        /*0070*/ 	.byte	0x04, 0x36
        /*0072*/ 	.short	(.L_237 - .L_236)
.L_236:
        /*0074*/ 	.word	0x00000008
.L_237:


//--------------------- .nv.info._Z10fp_bias_c2PA6_A6_fPf --------------------------
	.section	.nv.info._Z10fp_bias_c2PA6_A6_fPf,"",@"SHT_CUDA_INFO"
	.sectionflags	@""
	.align	4


	//----- nvinfo : EIATTR_CUDA_API_VERSION
	.align		4
        /*0000*/ 	.byte	0x04, 0x37
        /*0002*/ 	.short	(.L_239 - .L_238)
.L_238:
        /*0004*/ 	.word	0x00000082


	//----- nvinfo : EIATTR_KPARAM_INFO
	.align		4
.L_239:
        /*0008*/ 	.byte	0x04, 0x17
        /*000a*/ 	.short	(.L_241 - .L_240)
.L_240:
        /*000c*/ 	.word	0x00000000
        /*0010*/ 	.short	0x0001
        /*0012*/ 	.short	0x0008
        /*0014*/ 	.byte	0x00, 0xf5, 0x21, 0x00


	//----- nvinfo : EIATTR_KPARAM_INFO
	.align		4
.L_241:
        /*0018*/ 	.byte	0x04, 0x17
        /*001a*/ 	.short	(.L_243 - .L_242)
.L_242:
        /*001c*/ 	.word	0x00000000
        /*0020*/ 	.short	0x0000
        /*0022*/ 	.short	0x0000
        /*0024*/ 	.byte	0x00, 0xf5, 0x21, 0x00


	//----- nvinfo : EIATTR_SPARSE_MMA_MASK
	.align		4
.L_243:
        /*0028*/ 	.byte	0x03, 0x50
        /*002a*/ 	.short	0x0000


	//----- nvinfo : EIATTR_MAXREG_COUNT
	.align		4
        /*002c*/ 	.byte	0x03, 0x1b
        /*002e*/ 	.short	0x00ff


	//----- nvinfo : EIATTR_MERCURY_ISA_VERSION
	.align		4
        /*0030*/ 	.byte	0x03, 0x5f
        /*0032*/ 	.short	0x0101


	//----- nvinfo : EIATTR_VRC_CTA_INIT_COUNT
	.align		4
        /*0034*/ 	.byte	0x02, 0x4a
	.zero		1
	.zero		1


	//----- nvinfo : EIATTR_EXIT_INSTR_OFFSETS
	.align		4
        /*0038*/ 	.byte	0x04, 0x1c
        /*003a*/ 	.short	(.L_245 - .L_244)


	//   ....[0]....
.L_244:
        /*003c*/ 	.word	0x00000300


	//   ....[1]....
        /*0040*/ 	.word	0x00000560


	//   ....[2]....
        /*0044*/ 	.word	0x00000ad0


	//----- nvinfo : EIATTR_CRS_STACK_SIZE
	.align		4
.L_245:
        /*0048*/ 	.byte	0x04, 0x1e
        /*004a*/ 	.short	(.L_247 - .L_246)
.L_246:
        /*004c*/ 	.word	0x00000000


	//----- nvinfo : EIATTR_CBANK_PARAM_SIZE
	.align		4
.L_247:
        /*0050*/ 	.byte	0x03, 0x19
        /*0052*/ 	.short	0x0010


	//----- nvinfo : EIATTR_PARAM_CBANK
	.align		4
        /*0054*/ 	.byte	0x04, 0x0a
        /*0056*/ 	.short	(.L_249 - .L_248)
	.align		4
.L_248:
        /*0058*/ 	.word	index@(.nv.constant0._Z10fp_bias_c2PA6_A6_fPf)
        /*005c*/ 	.short	0x0380
        /*005e*/ 	.short	0x0010


	//----- nvinfo : EIATTR_SW_WAR
	.align		4
.L_249:
        /*0060*/ 	.byte	0x04, 0x36
        /*0062*/ 	.short	(.L_251 - .L_250)
.L_250:
        /*0064*/ 	.word	0x00000008
.L_251:


//--------------------- .nv.info._Z12fp_preact_c2PA8_A8_fPA6_A6_fPA3_A3_f --------------------------
	.section	.nv.info._Z12fp_preact_c2PA8_A8_fPA6_A6_fPA3_A3_f,"",@"SHT_CUDA_INFO"
	.sectionflags	@""
	.align	4


	//----- nvinfo : EIATTR_CUDA_API_VERSION
	.align		4
        /*0000*/ 	.byte	0x04, 0x37
        /*0002*/ 	.short	(.L_253 - .L_252)
.L_252:
        /*0004*/ 	.word	0x00000082


	//----- nvinfo : EIATTR_KPARAM_INFO
	.align		4
.L_253:
        /*0008*/ 	.byte	0x04, 0x17
        /*000a*/ 	.short	(.L_255 - .L_254)
.L_254:
        /*000c*/ 	.word	0x00000000
        /*0010*/ 	.short	0x0002
        /*0012*/ 	.short	0x0010
        /*0014*/ 	.byte	0x00, 0xf5, 0x21, 0x00


	//----- nvinfo : EIATTR_KPARAM_INFO
	.align		4
.L_255:
        /*0018*/ 	.byte	0x04, 0x17
        /*001a*/ 	.short	(.L_257 - .L_256)
.L_256:
        /*001c*/ 	.word	0x00000000
        /*0020*/ 	.short	0x0001
        /*0022*/ 	.short	0x0008
        /*0024*/ 	.byte	0x00, 0xf5, 0x21, 0x00


	//----- nvinfo : EIATTR_KPARAM_INFO
	.align		4
.L_257:
        /*0028*/ 	.byte	0x04, 0x17
        /*002a*/ 	.short	(.L_259 - .L_258)
.L_258:
        /*002c*/ 	.word	0x00000000
        /*0030*/ 	.short	0x0000
        /*0032*/ 	.short	0x0000
        /*0034*/ 	.byte	0x00, 0xf5, 0x21, 0x00


	//----- nvinfo : EIATTR_SPARSE_MMA_MASK
	.align		4
.L_259:
        /*0038*/ 	.byte	0x03, 0x50
        /*003a*/ 	.short	0x0000


	//----- nvinfo : EIATTR_MAXREG_COUNT
	.align		4
        /*003c*/ 	.byte	0x03, 0x1b
        /*003e*/ 	.short	0x00ff


	//----- nvinfo : EIATTR_MERCURY_ISA_VERSION
	.align		4
        /*0040*/ 	.byte	0x03, 0x5f
        /*0042*/ 	.short	0x0101


	//----- nvinfo : EIATTR_VRC_CTA_INIT_COUNT
	.align		4
        /*0044*/ 	.byte	0x02, 0x4a
	.zero		1
	.zero		1


	//----- nvinfo : EIATTR_EXIT_INSTR_OFFSETS
	.align		4
        /*0048*/ 	.byte	0x04, 0x1c
        /*004a*/ 	.short	(.L_261 - .L_260)


	//   ....[0]....
.L_260:
        /*004c*/ 	.word	0x00000300


	//   ....[1]....
        /*0050*/ 	.word	0x00000670


	//   ....[2]....
        /*0054*/ 	.word	0x00000b80


	//----- nvinfo : EIATTR_CRS_STACK_SIZE
	.align		4
.L_261:
        /*0058*/ 	.byte	0x04, 0x1e
        /*005a*/ 	.short	(.L_263 - .L_262)
.L_262:
        /*005c*/ 	.word	0x00000000


	//----- nvinfo : EIATTR_CBANK_PARAM_SIZE
	.align		4
.L_263:
        /*0060*/ 	.byte	0x03, 0x19
        /*0062*/ 	.short	0x0018


	//----- nvinfo : EIATTR_PARAM_CBANK
	.align		4
        /*0064*/ 	.byte	0x04, 0x0a
        /*0066*/ 	.short	(.L_265 - .L_264)
	.align		4
.L_264:
        /*0068*/ 	.word	index@(.nv.constant0._Z12fp_preact_c2PA8_A8_fPA6_A6_fPA3_A3_f)
        /*006c*/ 	.short	0x0380
        /*006e*/ 	.short	0x0018


	//----- nvinfo : EIATTR_SW_WAR
	.align		4
.L_265:
        /*0070*/ 	.byte	0x04, 0x36
        /*0072*/ 	.short	(.L_267 - .L_266)
.L_266:
        /*0074*/ 	.word	0x00000008
.L_267:


//--------------------- .nv.info._Z10bp_bias_c2PfPA6_A6_f --------------------------
	.section	.nv.info._Z10bp_bias_c2PfPA6_A6_f,"",@"SHT_CUDA_INFO"
	.sectionflags	@""
	.align	4


	//----- nvinfo : EIATTR_CUDA_API_VERSION
	.align		4
        /*0000*/ 	.byte	0x04, 0x37
        /*0002*/ 	.short	(.L_269 - .L_268)
.L_268:
        /*0004*/ 	.word	0x00000082


	//----- nvinfo : EIATTR_KPARAM_INFO
	.align		4
.L_269:
        /*0008*/ 	.byte	0x04, 0x17
        /*000a*/ 	.short	(.L_271 - .L_270)
.L_270:
        /*000c*/ 	.word	0x00000000
        /*0010*/ 	.short	0x0001
        /*0012*/ 	.short	0x0008
        /*0014*/ 	.byte	0x00, 0xf5, 0x21, 0x00


	//----- nvinfo : EIATTR_KPARAM_INFO
	.align		4
.L_271:
        /*0018*/ 	.byte	0x04, 0x17
        /*001a*/ 	.short	(.L_273 - .L_272)
.L_272:
        /*001c*/ 	.word	0x00000000
        /*0020*/ 	.short	0x0000
        /*0022*/ 	.short	0x0000
        /*0024*/ 	.byte	0x00, 0xf5, 0x21, 0x00


	//----- nvinfo : EIATTR_SPARSE_MMA_MASK
	.align		4
.L_273:
        /*0028*/ 	.byte	0x03, 0x50
        /*002a*/ 	.short	0x0000


	//----- nvinfo : EIATTR_MAXREG_COUNT
	.align		4
        /*002c*/ 	.byte	0x03, 0x1b
        /*002e*/ 	.short	0x00ff


	//----- nvinfo : EIATTR_MERCURY_ISA_VERSION
	.align		4
        /*0030*/ 	.byte	0x03, 0x5f
        /*0032*/ 	.short	0x0101


	//----- nvinfo : EIATTR_VRC_CTA_INIT_COUNT
	.align		4
        /*0034*/ 	.byte	0x02, 0x4a
	.zero		1
	.zero		1


	//----- nvinfo : EIATTR_EXIT_INSTR_OFFSETS
	.align		4
        /*0038*/ 	.byte	0x04, 0x1c
        /*003a*/ 	.short	(.L_275 - .L_274)


	//   ....[0]....
.L_274:
        /*003c*/ 	.word	0x000004e0


	//   ....[1]....
        /*0040*/ 	.word	0x00000e90


	//   ....[2]....
        /*0044*/ 	.word	0x00001350


	//   ....[3]....
        /*0048*/ 	.word	0x00001580


	//----- nvinfo : EIATTR_CRS_STACK_SIZE
	.align		4
.L_275:
        /*004c*/ 	.byte	0x04, 0x1e
        /*004e*/ 	.short	(.L_277 - .L_276)
.L_276:
        /*0050*/ 	.word	0x00000000


	//----- nvinfo : EIATTR_CBANK_PARAM_SIZE
	.align		4
.L_277:
        /*0054*/ 	.byte	0x03, 0x19
        /*0056*/ 	.short	0x0010


	//----- nvinfo : EIATTR_PARAM_CBANK
	.align		4
        /*0058*/ 	.byte	0x04, 0x0a
        /*005a*/ 	.short	(.L_279 - .L_278)
	.align		4
.L_278:
        /*005c*/ 	.word	index@(.nv.constant0._Z10bp_bias_c2PfPA6_A6_f)
        /*0060*/ 	.short	0x0380
        /*0062*/ 	.short	0x0010


	//----- nvinfo : EIATTR_SW_WAR
	.align		4
.L_279:
        /*0064*/ 	.byte	0x04, 0x36
        /*0066*/ 	.short	(.L_281 - .L_280)
.L_280:
        /*0068*/ 	.word	0x00000008
.L_281:


//--------------------- .nv.info._Z12bp_weight_c2PA3_A3_fPA6_A6_fPA8_A8_f --------------------------
	.section	.nv.info._Z12bp_weight_c2PA3_A3_fPA6_A6_fPA8_A8_f,"",@"SHT_CUDA_INFO"
	.sectionflags	@""
	.align	4


	//----- nvinfo : EIATTR_CUDA_API_VERSION
	.align		4
        /*0000*/ 	.byte	0x04, 0x37
        /*0002*/ 	.short	(.L_283 - .L_282)
.L_282:
        /*0004*/ 	.word	0x00000082


	//----- nvinfo : EIATTR_KPARAM_INFO
	.align		4
.L_283:
        /*0008*/ 	.byte	0x04, 0x17
        /*000a*/ 	.short	(.L_285 - .L_284)
.L_284:
        /*000c*/ 	.word	0x00000000
        /*0010*/ 	.short	0x0002
        /*0012*/ 	.short	0x0010
        /*0014*/ 	.byte	0x00, 0xf5, 0x21, 0x00


	//----- nvinfo : EIATTR_KPARAM_INFO
	.align		4
.L_285:
        /*0018*/ 	.byte	0x04, 0x17
        /*001a*/ 	.short	(.L_287 - .L_286)
.L_286:
        /*001c*/ 	.word	0x00000000
        /*0020*/ 	.short	0x0001
        /*0022*/ 	.short	0x0008
        /*0024*/ 	.byte	0x00, 0xf5, 0x21, 0x00


	//----- nvinfo : EIATTR_KPARAM_INFO
	.align		4
.L_287:
        /*0028*/ 	.byte	0x04, 0x17
        /*002a*/ 	.short	(.L_289 - .L_288)
.L_288:
        /*002c*/ 	.word	0x00000000
        /*0030*/ 	.short	0x0000
        /*0032*/ 	.short	0x0000
        /*0034*/ 	.byte	0x00, 0xf5, 0x21, 0x00


	//----- nvinfo : EIATTR_SPARSE_MMA_MASK
	.align		4
.L_289:
        /*0038*/ 	.byte	0x03, 0x50
        /*003a*/ 	.short	0x0000


	//----- nvinfo : EIATTR_MAXREG_COUNT
	.align		4
        /*003c*/ 	.byte	0x03, 0x1b
        /*003e*/ 	.short	0x00ff


	//----- nvinfo : EIATTR_MERCURY_ISA_VERSION
	.align		4
        /*0040*/ 	.byte	0x03, 0x5f
        /*0042*/ 	.short	0x0101


	//----- nvinfo : EIATTR_VRC_CTA_INIT_COUNT
	.align		4
        /*0044*/ 	.byte	0x02, 0x4a
	.zero		1
	.zero		1


	//----- nvinfo : EIATTR_EXIT_INSTR_OFFSETS
	.align		4
        /*0048*/ 	.byte	0x04, 0x1c
        /*004a*/ 	.short	(.L_291 - .L_290)


	//   ....[0]....
.L_290:
        /*004c*/ 	.word	0x000004c0


	//   ....[1]....
        /*0050*/ 	.word	0x00000960


	//   ....[2]....
        /*0054*/ 	.word	0x00001060


	//----- nvinfo : EIATTR_CRS_STACK_SIZE
	.align		4
.L_291:
        /*0058*/ 	.byte	0x04, 0x1e
        /*005a*/ 	.short	(.L_293 - .L_292)
.L_292:
        /*005c*/ 	.word	0x00000000


	//----- nvinfo : EIATTR_CBANK_PARAM_SIZE
	.align		4
.L_293:
        /*0060*/ 	.byte	0x03, 0x19
        /*0062*/ 	.short	0x0018


	//----- nvinfo : EIATTR_PARAM_CBANK
	.align		4
        /*0064*/ 	.byte	0x04, 0x0a
        /*0066*/ 	.short	(.L_295 - .L_294)
	.align		4
.L_294:
        /*0068*/ 	.word	index@(.nv.constant0._Z12bp_weight_c2PA3_A3_fPA6_A6_fPA8_A8_f)
        /*006c*/ 	.short	0x0380
        /*006e*/ 	.short	0x0018


	//----- nvinfo : EIATTR_SW_WAR
	.align		4
.L_295:
        /*0070*/ 	.byte	0x04, 0x36
        /*0072*/ 	.short	(.L_297 - .L_296)
.L_296:
        /*0074*/ 	.word	0x00000008
.L_297:


//--------------------- .nv.info._Z12bp_preact_c2PA6_A6_fS1_S1_ --------------------------
	.section	.nv.info._Z12bp_preact_c2PA6_A6_fS1_S1_,"",@"SHT_CUDA_INFO"
	.sectionflags	@""
	.align	4


	//----- nvinfo : EIATTR_CUDA_API_VERSION
	.align		4
        /*0000*/ 	.byte	0x04, 0x37
        /*0002*/ 	.short	(.L_299 - .L_298)
.L_298:
        /*0004*/ 	.word	0x00000082


	//----- nvinfo : EIATTR_KPARAM_INFO
	.align		4
.L_299:
        /*0008*/ 	.byte	0x04, 0x17
        /*000a*/ 	.short	(.L_301 - .L_300)
.L_300:
        /*000c*/ 	.word	0x00000000
        /*0010*/ 	.short	0x0002
        /*0012*/ 	.short	0x0010
        /*0014*/ 	.byte	0x00, 0xf5, 0x21, 0x00


	//----- nvinfo : EIATTR_KPARAM_INFO
	.align		4
.L_301:
        /*0018*/ 	.byte	0x04, 0x17
        /*001a*/ 	.short	(.L_303 - .L_302)
.L_302:
        /*001c*/ 	.word	0x00000000
        /*0020*/ 	.short	0x0001
        /*0022*/ 	.short	0x0008
        /*0024*/ 	.byte	0x00, 0xf5, 0x21, 0x00


	//----- nvinfo : EIATTR_KPARAM_INFO
	.align		4
.L_303:
        /*0028*/ 	.byte	0x04, 0x17
        /*002a*/ 	.short	(.L_305 - .L_304)
.L_304:
        /*002c*/ 	.word	0x00000000
        /*0030*/ 	.short	0x0000
        /*0032*/ 	.short	0x0000
        /*0034*/ 	.byte	0x00, 0xf5, 0x21, 0x00


	//----- nvinfo : EIATTR_SPARSE_MMA_MASK
	.align		4
.L_305:
        /*0038*/ 	.byte	0x03, 0x50
        /*003a*/ 	.short	0x0000


	//----- nvinfo : EIATTR_MAXREG_COUNT
	.align		4
        /*003c*/ 	.byte	0x03, 0x1b
        /*003e*/ 	.short	0x00ff


	//----- nvinfo : EIATTR_MERCURY_ISA_VERSION
	.align		4
        /*0040*/ 	.byte	0x03, 0x5f
        /*0042*/ 	.short	0x0101


	//----- nvinfo : EIATTR_VRC_CTA_INIT_COUNT
	.align		4
        /*0044*/ 	.byte	0x02, 0x4a
	.zero		1
	.zero		1


	//----- nvinfo : EIATTR_EXIT_INSTR_OFFSETS
	.align		4
        /*0048*/ 	.byte	0x04, 0x1c
        /*004a*/ 	.short	(.L_307 - .L_306)


	//   ....[0]....
.L_306:
        /*004c*/ 	.word	0x00000300


	//   ....[1]....
        /*0050*/ 	.word	0x00000740


	//   ....[2]....
        /*0054*/ 	.word	0x00000df0


	//----- nvinfo : EIATTR_CRS_STACK_SIZE
	.align		4
.L_307:
        /*0058*/ 	.byte	0x04, 0x1e
        /*005a*/ 	.short	(.L_309 - .L_308)
.L_308:
        /*005c*/ 	.word	0x00000000


	//----- nvinfo : EIATTR_CBANK_PARAM_SIZE
	.align		4
.L_309:
        /*0060*/ 	.byte	0x03, 0x19
        /*0062*/ 	.short	0x0018


	//----- nvinfo : EIATTR_PARAM_CBANK
	.align		4
        /*0064*/ 	.byte	0x04, 0x0a
        /*0066*/ 	.short	(.L_311 - .L_310)
	.align		4
.L_310:
        /*0068*/ 	.word	index@(.nv.constant0._Z12bp_preact_c2PA6_A6_fS1_S1_)
        /*006c*/ 	.short	0x0380
        /*006e*/ 	.short	0x0018


	//----- nvinfo : EIATTR_SW_WAR
	.align		4
.L_311:
        /*0070*/ 	.byte	0x04, 0x36
        /*0072*/ 	.short	(.L_313 - .L_312)
.L_312:
        /*0074*/ 	.word	0x00000008
.L_313:


//--------------------- .nv.info._Z12bp_output_c2PA6_A6_fPA2_A2_fPA3_A3_f --------------------------
	.section	.nv.info._Z12bp_output_c2PA6_A6_fPA2_A2_fPA3_A3_f,"",@"SHT_CUDA_INFO"
	.sectionflags	@""
	.align	4


	//----- nvinfo : EIATTR_CUDA_API_VERSION
	.align		4
        /*0000*/ 	.byte	0x04, 0x37
        /*0002*/ 	.short	(.L_315 - .L_314)
.L_314:
        /*0004*/ 	.word	0x00000082


	//----- nvinfo : EIATTR_KPARAM_INFO
	.align		4
.L_315:
        /*0008*/ 	.byte	0x04, 0x17
        /*000a*/ 	.short	(.L_317 - .L_316)
.L_316:
        /*000c*/ 	.word	0x00000000
        /*0010*/ 	.short	0x0002
        /*0012*/ 	.short	0x0010
        /*0014*/ 	.byte	0x00, 0xf5, 0x21, 0x00


	//----- nvinfo : EIATTR_KPARAM_INFO
	.align		4
.L_317:
        /*0018*/ 	.byte	0x04, 0x17
        /*001a*/ 	.short	(.L_319 - .L_318)
.L_318:
        /*001c*/ 	.word	0x00000000
        /*0020*/ 	.short	0x0001
        /*0022*/ 	.short	0x0008
        /*0024*/ 	.byte	0x00, 0xf5, 0x21, 0x00


	//----- nvinfo : EIATTR_KPARAM_INFO
	.align		4
.L_319:
        /*0028*/ 	.byte	0x04, 0x17
        /*002a*/ 	.short	(.L_321 - .L_320)
.L_320:
        /*002c*/ 	.word	0x00000000
        /*0030*/ 	.short	0x0000
        /*0032*/ 	.short	0x0000
        /*0034*/ 	.byte	0x00, 0xf5, 0x21, 0x00


	//----- nvinfo : EIATTR_SPARSE_MMA_MASK
	.align		4
.L_321:
        /*0038*/ 	.byte	0x03, 0x50
        /*003a*/ 	.short	0x0000


	//----- nvinfo : EIATTR_MAXREG_COUNT
	.align		4
        /*003c*/ 	.byte	0x03, 0x1b
        /*003e*/ 	.short	0x00ff


	//----- nvinfo : EIATTR_MERCURY_ISA_VERSION
	.align		4
        /*0040*/ 	.byte	0x03, 0x5f
        /*0042*/ 	.short	0x0101


	//----- nvinfo : EIATTR_VRC_CTA_INIT_COUNT
	.align		4
        /*0044*/ 	.byte	0x02, 0x4a
	.zero		1
	.zero		1


	//----- nvinfo : EIATTR_EXIT_INSTR_OFFSETS
	.align		4
        /*0048*/ 	.byte	0x04, 0x1c
        /*004a*/ 	.short	(.L_323 - .L_322)


	//   ....[0]....
.L_322:
        /*004c*/ 	.word	0x00000300


	//   ....[1]....
        /*0050*/ 	.word	0x000006b0


	//   ....[2]....
        /*0054*/ 	.word	0x00000c40


	//----- nvinfo : EIATTR_CRS_STACK_SIZE
	.align		4
.L_323:
        /*0058*/ 	.byte	0x04, 0x1e
        /*005a*/ 	.short	(.L_325 - .L_324)
.L_324:
        /*005c*/ 	.word	0x00000000


	//----- nvinfo : EIATTR_CBANK_PARAM_SIZE
	.align		4
.L_325:
        /*0060*/ 	.byte	0x03, 0x19
        /*0062*/ 	.short	0x0018


	//----- nvinfo : EIATTR_PARAM_CBANK
	.align		4
        /*0064*/ 	.byte	0x04, 0x0a
        /*0066*/ 	.short	(.L_327 - .L_326)
	.align		4
.L_326:
        /*0068*/ 	.word	index@(.nv.constant0._Z12bp_output_c2PA6_A6_fPA2_A2_fPA3_A3_f)
        /*006c*/ 	.short	0x0380
        /*006e*/ 	.short	0x0018


	//----- nvinfo : EIATTR_SW_WAR
	.align		4
.L_327:
        /*0070*/ 	.byte	0x04, 0x36
        /*0072*/ 	.short	(.L_329 - .L_328)
.L_328:
        /*0074*/ 	.word	0x00000008
.L_329:


//--------------------- .nv.info._Z10bp_bias_s2PfPA3_A3_f --------------------------
	.section	.nv.info._Z10bp_bias_s2PfPA3_A3_f,"",@"SHT_CUDA_INFO"
	.sectionflags	@""
	.align	4


	//----- nvinfo : EIATTR_CUDA_API_VERSION
	.align		4
        /*0000*/ 	.byte	0x04, 0x37
        /*0002*/ 	.short	(.L_331 - .L_330)
.L_330:
        /*0004*/ 	.word	0x00000082


	//----- nvinfo : EIATTR_KPARAM_INFO
	.align		4
.L_331:
        /*0008*/ 	.byte	0x04, 0x17
        /*000a*/ 	.short	(.L_333 - .L_332)
.L_332:
        /*000c*/ 	.word	0x00000000
        /*0010*/ 	.short	0x0001
        /*0012*/ 	.short	0x0008
        /*0014*/ 	.byte	0x00, 0xf5, 0x21, 0x00


	//----- nvinfo : EIATTR_KPARAM_INFO
	.align		4
.L_333:
        /*0018*/ 	.byte	0x04, 0x17
        /*001a*/ 	.short	(.L_335 - .L_334)
.L_334:
        /*001c*/ 	.word	0x00000000
        /*0020*/ 	.short	0x0000
        /*0022*/ 	.short	0x0000
        /*0024*/ 	.byte	0x00, 0xf5, 0x21, 0x00


	//----- nvinfo : EIATTR_SPARSE_MMA_MASK
	.align		4
.L_335:
        /*0028*/ 	.byte	0x03, 0x50
        /*002a*/ 	.short	0x0000


	//----- nvinfo : EIATTR_MAXREG_COUNT
	.align		4
        /*002c*/ 	.byte	0x03, 0x1b
        /*002e*/ 	.short	0x00ff


	//----- nvinfo : EIATTR_MERCURY_ISA_VERSION
	.align		4
        /*0030*/ 	.byte	0x03, 0x5f
        /*0032*/ 	.short	0x0101


	//----- nvinfo : EIATTR_VRC_CTA_INIT_COUNT
	.align		4
        /*0034*/ 	.byte	0x02, 0x4a
	.zero		1
	.zero		1


	//----- nvinfo : EIATTR_EXIT_INSTR_OFFSETS
	.align		4
        /*0038*/ 	.byte	0x04, 0x1c
        /*003a*/ 	.short	(.L_337 - .L_336)


	//   ....[0]....
.L_336:
        /*003c*/ 	.word	0x000004f0


	//   ....[1]....
        /*0040*/ 	.word	0x00000e80


	//   ....[2]....
        /*0044*/ 	.word	0x00001350


	//   ....[3]....
        /*0048*/ 	.word	0x00001580


	//----- nvinfo : EIATTR_CRS_STACK_SIZE
	.align		4
.L_337:
        /*004c*/ 	.byte	0x04, 0x1e
        /*004e*/ 	.short	(.L_339 - .L_338)
.L_338:
        /*0050*/ 	.word	0x00000000


	//----- nvinfo : EIATTR_CBANK_PARAM_SIZE
	.align		4
.L_339:
        /*0054*/ 	.byte	0x03, 0x19
        /*0056*/ 	.short	0x0010


	//----- nvinfo : EIATTR_PARAM_CBANK
	.align		4
        /*0058*/ 	.byte	0x04, 0x0a
        /*005a*/ 	.short	(.L_341 - .L_340)
	.align		4
.L_340:
        /*005c*/ 	.word	index@(.nv.constant0._Z10bp_bias_s2PfPA3_A3_f)
        /*0060*/ 	.short	0x0380
        /*0062*/ 	.short	0x0010


	//----- nvinfo : EIATTR_SW_WAR
	.align		4
.L_341:
        /*0064*/ 	.byte	0x04, 0x36
        /*0066*/ 	.short	(.L_343 - .L_342)
.L_342:
        /*0068*/ 	.word	0x00000008
.L_343:


//--------------------- .nv.info._Z12bp_weight_s2PA2_A2_fPA3_A3_fPA6_A6_f --------------------------
	.section	.nv.info._Z12bp_weight_s2PA2_A2_fPA3_A3_fPA6_A6_f,"",@"SHT_CUDA_INFO"
	.sectionflags	@""
	.align	4


	//----- nvinfo : EIATTR_CUDA_API_VERSION
	.align		4
        /*0000*/ 	.byte	0x04, 0x37
        /*0002*/ 	.short	(.L_345 - .L_344)
.L_344:
        /*0004*/ 	.word	0x00000082


	//----- nvinfo : EIATTR_KPARAM_INFO
	.align		4
.L_345:
        /*0008*/ 	.byte	0x04, 0x17
        /*000a*/ 	.short	(.L_347 - .L_346)
.L_346:
        /*000c*/ 	.word	0x00000000
        /*0010*/ 	.short	0x0002
        /*0012*/ 	.short	0x0010
        /*0014*/ 	.byte	0x00, 0xf5, 0x21, 0x00


	//----- nvinfo : EIATTR_KPARAM_INFO
	.align		4
.L_347:
        /*0018*/ 	.byte	0x04, 0x17
        /*001a*/ 	.short	(.L_349 - .L_348)
.L_348:
        /*001c*/ 	.word	0x00000000
        /*0020*/ 	.short	0x0001
        /*0022*/ 	.short	0x0008
        /*0024*/ 	.byte	0x00, 0xf5, 0x21, 0x00


	//----- nvinfo : EIATTR_KPARAM_INFO
	.align		4
.L_349:
        /*0028*/ 	.byte	0x04, 0x17
        /*002a*/ 	.short	(.L_351 - .L_350)
.L_350:
        /*002c*/ 	.word	0x00000000
        /*0030*/ 	.short	0x0000
        /*0032*/ 	.short	0x0000
        /*0034*/ 	.byte	0x00, 0xf5, 0x21, 0x00


	//----- nvinfo : EIATTR_SPARSE_MMA_MASK
	.align		4
.L_351:
        /*0038*/ 	.byte	0x03, 0x50
        /*003a*/ 	.short	0x0000


	//----- nvinfo : EIATTR_MAXREG_COUNT
	.align		4
        /*003c*/ 	.byte	0x03, 0x1b
        /*003e*/ 	.short	0x00ff


	//----- nvinfo : EIATTR_MERCURY_ISA_VERSION
	.align		4
        /*0040*/ 	.byte	0x03, 0x5f
        /*0042*/ 	.short	0x0101


	//----- nvinfo : EIATTR_VRC_CTA_INIT_COUNT
	.align		4
        /*0044*/ 	.byte	0x02, 0x4a
	.zero		1
	.zero		1


	//----- nvinfo : EIATTR_EXIT_INSTR_OFFSETS
	.align		4
        /*0048*/ 	.byte	0x04, 0x1c
        /*004a*/ 	.short	(.L_353 - .L_352)


	//   ....[0]....
.L_352:
        /*004c*/ 	.word	0x00000300


	//   ....[1]....
        /*0050*/ 	.word	0x00000680


	//   ....[2]....
        /*0054*/ 	.word	0x00000bb0


	//----- nvinfo : EIATTR_CRS_STACK_SIZE
	.align		4
.L_353:
        /*0058*/ 	.byte	0x04, 0x1e
        /*005a*/ 	.short	(.L_355 - .L_354)
.L_354:
        /*005c*/ 	.word	0x00000000


	//----- nvinfo : EIATTR_CBANK_PARAM_SIZE
	.align		4
.L_355:
        /*0060*/ 	.byte	0x03, 0x19
        /*0062*/ 	.short	0x0018


	//----- nvinfo : EIATTR_PARAM_CBANK
	.align		4
        /*0064*/ 	.byte	0x04, 0x0a
        /*0066*/ 	.short	(.L_357 - .L_356)
	.align		4
.L_356:
        /*0068*/ 	.word	index@(.nv.constant0._Z12bp_weight_s2PA2_A2_fPA3_A3_fPA6_A6_f)
        /*006c*/ 	.short	0x0380
        /*006e*/ 	.short	0x0018


	//----- nvinfo : EIATTR_SW_WAR
	.align		4
.L_357:
        /*0070*/ 	.byte	0x04, 0x36
        /*0072*/ 	.short	(.L_359 - .L_358)
.L_358:
        /*0074*/ 	.word	0x00000008
.L_359:


//--------------------- .nv.info._Z12bp_preact_s2PA3_A3_fS1_S1_ --------------------------
	.section	.nv.info._Z12bp_preact_s2PA3_A3_fS1_S1_,"",@"SHT_CUDA_INFO"
	.sectionflags	@""
	.align	4


	//----- nvinfo : EIATTR_CUDA_API_VERSION
	.align		4
        /*0000*/ 	.byte	0x04, 0x37
        /*0002*/ 	.short	(.L_361 - .L_360)
.L_360:
        /*0004*/ 	.word	0x00000082


	//----- nvinfo : EIATTR_KPARAM_INFO
	.align		4
.L_361:
        /*0008*/ 	.byte	0x04, 0x17
        /*000a*/ 	.short	(.L_363 - .L_362)
.L_362:
        /*000c*/ 	.word	0x00000000
        /*0010*/ 	.short	0x0002
        /*0012*/ 	.short	0x0010
        /*0014*/ 	.byte	0x00, 0xf5, 0x21, 0x00


	//----- nvinfo : EIATTR_KPARAM_INFO
	.align		4
.L_363:
        /*0018*/ 	.byte	0x04, 0x17
        /*001a*/ 	.short	(.L_365 - .L_364)
.L_364:
        /*001c*/ 	.word	0x00000000
        /*0020*/ 	.short	0x0001
        /*0022*/ 	.short	0x0008
        /*0024*/ 	.byte	0x00, 0xf5, 0x21, 0x00


	//----- nvinfo : EIATTR_KPARAM_INFO
	.align		4
.L_365:
        /*0028*/ 	.byte	0x04, 0x17
        /*002a*/ 	.short	(.L_367 - .L_366)
.L_366:
        /*002c*/ 	.word	0x00000000
        /*0030*/ 	.short	0x0000
        /*0032*/ 	.short	0x0000
        /*0034*/ 	.byte	0x00, 0xf5, 0x21, 0x00


	//----- nvinfo : EIATTR_SPARSE_MMA_MASK
	.align		4
.L_367:
        /*0038*/ 	.byte	0x03, 0x50
        /*003a*/ 	.short	0x0000


	//----- nvinfo : EIATTR_MAXREG_COUNT
	.align		4
        /*003c*/ 	.byte	0x03, 0x1b
        /*003e*/ 	.short	0x00ff


	//----- nvinfo : EIATTR_MERCURY_ISA_VERSION
	.align		4
        /*0040*/ 	.byte	0x03, 0x5f
        /*0042*/ 	.short	0x0101


	//----- nvinfo : EIATTR_VRC_CTA_INIT_COUNT
	.align		4
        /*0044*/ 	.byte	0x02, 0x4a
	.zero		1
	.zero		1


	//----- nvinfo : EIATTR_EXIT_INSTR_OFFSETS
	.align		4
        /*0048*/ 	.byte	0x04, 0x1c
        /*004a*/ 	.short	(.L_369 - .L_368)


	//   ....[0]....
.L_368:
        /*004c*/ 	.word	0x00000300


	//   ....[1]....
        /*0050*/ 	.word	0x00000740


	//   ....[2]....
        /*0054*/ 	.word	0x00000df0


	//----- nvinfo : EIATTR_CRS_STACK_SIZE
	.align		4
.L_369:
        /*0058*/ 	.byte	0x04, 0x1e
        /*005a*/ 	.short	(.L_371 - .L_370)
.L_370:
        /*005c*/ 	.word	0x00000000


	//----- nvinfo : EIATTR_CBANK_PARAM_SIZE
	.align		4
.L_371:
        /*0060*/ 	.byte	0x03, 0x19
        /*0062*/ 	.short	0x0018


	//----- nvinfo : EIATTR_PARAM_CBANK
	.align		4
        /*0064*/ 	.byte	0x04, 0x0a
        /*0066*/ 	.short	(.L_373 - .L_372)
	.align		4
.L_372:
        /*0068*/ 	.word	index@(.nv.constant0._Z12bp_preact_s2PA3_A3_fS1_S1_)
        /*006c*/ 	.short	0x0380
        /*006e*/ 	.short	0x0018


	//----- nvinfo : EIATTR_SW_WAR
	.align		4
.L_373:
        /*0070*/ 	.byte	0x04, 0x36
        /*0072*/ 	.short	(.L_375 - .L_374)
.L_374:
        /*0074*/ 	.word	0x00000008
.L_375:


//--------------------- .nv.info._Z12bp_output_s2PA3_A3_fPA6_S0_Pf --------------------------
	.section	.nv.info._Z12bp_output_s2PA3_A3_fPA6_S0_Pf,"",@"SHT_CUDA_INFO"
	.sectionflags	@""
	.align	4


	//----- nvinfo : EIATTR_CUDA_API_VERSION
	.align		4
        /*0000*/ 	.byte	0x04, 0x37
        /*0002*/ 	.short	(.L_377 - .L_376)
.L_376:
        /*0004*/ 	.word	0x00000082


	//----- nvinfo : EIATTR_KPARAM_INFO
	.align		4
.L_377:
        /*0008*/ 	.byte	0x04, 0x17
        /*000a*/ 	.short	(.L_379 - .L_378)
.L_378:
        /*000c*/ 	.word	0x00000000
        /*0010*/ 	.short	0x0002
        /*0012*/ 	.short	0x0010
        /*0014*/ 	.byte	0x00, 0xf5, 0x21, 0x00


	//----- nvinfo : EIATTR_KPARAM_INFO
	.align		4
.L_379:
        /*0018*/ 	.byte	0x04, 0x17
        /*001a*/ 	.short	(.L_381 - .L_380)
.L_380:
        /*001c*/ 	.word	0x00000000
        /*0020*/ 	.short	0x0001
        /*0022*/ 	.short	0x0008
        /*0024*/ 	.byte	0x00, 0xf5, 0x21, 0x00


	//----- nvinfo : EIATTR_KPARAM_INFO
	.align		4
.L_381:
        /*0028*/ 	.byte	0x04, 0x17
        /*002a*/ 	.short	(.L_383 - .L_382)
.L_382:
        /*002c*/ 	.word	0x00000000
        /*0030*/ 	.short	0x0000
        /*0032*/ 	.short	0x0000
        /*0034*/ 	.byte	0x00, 0xf5, 0x21, 0x00


	//----- nvinfo : EIATTR_SPARSE_MMA_MASK
	.align		4
.L_383:
        /*0038*/ 	.byte	0x03, 0x50
        /*003a*/ 	.short	0x0000


	//----- nvinfo : EIATTR_MAXREG_COUNT
	.align		4
        /*003c*/ 	.byte	0x03, 0x1b
        /*003e*/ 	.short	0x00ff


	//----- nvinfo : EIATTR_MERCURY_ISA_VERSION
	.align		4
        /*0040*/ 	.byte	0x03, 0x5f
        /*0042*/ 	.short	0x0101


	//----- nvinfo : EIATTR_VRC_CTA_INIT_COUNT
	.align		4
        /*0044*/ 	.byte	0x02, 0x4a
	.zero		1
	.zero		1


	//----- nvinfo : EIATTR_EXIT_INSTR_OFFSETS
	.align		4
        /*0048*/ 	.byte	0x04, 0x1c
        /*004a*/ 	.short	(.L_385 - .L_384)


	//   ....[0]....
.L_384:
        /*004c*/ 	.word	0x00000300


	//   ....[1]....
        /*0050*/ 	.word	0x00000c70


	//   ....[2]....
        /*0054*/ 	.word	0x00001130


	//   ....[3]....
        /*0058*/ 	.word	0x00001370


	//----- nvinfo : EIATTR_CRS_STACK_SIZE
	.align		4
.L_385:
        /*005c*/ 	.byte	0x04, 0x1e
        /*005e*/ 	.short	(.L_387 - .L_386)
.L_386:
        /*0060*/ 	.word	0x00000000


	//----- nvinfo : EIATTR_CBANK_PARAM_SIZE
	.align		4
.L_387:
        /*0064*/ 	.byte	0x03, 0x19
        /*0066*/ 	.short	0x0018


	//----- nvinfo : EIATTR_PARAM_CBANK
	.align		4
        /*0068*/ 	.byte	0x04, 0x0a
        /*006a*/ 	.short	(.L_389 - .L_388)
	.align		4
.L_388:
        /*006c*/ 	.word	index@(.nv.constant0._Z12bp_output_s2PA3_A3_fPA6_S0_Pf)
        /*0070*/ 	.short	0x0380
        /*0072*/ 	.short	0x0018


	//----- nvinfo : EIATTR_SW_WAR
	.align		4
.L_389:
        /*0074*/ 	.byte	0x04, 0x36
        /*0076*/ 	.short	(.L_391 - .L_390)
.L_390:
        /*0078*/ 	.word	0x00000008
.L_391:


//--------------------- .nv.info._Z10bp_bias_c1PfPA24_A24_f --------------------------
	.section	.nv.info._Z10bp_bias_c1PfPA24_A24_f,"",@"SHT_CUDA_INFO"
	.sectionflags	@""
	.align	4


	//----- nvinfo : EIATTR_CUDA_API_VERSION
	.align		4
        /*0000*/ 	.byte	0x04, 0x37
        /*0002*/ 	.short	(.L_393 - .L_392)
.L_392:
        /*0004*/ 	.word	0x00000082


	//----- nvinfo : EIATTR_KPARAM_INFO
	.align		4
.L_393:
        /*0008*/ 	.byte	0x04, 0x17
        /*000a*/ 	.short	(.L_395 - .L_394)
.L_394:
        /*000c*/ 	.word	0x00000000
        /*0010*/ 	.short	0x0001
        /*0012*/ 	.short	0x0008
        /*0014*/ 	.byte	0x00, 0xf5, 0x21, 0x00


	//----- nvinfo : EIATTR_KPARAM_INFO
	.align		4
.L_395:
        /*0018*/ 	.byte	0x04, 0x17
        /*001a*/ 	.short	(.L_397 - .L_396)
.L_396:
        /*001c*/ 	.word	0x00000000
        /*0020*/ 	.short	0x0000
        /*0022*/ 	.short	0x0000
        /*0024*/ 	.byte	0x00, 0xf5, 0x21, 0x00


	//----- nvinfo : EIATTR_SPARSE_MMA_MASK
	.align		4
.L_397:
        /*0028*/ 	.byte	0x03, 0x50
        /*002a*/ 	.short	0x0000


	//----- nvinfo : EIATTR_MAXREG_COUNT
	.align		4
        /*002c*/ 	.byte	0x03, 0x1b
        /*002e*/ 	.short	0x00ff


	//----- nvinfo : EIATTR_MERCURY_ISA_VERSION
	.align		4
        /*0030*/ 	.byte	0x03, 0x5f
        /*0032*/ 	.short	0x0101


	//----- nvinfo : EIATTR_VRC_CTA_INIT_COUNT
	.align		4
        /*0034*/ 	.byte	0x02, 0x4a
	.zero		1
	.zero		1


	//----- nvinfo : EIATTR_EXIT_INSTR_OFFSETS
	.align		4
        /*0038*/ 	.byte	0x04, 0x1c
        /*003a*/ 	.short	(.L_399 - .L_398)


	//   ....[0]....
.L_398:
        /*003c*/ 	.word	0x000004e0


	//   ....[1]....
        /*0040*/ 	.word	0x00000f10


	//   ....[2]....
        /*0044*/ 	.word	0x00001410


	//   ....[3]....
        /*0048*/ 	.word	0x00001660


	//----- nvinfo : EIATTR_CRS_STACK_SIZE
	.align		4
.L_399:
        /*004c*/ 	.byte	0x04, 0x1e
        /*004e*/ 	.short	(.L_401 - .L_400)
.L_400:
        /*0050*/ 	.word	0x00000000


	//----- nvinfo : EIATTR_CBANK_PARAM_SIZE
	.align		4
.L_401:
        /*0054*/ 	.byte	0x03, 0x19
        /*0056*/ 	.short	0x0010


	//----- nvinfo : EIATTR_PARAM_CBANK
	.align		4
        /*0058*/ 	.byte	0x04, 0x0a
        /*005a*/ 	.short	(.L_403 - .L_402)
	.align		4
.L_402:
        /*005c*/ 	.word	index@(.nv.constant0._Z10bp_bias_c1PfPA24_A24_f)
        /*0060*/ 	.short	0x0380
        /*0062*/ 	.short	0x0010


	//----- nvinfo : EIATTR_SW_WAR
	.align		4
.L_403:
        /*0064*/ 	.byte	0x04, 0x36
        /*0066*/ 	.short	(.L_405 - .L_404)
.L_404:
        /*0068*/ 	.word	0x00000008
.L_405:


//--------------------- .nv.info._Z12bp_weight_c1PA5_A5_fPA24_A24_fPA28_f --------------------------
	.section	.nv.info._Z12bp_weight_c1PA5_A5_fPA24_A24_fPA28_f,"",@"SHT_CUDA_INFO"
	.sectionflags	@""
	.align	4


	//----- nvinfo : EIATTR_CUDA_API_VERSION
	.align		4
        /*0000*/ 	.byte	0x04, 0x37
        /*0002*/ 	.short	(.L_407 - .L_406)
.L_406:
        /*0004*/ 	.word	0x00000082


	//----- nvinfo : EIATTR_KPARAM_INFO
	.align		4
.L_407:
        /*0008*/ 	.byte	0x04, 0x17
        /*000a*/ 	.short	(.L_409 - .L_408)
.L_408:
        /*000c*/ 	.word	0x00000000
        /*0010*/ 	.short	0x0002
        /*0012*/ 	.short	0x0010
        /*0014*/ 	.byte	0x00, 0xf5, 0x21, 0x00


	//----- nvinfo : EIATTR_KPARAM_INFO
	.align		4
.L_409:
        /*0018*/ 	.byte	0x04, 0x17
        /*001a*/ 	.short	(.L_411 - .L_410)
.L_410:
        /*001c*/ 	.word	0x00000000
        /*0020*/ 	.short	0x0001
        /*0022*/ 	.short	0x0008
        /*0024*/ 	.byte	0x00, 0xf5, 0x21, 0x00


	//----- nvinfo : EIATTR_KPARAM_INFO
	.align		4
.L_411:
        /*0028*/ 	.byte	0x04, 0x17
        /*002a*/ 	.short	(.L_413 - .L_412)
.L_412:
        /*002c*/ 	.word	0x00000000
        /*0030*/ 	.short	0x0000
        /*0032*/ 	.short	0x0000
        /*0034*/ 	.byte	0x00, 0xf5, 0x21, 0x00


	//----- nvinfo : EIATTR_SPARSE_MMA_MASK
	.align		4
.L_413:
        /*0038*/ 	.byte	0x03, 0x50
        /*003a*/ 	.short	0x0000


	//----- nvinfo : EIATTR_MAXREG_COUNT
	.align		4
        /*003c*/ 	.byte	0x03, 0x1b
        /*003e*/ 	.short	0x00ff


	//----- nvinfo : EIATTR_MERCURY_ISA_VERSION
	.align		4
        /*0040*/ 	.byte	0x03, 0x5f
        /*0042*/ 	.short	0x0101


	//----- nvinfo : EIATTR_VRC_CTA_INIT_COUNT
	.align		4
        /*0044*/ 	.byte	0x02, 0x4a
	.zero		1
	.zero		1


	//----- nvinfo : EIATTR_EXIT_INSTR_OFFSETS
	.align		4
        /*0048*/ 	.byte	0x04, 0x1c
        /*004a*/ 	.short	(.L_415 - .L_414)


	//   ....[0]....
.L_414:
        /*004c*/ 	.word	0x000004c0


	//   ....[1]....
        /*0050*/ 	.word	0x000009a0


	//   ....[2]....
        /*0054*/ 	.word	0x00001140


	//----- nvinfo : EIATTR_CRS_STACK_SIZE
	.align		4
.L_415:
        /*0058*/ 	.byte	0x04, 0x1e
        /*005a*/ 	.short	(.L_417 - .L_416)
.L_416:
        /*005c*/ 	.word	0x00000000


	//----- nvinfo : EIATTR_CBANK_PARAM_SIZE
	.align		4
.L_417:
        /*0060*/ 	.byte	0x03, 0x19
        /*0062*/ 	.short	0x0018


	//----- nvinfo : EIATTR_PARAM_CBANK
	.align		4
        /*0064*/ 	.byte	0x04, 0x0a
        /*0066*/ 	.short	(.L_419 - .L_418)
	.align		4
.L_418:
        /*0068*/ 	.word	index@(.nv.constant0._Z12bp_weight_c1PA5_A5_fPA24_A24_fPA28_f)
        /*006c*/ 	.short	0x0380
        /*006e*/ 	.short	0x0018


	//----- nvinfo : EIATTR_SW_WAR
	.align		4
.L_419:
        /*0070*/ 	.byte	0x04, 0x36
        /*0072*/ 	.short	(.L_421 - .L_420)
.L_420:
        /*0074*/ 	.word	0x00000008
.L_421:


//--------------------- .nv.info._Z12bp_preact_c1PA24_A24_fS1_S1_ --------------------------
	.section	.nv.info._Z12bp_preact_c1PA24_A24_fS1_S1_,"",@"SHT_CUDA_INFO"
	.sectionflags	@""
	.align	4


	//----- nvinfo : EIATTR_CUDA_API_VERSION
	.align		4
        /*0000*/ 	.byte	0x04, 0x37
        /*0002*/ 	.short	(.L_423 - .L_422)
.L_422:
        /*0004*/ 	.word	0x00000082


	//----- nvinfo : EIATTR_KPARAM_INFO
	.align		4
.L_423:
        /*0008*/ 	.byte	0x04, 0x17
        /*000a*/ 	.short	(.L_425 - .L_424)
.L_424:
        /*000c*/ 	.word	0x00000000
        /*0010*/ 	.short	0x0002
        /*0012*/ 	.short	0x0010
        /*0014*/ 	.byte	0x00, 0xf5, 0x21, 0x00


	//----- nvinfo : EIATTR_KPARAM_INFO
	.align		4
.L_425:
        /*0018*/ 	.byte	0x04, 0x17
        /*001a*/ 	.short	(.L_427 - .L_426)
.L_426:
        /*001c*/ 	.word	0x00000000
        /*0020*/ 	.short	0x0001
        /*0022*/ 	.short	0x0008
        /*0024*/ 	.byte	0x00, 0xf5, 0x21, 0x00


	//----- nvinfo : EIATTR_KPARAM_INFO
	.align		4
.L_427:
        /*0028*/ 	.byte	0x04, 0x17
        /*002a*/ 	.short	(.L_429 - .L_428)
.L_428:
        /*002c*/ 	.word	0x00000000
        /*0030*/ 	.short	0x0000
        /*0032*/ 	.short	0x0000
        /*0034*/ 	.byte	0x00, 0xf5, 0x21, 0x00


	//----- nvinfo : EIATTR_SPARSE_MMA_MASK
	.align		4
.L_429:
        /*0038*/ 	.byte	0x03, 0x50
        /*003a*/ 	.short	0x0000


	//----- nvinfo : EIATTR_MAXREG_COUNT
	.align		4
        /*003c*/ 	.byte	0x03, 0x1b
        /*003e*/ 	.short	0x00ff


	//----- nvinfo : EIATTR_MERCURY_ISA_VERSION
	.align		4
        /*0040*/ 	.byte	0x03, 0x5f
        /*0042*/ 	.short	0x0101


	//----- nvinfo : EIATTR_VRC_CTA_INIT_COUNT
	.align		4
        /*0044*/ 	.byte	0x02, 0x4a
	.zero		1
	.zero		1


	//----- nvinfo : EIATTR_EXIT_INSTR_OFFSETS
	.align		4
        /*0048*/ 	.byte	0x04, 0x1c
        /*004a*/ 	.short	(.L_431 - .L_430)


	//   ....[0]....
.L_430:
        /*004c*/ 	.word	0x00000300


	//   ....[1]....
        /*0050*/ 	.word	0x00000760


	//   ....[2]....
        /*0054*/ 	.word	0x00000e50


	//----- nvinfo : EIATTR_CRS_STACK_SIZE
	.align		4
.L_431:
        /*0058*/ 	.byte	0x04, 0x1e
        /*005a*/ 	.short	(.L_433 - .L_432)
.L_432:
        /*005c*/ 	.word	0x00000000


	//----- nvinfo : EIATTR_CBANK_PARAM_SIZE
	.align		4
.L_433:
        /*0060*/ 	.byte	0x03, 0x19
        /*0062*/ 	.short	0x0018


	//----- nvinfo : EIATTR_PARAM_CBANK
	.align		4
        /*0064*/ 	.byte	0x04, 0x0a
        /*0066*/ 	.short	(.L_435 - .L_434)
	.align		4
.L_434:
        /*0068*/ 	.word	index@(.nv.constant0._Z12bp_preact_c1PA24_A24_fS1_S1_)
        /*006c*/ 	.short	0x0380
        /*006e*/ 	.short	0x0018


	//----- nvinfo : EIATTR_SW_WAR
	.align		4
.L_435:
        /*0070*/ 	.byte	0x04, 0x36
        /*0072*/ 	.short	(.L_437 - .L_436)
.L_436:
        /*0074*/ 	.word	0x00000008
.L_437:


//--------------------- .nv.info._Z12bp_output_c1PA24_A24_fPA3_A3_fPA8_A8_f --------------------------
	.section	.nv.info._Z12bp_output_c1PA24_A24_fPA3_A3_fPA8_A8_f,"",@"SHT_CUDA_INFO"
	.sectionflags	@""
	.align	4


	//----- nvinfo : EIATTR_CUDA_API_VERSION
	.align		4
        /*0000*/ 	.byte	0x04, 0x37
        /*0002*/ 	.short	(.L_439 - .L_438)
.L_438:
        /*0004*/ 	.word	0x00000082


	//----- nvinfo : EIATTR_KPARAM_INFO
	.align		4
.L_439:
        /*0008*/ 	.byte	0x04, 0x17
        /*000a*/ 	.short	(.L_441 - .L_440)
.L_440:
        /*000c*/ 	.word	0x00000000
        /*0010*/ 	.short	0x0002
        /*0012*/ 	.short	0x0010
        /*0014*/ 	.byte	0x00, 0xf5, 0x21, 0x00


	//----- nvinfo : EIATTR_KPARAM_INFO
	.align		4
.L_441:
        /*0018*/ 	.byte	0x04, 0x17
        /*001a*/ 	.short	(.L_443 - .L_442)
.L_442:
        /*001c*/ 	.word	0x00000000
        /*0020*/ 	.short	0x0001
        /*0022*/ 	.short	0x0008
        /*0024*/ 	.byte	0x00, 0xf5, 0x21, 0x00


	//----- nvinfo : EIATTR_KPARAM_INFO
	.align		4
.L_443:
        /*0028*/ 	.byte	0x04, 0x17
        /*002a*/ 	.short	(.L_445 - .L_444)
.L_444:
        /*002c*/ 	.word	0x00000000
        /*0030*/ 	.short	0x0000
        /*0032*/ 	.short	0x0000
        /*0034*/ 	.byte	0x00, 0xf5, 0x21, 0x00


	//----- nvinfo : EIATTR_SPARSE_MMA_MASK
	.align		4
.L_445:
        /*0038*/ 	.byte	0x03, 0x50
        /*003a*/ 	.short	0x0000


	//----- nvinfo : EIATTR_MAXREG_COUNT
	.align		4
        /*003c*/ 	.byte	0x03, 0x1b
        /*003e*/ 	.short	0x00ff


	//----- nvinfo : EIATTR_MERCURY_ISA_VERSION
	.align		4
        /*0040*/ 	.byte	0x03, 0x5f
        /*0042*/ 	.short	0x0101


	//----- nvinfo : EIATTR_VRC_CTA_INIT_COUNT
	.align		4
        /*0044*/ 	.byte	0x02, 0x4a
	.zero		1
	.zero		1


	//----- nvinfo : EIATTR_EXIT_INSTR_OFFSETS
	.align		4
        /*0048*/ 	.byte	0x04, 0x1c
        /*004a*/ 	.short	(.L_447 - .L_446)


	//   ....[0]....
.L_446:
        /*004c*/ 	.word	0x00000300


	//   ....[1]....
        /*0050*/ 	.word	0x00000670


	//   ....[2]....
        /*0054*/ 	.word	0x00000b80


	//----- nvinfo : EIATTR_CRS_STACK_SIZE
	.align		4
.L_447:
        /*0058*/ 	.byte	0x04, 0x1e
        /*005a*/ 	.short	(.L_449 - .L_448)
.L_448:
        /*005c*/ 	.word	0x00000000


	//----- nvinfo : EIATTR_CBANK_PARAM_SIZE
	.align		4
.L_449:
        /*0060*/ 	.byte	0x03, 0x19
        /*0062*/ 	.short	0x0018


	//----- nvinfo : EIATTR_PARAM_CBANK
	.align		4
        /*0064*/ 	.byte	0x04, 0x0a
        /*0066*/ 	.short	(.L_451 - .L_450)
	.align		4
.L_450:
        /*0068*/ 	.word	index@(.nv.constant0._Z12bp_output_c1PA24_A24_fPA3_A3_fPA8_A8_f)
        /*006c*/ 	.short	0x0380
        /*006e*/ 	.short	0x0018


	//----- nvinfo : EIATTR_SW_WAR
	.align		4
.L_451:
        /*0070*/ 	.byte	0x04, 0x36
        /*0072*/ 	.short	(.L_453 - .L_452)
.L_452:
        /*0074*/ 	.word	0x00000008
.L_453:


//--------------------- .nv.info._Z10bp_bias_s1PfPA8_A8_f --------------------------
	.section	.nv.info._Z10bp_bias_s1PfPA8_A8_f,"",@"SHT_CUDA_INFO"
	.sectionflags	@""
	.align	4


	//----- nvinfo : EIATTR_CUDA_API_VERSION
	.align		4
        /*0000*/ 	.byte	0x04, 0x37
        /*0002*/ 	.short	(.L_455 - .L_454)
.L_454:
        /*0004*/ 	.word	0x00000082


	//----- nvinfo : EIATTR_KPARAM_INFO
	.align		4
.L_455:
        /*0008*/ 	.byte	0x04, 0x17
        /*000a*/ 	.short	(.L_457 - .L_456)
.L_456:
        /*000c*/ 	.word	0x00000000
        /*0010*/ 	.short	0x0001
        /*0012*/ 	.short	0x0008
        /*0014*/ 	.byte	0x00, 0xf5, 0x21, 0x00


	//----- nvinfo : EIATTR_KPARAM_INFO
	.align		4
.L_457:
        /*0018*/ 	.byte	0x04, 0x17
        /*001a*/ 	.short	(.L_459 - .L_458)
.L_458:
        /*001c*/ 	.word	0x00000000
        /*0020*/ 	.short	0x0000
        /*0022*/ 	.short	0x0000
        /*0024*/ 	.byte	0x00, 0xf5, 0x21, 0x00


	//----- nvinfo : EIATTR_SPARSE_MMA_MASK
	.align		4
.L_459:
        /*0028*/ 	.byte	0x03, 0x50
        /*002a*/ 	.short	0x0000


	//----- nvinfo : EIATTR_MAXREG_COUNT
	.align		4
        /*002c*/ 	.byte	0x03, 0x1b
        /*002e*/ 	.short	0x00ff


	//----- nvinfo : EIATTR_MERCURY_ISA_VERSION
	.align		4
        /*0030*/ 	.byte	0x03, 0x5f
        /*0032*/ 	.short	0x0101


	//----- nvinfo : EIATTR_VRC_CTA_INIT_COUNT
	.align		4
        /*0034*/ 	.byte	0x02, 0x4a
	.zero		1
	.zero		1


	//----- nvinfo : EIATTR_EXIT_INSTR_OFFSETS
	.align		4
        /*0038*/ 	.byte	0x04, 0x1c
        /*003a*/ 	.short	(.L_461 - .L_460)


	//   ....[0]....
.L_460:
        /*003c*/ 	.word	0x000004f0


	//   ....[1]....
        /*0040*/ 	.word	0x00000e80


	//   ....[2]....
        /*0044*/ 	.word	0x00001350


	//   ....[3]....
        /*0048*/ 	.word	0x00001580


	//----- nvinfo : EIATTR_CRS_STACK_SIZE
	.align		4
.L_461:
        /*004c*/ 	.byte	0x04, 0x1e
        /*004e*/ 	.short	(.L_463 - .L_462)
.L_462:
        /*0050*/ 	.word	0x00000000


	//----- nvinfo : EIATTR_CBANK_PARAM_SIZE
	.align		4
.L_463:
        /*0054*/ 	.byte	0x03, 0x19
        /*0056*/ 	.short	0x0010


	//----- nvinfo : EIATTR_PARAM_CBANK
	.align		4
        /*0058*/ 	.byte	0x04, 0x0a
        /*005a*/ 	.short	(.L_465 - .L_464)
	.align		4
.L_464:
        /*005c*/ 	.word	index@(.nv.constant0._Z10bp_bias_s1PfPA8_A8_f)
        /*0060*/ 	.short	0x0380
        /*0062*/ 	.short	0x0010


	//----- nvinfo : EIATTR_SW_WAR
	.align		4
.L_465:
        /*0064*/ 	.byte	0x04, 0x36
        /*0066*/ 	.short	(.L_467 - .L_466)
.L_466:
        /*0068*/ 	.word	0x00000008
.L_467:


//--------------------- .nv.info._Z12bp_weight_s1PA3_A3_fPA8_A8_fPA24_A24_f --------------------------
	.section	.nv.info._Z12bp_weight_s1PA3_A3_fPA8_A8_fPA24_A24_f,"",@"SHT_CUDA_INFO"
	.sectionflags	@""
	.align	4


	//----- nvinfo : EIATTR_CUDA_API_VERSION
	.align		4
        /*0000*/ 	.byte	0x04, 0x37
        /*0002*/ 	.short	(.L_469 - .L_468)
.L_468:
        /*0004*/ 	.word	0x00000082


	//----- nvinfo : EIATTR_KPARAM_INFO
	.align		4
.L_469:
        /*0008*/ 	.byte	0x04, 0x17
        /*000a*/ 	.short	(.L_471 - .L_470)
.L_470:
        /*000c*/ 	.word	0x00000000
        /*0010*/ 	.short	0x0002
        /*0012*/ 	.short	0x0010
        /*0014*/ 	.byte	0x00, 0xf5, 0x21, 0x00


	//----- nvinfo : EIATTR_KPARAM_INFO
	.align		4
.L_471:
        /*0018*/ 	.byte	0x04, 0x17
        /*001a*/ 	.short	(.L_473 - .L_472)
.L_472:
        /*001c*/ 	.word	0x00000000
        /*0020*/ 	.short	0x0001
        /*0022*/ 	.short	0x0008
        /*0024*/ 	.byte	0x00, 0xf5, 0x21, 0x00


	//----- nvinfo : EIATTR_KPARAM_INFO
	.align		4
.L_473:
        /*0028*/ 	.byte	0x04, 0x17
        /*002a*/ 	.short	(.L_475 - .L_474)
.L_474:
        /*002c*/ 	.word	0x00000000
        /*0030*/ 	.short	0x0000
        /*0032*/ 	.short	0x0000
        /*0034*/ 	.byte	0x00, 0xf5, 0x21, 0x00


	//----- nvinfo : EIATTR_SPARSE_MMA_MASK
	.align		4
.L_475:
        /*0038*/ 	.byte	0x03, 0x50
        /*003a*/ 	.short	0x0000


	//----- nvinfo : EIATTR_MAXREG_COUNT
	.align		4
        /*003c*/ 	.byte	0x03, 0x1b
        /*003e*/ 	.short	0x00ff


	//----- nvinfo : EIATTR_MERCURY_ISA_VERSION
	.align		4
        /*0040*/ 	.byte	0x03, 0x5f
        /*0042*/ 	.short	0x0101


	//----- nvinfo : EIATTR_VRC_CTA_INIT_COUNT
	.align		4
        /*0044*/ 	.byte	0x02, 0x4a
	.zero		1
	.zero		1


	//----- nvinfo : EIATTR_EXIT_INSTR_OFFSETS
	.align		4
        /*0048*/ 	.byte	0x04, 0x1c
        /*004a*/ 	.short	(.L_477 - .L_476)


	//   ....[0]....
.L_476:
        /*004c*/ 	.word	0x00000300


	//   ....[1]....
        /*0050*/ 	.word	0x00000670


	//   ....[2]....
        /*0054*/ 	.word	0x00000b80


	//----- nvinfo : EIATTR_CRS_STACK_SIZE
	.align		4
.L_477:
        /*0058*/ 	.byte	0x04, 0x1e
        /*005a*/ 	.short	(.L_479 - .L_478)
.L_478:
        /*005c*/ 	.word	0x00000000


	//----- nvinfo : EIATTR_CBANK_PARAM_SIZE
	.align		4
.L_479:
        /*0060*/ 	.byte	0x03, 0x19
        /*0062*/ 	.short	0x0018


	//----- nvinfo : EIATTR_PARAM_CBANK
	.align		4
        /*0064*/ 	.byte	0x04, 0x0a
        /*0066*/ 	.short	(.L_481 - .L_480)
	.align		4
.L_480:
        /*0068*/ 	.word	index@(.nv.constant0._Z12bp_weight_s1PA3_A3_fPA8_A8_fPA24_A24_f)
        /*006c*/ 	.short	0x0380
        /*006e*/ 	.short	0x0018


	//----- nvinfo : EIATTR_SW_WAR
	.align		4
.L_481:
        /*0070*/ 	.byte	0x04, 0x36
        /*0072*/ 	.short	(.L_483 - .L_482)
.L_482:
        /*0074*/ 	.word	0x00000008
.L_483:


//--------------------- .nv.info._Z12bp_preact_s1PA8_A8_fS1_S1_ --------------------------
	.section	.nv.info._Z12bp_preact_s1PA8_A8_fS1_S1_,"",@"SHT_CUDA_INFO"
	.sectionflags	@""
	.align	4


	//----- nvinfo : EIATTR_CUDA_API_VERSION
	.align		4
        /*0000*/ 	.byte	0x04, 0x37
        /*0002*/ 	.short	(.L_485 - .L_484)
.L_484:
        /*0004*/ 	.word	0x00000082


	//----- nvinfo : EIATTR_KPARAM_INFO
	.align		4
.L_485:
        /*0008*/ 	.byte	0x04, 0x17
        /*000a*/ 	.short	(.L_487 - .L_486)
.L_486:
        /*000c*/ 	.word	0x00000000
        /*0010*/ 	.short	0x0002
        /*0012*/ 	.short	0x0010
        /*0014*/ 	.byte	0x00, 0xf5, 0x21, 0x00


	//----- nvinfo : EIATTR_KPARAM_INFO
	.align		4
.L_487:
        /*0018*/ 	.byte	0x04, 0x17
        /*001a*/ 	.short	(.L_489 - .L_488)
.L_488:
        /*001c*/ 	.word	0x00000000
        /*0020*/ 	.short	0x0001
        /*0022*/ 	.short	0x0008
        /*0024*/ 	.byte	0x00, 0xf5, 0x21, 0x00


	//----- nvinfo : EIATTR_KPARAM_INFO
	.align		4
.L_489:
        /*0028*/ 	.byte	0x04, 0x17
        /*002a*/ 	.short	(.L_491 - .L_490)
.L_490:
        /*002c*/ 	.word	0x00000000
        /*0030*/ 	.short	0x0000
        /*0032*/ 	.short	0x0000
        /*0034*/ 	.byte	0x00, 0xf5, 0x21, 0x00


	//----- nvinfo : EIATTR_SPARSE_MMA_MASK
	.align		4
.L_491:
        /*0038*/ 	.byte	0x03, 0x50
        /*003a*/ 	.short	0x0000


	//----- nvinfo : EIATTR_MAXREG_COUNT
	.align		4
        /*003c*/ 	.byte	0x03, 0x1b
        /*003e*/ 	.short	0x00ff


	//----- nvinfo : EIATTR_MERCURY_ISA_VERSION
	.align		4
        /*0040*/ 	.byte	0x03, 0x5f
        /*0042*/ 	.short	0x0101


	//----- nvinfo : EIATTR_VRC_CTA_INIT_COUNT
	.align		4
        /*0044*/ 	.byte	0x02, 0x4a
	.zero		1
	.zero		1


	//----- nvinfo : EIATTR_EXIT_INSTR_OFFSETS
	.align		4
        /*0048*/ 	.byte	0x04, 0x1c
        /*004a*/ 	.short	(.L_493 - .L_492)


	//   ....[0]....
.L_492:
        /*004c*/ 	.word	0x00000300


	//   ....[1]....
        /*0050*/ 	.word	0x00000740


	//   ....[2]....
        /*0054*/ 	.word	0x00000df0


	//----- nvinfo : EIATTR_CRS_STACK_SIZE
	.align		4
.L_493:
        /*0058*/ 	.byte	0x04, 0x1e
        /*005a*/ 	.short	(.L_495 - .L_494)
.L_494:
        /*005c*/ 	.word	0x00000000


	//----- nvinfo : EIATTR_CBANK_PARAM_SIZE
	.align		4
.L_495:
        /*0060*/ 	.byte	0x03, 0x19
        /*0062*/ 	.short	0x0018


	//----- nvinfo : EIATTR_PARAM_CBANK
	.align		4
        /*0064*/ 	.byte	0x04, 0x0a
        /*0066*/ 	.short	(.L_497 - .L_496)
	.align		4
.L_496:
        /*0068*/ 	.word	index@(.nv.constant0._Z12bp_preact_s1PA8_A8_fS1_S1_)
        /*006c*/ 	.short	0x0380
        /*006e*/ 	.short	0x0018


	//----- nvinfo : EIATTR_SW_WAR
	.align		4
.L_497:
        /*0070*/ 	.byte	0x04, 0x36
        /*0072*/ 	.short	(.L_499 - .L_498)
.L_498:
        /*0074*/ 	.word	0x00000008
.L_499:


//--------------------- .nv.info._Z12bp_output_s1PA8_A8_fPA3_A3_fPA6_A6_f --------------------------
	.section	.nv.info._Z12bp_output_s1PA8_A8_fPA3_A3_fPA6_A6_f,"",@"SHT_CUDA_INFO"
	.sectionflags	@""
	.align	4


	//----- nvinfo : EIATTR_CUDA_API_VERSION
	.align		4
        /*0000*/ 	.byte	0x04, 0x37
        /*0002*/ 	.short	(.L_501 - .L_500)
.L_500:
        /*0004*/ 	.word	0x00000082


	//----- nvinfo : EIATTR_KPARAM_INFO
	.align		4
.L_501:
        /*0008*/ 	.byte	0x04, 0x17
        /*000a*/ 	.short	(.L_503 - .L_502)
.L_502:
        /*000c*/ 	.word	0x00000000
        /*0010*/ 	.short	0x0002
        /*0012*/ 	.short	0x0010
        /*0014*/ 	.byte	0x00, 0xf5, 0x21, 0x00


	//----- nvinfo : EIATTR_KPARAM_INFO
	.align		4
.L_503:
        /*0018*/ 	.byte	0x04, 0x17
        /*001a*/ 	.short	(.L_505 - .L_504)
.L_504:
        /*001c*/ 	.word	0x00000000
        /*0020*/ 	.short	0x0001
        /*0022*/ 	.short	0x0008
        /*0024*/ 	.byte	0x00, 0xf5, 0x21, 0x00


	//----- nvinfo : EIATTR_KPARAM_INFO
	.align		4
.L_505:
        /*0028*/ 	.byte	0x04, 0x17
        /*002a*/ 	.short	(.L_507 - .L_506)
.L_506:
        /*002c*/ 	.word	0x00000000
        /*0030*/ 	.short	0x0000
        /*0032*/ 	.short	0x0000
        /*0034*/ 	.byte	0x00, 0xf5, 0x21, 0x00


	//----- nvinfo : EIATTR_SPARSE_MMA_MASK
	.align		4
.L_507:
        /*0038*/ 	.byte	0x03, 0x50
        /*003a*/ 	.short	0x0000


	//----- nvinfo : EIATTR_MAXREG_COUNT
	.align		4
        /*003c*/ 	.byte	0x03, 0x1b
        /*003e*/ 	.short	0x00ff


	//----- nvinfo : EIATTR_MERCURY_ISA_VERSION
	.align		4
        /*0040*/ 	.byte	0x03, 0x5f
        /*0042*/ 	.short	0x0101


	//----- nvinfo : EIATTR_VRC_CTA_INIT_COUNT
	.align		4
        /*0044*/ 	.byte	0x02, 0x4a
	.zero		1
	.zero		1


	//----- nvinfo : EIATTR_EXIT_INSTR_OFFSETS
	.align		4
        /*0048*/ 	.byte	0x04, 0x1c
        /*004a*/ 	.short	(.L_509 - .L_508)


	//   ....[0]....
.L_508:
        /*004c*/ 	.word	0x00000300


	//   ....[1]....
        /*0050*/ 	.word	0x00000700


	//   ....[2]....
        /*0054*/ 	.word	0x00000d10


	//----- nvinfo : EIATTR_CRS_STACK_SIZE
	.align		4
.L_509:
        /*0058*/ 	.byte	0x04, 0x1e
        /*005a*/ 	.short	(.L_511 - .L_510)
.L_510:
        /*005c*/ 	.word	0x00000000


	//----- nvinfo : EIATTR_CBANK_PARAM_SIZE
	.align		4
.L_511:
        /*0060*/ 	.byte	0x03, 0x19
        /*0062*/ 	.short	0x0018


	//----- nvinfo : EIATTR_PARAM_CBANK
	.align		4
        /*0064*/ 	.byte	0x04, 0x0a
        /*0066*/ 	.short	(.L_513 - .L_512)
	.align		4
.L_512:
        /*0068*/ 	.word	index@(.nv.constant0._Z12bp_output_s1PA8_A8_fPA3_A3_fPA6_A6_f)
        /*006c*/ 	.short	0x0380
        /*006e*/ 	.short	0x0018


	//----- nvinfo : EIATTR_SW_WAR
	.align		4
.L_513:
        /*0070*/ 	.byte	0x04, 0x36
        /*0072*/ 	.short	(.L_515 - .L_514)
.L_514:
        /*0074*/ 	.word	0x00000008
.L_515:


//--------------------- .nv.info._Z9bp_bias_fPfS_ --------------------------
	.section	.nv.info._Z9bp_bias_fPfS_,"",@"SHT_CUDA_INFO"
	.sectionflags	@""
	.align	4


	//----- nvinfo : EIATTR_CUDA_API_VERSION
	.align		4
        /*0000*/ 	.byte	0x04, 0x37
        /*0002*/ 	.short	(.L_517 - .L_516)
.L_516:
        /*0004*/ 	.word	0x00000082


	//----- nvinfo : EIATTR_KPARAM_INFO
	.align		4
.L_517:
        /*0008*/ 	.byte	0x04, 0x17
        /*000a*/ 	.short	(.L_519 - .L_518)
.L_518:
        /*000c*/ 	.word	0x00000000
        /*0010*/ 	.short	0x0001
        /*0012*/ 	.short	0x0008
        /*0014*/ 	.byte	0x00, 0xf5, 0x21, 0x00


	//----- nvinfo : EIATTR_KPARAM_INFO
	.align		4
.L_519:
        /*0018*/ 	.byte	0x04, 0x17
        /*001a*/ 	.short	(.L_521 - .L_520)
.L_520:
        /*001c*/ 	.word	0x00000000
        /*0020*/ 	.short	0x0000
        /*0022*/ 	.short	0x0000
        /*0024*/ 	.byte	0x00, 0xf5, 0x21, 0x00


	//----- nvinfo : EIATTR_SPARSE_MMA_MASK
	.align		4
.L_521:
        /*0028*/ 	.byte	0x03, 0x50
        /*002a*/ 	.short	0x0000


	//----- nvinfo : EIATTR_MAXREG_COUNT
	.align		4
        /*002c*/ 	.byte	0x03, 0x1b
        /*002e*/ 	.short	0x00ff


	//----- nvinfo : EIATTR_MERCURY_ISA_VERSION
	.align		4
        /*0030*/ 	.byte	0x03, 0x5f
        /*0032*/ 	.short	0x0101


	//----- nvinfo : EIATTR_VRC_CTA_INIT_COUNT
	.align		4
        /*0034*/ 	.byte	0x02, 0x4a
	.zero		1
	.zero		1


	//----- nvinfo : EIATTR_EXIT_INSTR_OFFSETS
	.align		4
        /*0038*/ 	.byte	0x04, 0x1c
        /*003a*/ 	.short	(.L_523 - .L_522)


	//   ....[0]....
.L_522:
        /*003c*/ 	.word	0x00000300


	//   ....[1]....
        /*0040*/ 	.word	0x00000480


	//   ....[2]....
        /*0044*/ 	.word	0x00000690


	//----- nvinfo : EIATTR_CRS_STACK_SIZE
	.align		4
.L_523:
        /*0048*/ 	.byte	0x04, 0x1e
        /*004a*/ 	.short	(.L_525 - .L_524)
.L_524:
        /*004c*/ 	.word	0x00000000


	//----- nvinfo : EIATTR_CBANK_PARAM_SIZE
	.align		4
.L_525:
        /*0050*/ 	.byte	0x03, 0x19
        /*0052*/ 	.short	0x0010


	//----- nvinfo : EIATTR_PARAM_CBANK
	.align		4
        /*0054*/ 	.byte	0x04, 0x0a
        /*0056*/ 	.short	(.L_527 - .L_526)
	.align		4
.L_526:
        /*0058*/ 	.word	index@(.nv.constant0._Z9bp_bias_fPfS_)
        /*005c*/ 	.short	0x0380
        /*005e*/ 	.short	0x0010


	//----- nvinfo : EIATTR_SW_WAR
	.align		4
.L_527:
        /*0060*/ 	.byte	0x04, 0x36
        /*0062*/ 	.short	(.L_529 - .L_528)
.L_528:
        /*0064*/ 	.word	0x00000008
.L_529:


//--------------------- .nv.info._Z11bp_weight_fPA6_A3_A3_fPfPS0_ --------------------------
	.section	.nv.info._Z11bp_weight_fPA6_A3_A3_fPfPS0_,"",@"SHT_CUDA_INFO"
	.sectionflags	@""
	.align	4


	//----- nvinfo : EIATTR_CUDA_API_VERSION
	.align		4
        /*0000*/ 	.byte	0x04, 0x37
        /*0002*/ 	.short	(.L_531 - .L_530)
.L_530:
        /*0004*/ 	.word	0x00000082


	//----- nvinfo : EIATTR_KPARAM_INFO
	.align		4
.L_531:
        /*0008*/ 	.byte	0x04, 0x17
        /*000a*/ 	.short	(.L_533 - .L_532)
.L_532:
        /*000c*/ 	.word	0x00000000
        /*0010*/ 	.short	0x0002
        /*0012*/ 	.short	0x0010
        /*0014*/ 	.byte	0x00, 0xf5, 0x21, 0x00


	//----- nvinfo : EIATTR_KPARAM_INFO
	.align		4
.L_533:
        /*0018*/ 	.byte	0x04, 0x17
        /*001a*/ 	.short	(.L_535 - .L_534)
.L_534:
        /*001c*/ 	.word	0x00000000
        /*0020*/ 	.short	0x0001
        /*0022*/ 	.short	0x0008
        /*0024*/ 	.byte	0x00, 0xf5, 0x21, 0x00


	//----- nvinfo : EIATTR_KPARAM_INFO
	.align		4
.L_535:
        /*0028*/ 	.byte	0x04, 0x17
        /*002a*/ 	.short	(.L_537 - .L_536)
.L_536:
        /*002c*/ 	.word	0x00000000
        /*0030*/ 	.short	0x0000
        /*0032*/ 	.short	0x0000
        /*0034*/ 	.byte	0x00, 0xf5, 0x21, 0x00


	//----- nvinfo : EIATTR_SPARSE_MMA_MASK
	.align		4
.L_537:
        /*0038*/ 	.byte	0x03, 0x50
        /*003a*/ 	.short	0x0000


	//----- nvinfo : EIATTR_MAXREG_COUNT
	.align		4
        /*003c*/ 	.byte	0x03, 0x1b
        /*003e*/ 	.short	0x00ff


	//----- nvinfo : EIATTR_MERCURY_ISA_VERSION
	.align		4
        /*0040*/ 	.byte	0x03, 0x5f
        /*0042*/ 	.short	0x0101


	//----- nvinfo : EIATTR_VRC_CTA_INIT_COUNT
	.align		4
        /*0044*/ 	.byte	0x02, 0x4a
	.zero		1
	.zero		1


	//----- nvinfo : EIATTR_EXIT_INSTR_OFFSETS
	.align		4
        /*0048*/ 	.byte	0x04, 0x1c
        /*004a*/ 	.short	(.L_539 - .L_538)


	//   ....[0]....
.L_538:
        /*004c*/ 	.word	0x00000300


	//   ....[1]....
        /*0050*/ 	.word	0x00000670


	//   ....[2]....
        /*0054*/ 	.word	0x00000f40


	//----- nvinfo : EIATTR_CRS_STACK_SIZE
	.align		4
.L_539:
        /*0058*/ 	.byte	0x04, 0x1e
        /*005a*/ 	.short	(.L_541 - .L_540)
.L_540:
        /*005c*/ 	.word	0x00000000


	//----- nvinfo : EIATTR_CBANK_PARAM_SIZE
	.align		4
.L_541:
        /*0060*/ 	.byte	0x03, 0x19
        /*0062*/ 	.short	0x0018


	//----- nvinfo : EIATTR_PARAM_CBANK
	.align		4
        /*0064*/ 	.byte	0x04, 0x0a
        /*0066*/ 	.short	(.L_543 - .L_542)
	.align		4
.L_542:
        /*0068*/ 	.word	index@(.nv.constant0._Z11bp_weight_fPA6_A3_A3_fPfPS0_)
        /*006c*/ 	.short	0x0380
        /*006e*/ 	.short	0x0018


	//----- nvinfo : EIATTR_SW_WAR
	.align		4
.L_543:
        /*0070*/ 	.byte	0x04, 0x36
        /*0072*/ 	.short	(.L_545 - .L_544)
.L_544:
        /*0074*/ 	.word	0x00000008
.L_545:


//--------------------- .nv.info._Z9fp_bias_fPfS_ --------------------------
	.section	.nv.info._Z9fp_bias_fPfS_,"",@"SHT_CUDA_INFO"
	.sectionflags	@""
	.align	4


	//----- nvinfo : EIATTR_CUDA_API_VERSION
	.align		4
        /*0000*/ 	.byte	0x04, 0x37
        /*0002*/ 	.short	(.L_547 - .L_546)
.L_546:
        /*0004*/ 	.word	0x00000082


	//----- nvinfo : EIATTR_KPARAM_INFO
	.align		4
.L_547:
        /*0008*/ 	.byte	0x04, 0x17
        /*000a*/ 	.short	(.L_549 - .L_548)
.L_548:
        /*000c*/ 	.word	0x00000000
        /*0010*/ 	.short	0x0001
        /*0012*/ 	.short	0x0008
        /*0014*/ 	.byte	0x00, 0xf5, 0x21, 0x00


	//----- nvinfo : EIATTR_KPARAM_INFO
	.align		4
.L_549:
        /*0018*/ 	.byte	0x04, 0x17
        /*001a*/ 	.short	(.L_551 - .L_550)
.L_550:
        /*001c*/ 	.word	0x00000000
        /*0020*/ 	.short	0x0000
        /*0022*/ 	.short	0x0000
        /*0024*/ 	.byte	0x00, 0xf5, 0x21, 0x00


	//----- nvinfo : EIATTR_SPARSE_MMA_MASK
	.align		4
.L_551:
        /*0028*/ 	.byte	0x03, 0x50
        /*002a*/ 	.short	0x0000


	//----- nvinfo : EIATTR_MAXREG_COUNT
	.align		4
        /*002c*/ 	.byte	0x03, 0x1b
        /*002e*/ 	.short	0x00ff


	//----- nvinfo : EIATTR_MERCURY_ISA_VERSION
	.align		4
        /*0030*/ 	.byte	0x03, 0x5f
        /*0032*/ 	.short	0x0101


	//----- nvinfo : EIATTR_VRC_CTA_INIT_COUNT
	.align		4
        /*0034*/ 	.byte	0x02, 0x4a
	.zero		1
	.zero		1


	//----- nvinfo : EIATTR_EXIT_INSTR_OFFSETS
	.align		4
        /*0038*/ 	.byte	0x04, 0x1c
        /*003a*/ 	.short	(.L_553 - .L_552)


	//   ....[0]....
.L_552:
        /*003c*/ 	.word	0x00000300


	//   ....[1]....
        /*0040*/ 	.word	0x00000480


	//   ....[2]....
        /*0044*/ 	.word	0x00000690


	//----- nvinfo : EIATTR_CRS_STACK_SIZE
	.align		4
.L_553:
        /*0048*/ 	.byte	0x04, 0x1e
        /*004a*/ 	.short	(.L_555 - .L_554)
.L_554:
        /*004c*/ 	.word	0x00000000


	//----- nvinfo : EIATTR_CBANK_PARAM_SIZE
	.align		4
.L_555:
        /*0050*/ 	.byte	0x03, 0x19
        /*0052*/ 	.short	0x0010


	//----- nvinfo : EIATTR_PARAM_CBANK
	.align		4
        /*0054*/ 	.byte	0x04, 0x0a
        /*0056*/ 	.short	(.L_557 - .L_556)
	.align		4
.L_556:
        /*0058*/ 	.word	index@(.nv.constant0._Z9fp_bias_fPfS_)
        /*005c*/ 	.short	0x0380
        /*005e*/ 	.short	0x0010


	//----- nvinfo : EIATTR_SW_WAR
	.align		4
.L_557:
        /*0060*/ 	.byte	0x04, 0x36
        /*0062*/ 	.short	(.L_559 - .L_558)
.L_558:
        /*0064*/ 	.word	0x00000008
.L_559:


//--------------------- .nv.info._Z11fp_preact_fPA3_A3_fPfPA6_S0_ --------------------------
	.section	.nv.info._Z11fp_preact_fPA3_A3_fPfPA6_S0_,"",@"SHT_CUDA_INFO"
	.sectionflags	@""
	.align	4


	//----- nvinfo : EIATTR_CUDA_API_VERSION
	.align		4
        /*0000*/ 	.byte	0x04, 0x37
        /*0002*/ 	.short	(.L_561 - .L_560)
.L_560:
        /*0004*/ 	.word	0x00000082


	//----- nvinfo : EIATTR_KPARAM_INFO
	.align		4
.L_561:
        /*0008*/ 	.byte	0x04, 0x17
        /*000a*/ 	.short	(.L_563 - .L_562)
.L_562:
        /*000c*/ 	.word	0x00000000
        /*0010*/ 	.short	0x0002
        /*0012*/ 	.short	0x0010
        /*0014*/ 	.byte	0x00, 0xf5, 0x21, 0x00


	//----- nvinfo : EIATTR_KPARAM_INFO
	.align		4
.L_563:
        /*0018*/ 	.byte	0x04, 0x17
        /*001a*/ 	.short	(.L_565 - .L_564)
.L_564:
        /*001c*/ 	.word	0x00000000
        /*0020*/ 	.short	0x0001
        /*0022*/ 	.short	0x0008
        /*0024*/ 	.byte	0x00, 0xf5, 0x21, 0x00


	//----- nvinfo : EIATTR_KPARAM_INFO
	.align		4
.L_565:
        /*0028*/ 	.byte	0x04, 0x17
        /*002a*/ 	.short	(.L_567 - .L_566)
.L_566:
        /*002c*/ 	.word	0x00000000
        /*0030*/ 	.short	0x0000
        /*0032*/ 	.short	0x0000
        /*0034*/ 	.byte	0x00, 0xf5, 0x21, 0x00


	//----- nvinfo : EIATTR_SPARSE_MMA_MASK
	.align		4
.L_567:
        /*0038*/ 	.byte	0x03, 0x50
        /*003a*/ 	.short	0x0000


	//----- nvinfo : EIATTR_MAXREG_COUNT
	.align		4
        /*003c*/ 	.byte	0x03, 0x1b
        /*003e*/ 	.short	0x00ff


	//----- nvinfo : EIATTR_MERCURY_ISA_VERSION
	.align		4
        /*0040*/ 	.byte	0x03, 0x5f
        /*0042*/ 	.short	0x0101


	//----- nvinfo : EIATTR_VRC_CTA_INIT_COUNT
	.align		4
        /*0044*/ 	.byte	0x02, 0x4a
	.zero		1
	.zero		1


	//----- nvinfo : EIATTR_EXIT_INSTR_OFFSETS
	.align		4
        /*0048*/ 	.byte	0x04, 0x1c
        /*004a*/ 	.short	(.L_569 - .L_568)


	//   ....[0]....
.L_568:
        /*004c*/ 	.word	0x00000300


	//   ....[1]....
        /*0050*/ 	.word	0x00000cd0


	//   ....[2]....
        /*0054*/ 	.word	0x00001190


	//   ....[3]....
        /*0058*/ 	.word	0x000013d0


	//----- nvinfo : EIATTR_CRS_STACK_SIZE
	.align		4
.L_569:
        /*005c*/ 	.byte	0x04, 0x1e
        /*005e*/ 	.short	(.L_571 - .L_570)
.L_570:
        /*0060*/ 	.word	0x00000000


	//----- nvinfo : EIATTR_CBANK_PARAM_SIZE
	.align		4
.L_571:
        /*0064*/ 	.byte	0x03, 0x19
        /*0066*/ 	.short	0x0018


	//----- nvinfo : EIATTR_PARAM_CBANK
	.align		4
        /*0068*/ 	.byte	0x04, 0x0a
        /*006a*/ 	.short	(.L_573 - .L_572)
	.align		4
.L_572:
        /*006c*/ 	.word	index@(.nv.constant0._Z11fp_preact_fPA3_A3_fPfPA6_S0_)
        /*0070*/ 	.short	0x0380
        /*0072*/ 	.short	0x0018


	//----- nvinfo : EIATTR_SW_WAR
	.align		4
.L_573:
        /*0074*/ 	.byte	0x04, 0x36
        /*0076*/ 	.short	(.L_575 - .L_574)
.L_574:
        /*0078*/ 	.word	0x00000008
.L_575:


//--------------------- .nv.info._Z10fp_bias_s1PA8_A8_fPf --------------------------
	.section	.nv.info._Z10fp_bias_s1PA8_A8_fPf,"",@"SHT_CUDA_INFO"
	.sectionflags	@""
	.align	4


	//----- nvinfo : EIATTR_CUDA_API_VERSION
	.align		4
        /*0000*/ 	.byte	0x04, 0x37
        /*0002*/ 	.short	(.L_577 - .L_576)
.L_576:
        /*0004*/ 	.word	0x00000082


	//----- nvinfo : EIATTR_KPARAM_INFO
	.align		4
.L_577:
        /*0008*/ 	.byte	0x04, 0x17
        /*000a*/ 	.short	(.L_579 - .L_578)
.L_578:
        /*000c*/ 	.word	0x00000000
        /*0010*/ 	.short	0x0001
        /*0012*/ 	.short	0x0008
        /*0014*/ 	.byte	0x00, 0xf5, 0x21, 0x00


	//----- nvinfo : EIATTR_KPARAM_INFO
	.align		4
.L_579:
        /*0018*/ 	.byte	0x04, 0x17
        /*001a*/ 	.short	(.L_581 - .L_580)
.L_580:
        /*001c*/ 	.word	0x00000000
        /*0020*/ 	.short	0x0000
        /*0022*/ 	.short	0x0000
        /*0024*/ 	.byte	0x00, 0xf5, 0x21, 0x00


	//----- nvinfo : EIATTR_SPARSE_MMA_MASK
	.align		4
.L_581:
        /*0028*/ 	.byte	0x03, 0x50
        /*002a*/ 	.short	0x0000


	//----- nvinfo : EIATTR_MAXREG_COUNT
	.align		4
        /*002c*/ 	.byte	0x03, 0x1b
        /*002e*/ 	.short	0x00ff


	//----- nvinfo : EIATTR_MERCURY_ISA_VERSION
	.align		4
        /*0030*/ 	.byte	0x03, 0x5f
        /*0032*/ 	.short	0x0101


	//----- nvinfo : EIATTR_VRC_CTA_INIT_COUNT
	.align		4
        /*0034*/ 	.byte	0x02, 0x4a
	.zero		1
	.zero		1


	//----- nvinfo : EIATTR_EXIT_INSTR_OFFSETS
	.align		4
        /*0038*/ 	.byte	0x04, 0x1c
        /*003a*/ 	.short	(.L_583 - .L_582)


	//   ....[0]....
.L_582:
        /*003c*/ 	.word	0x00000300


	//   ....[1]....
        /*0040*/ 	.word	0x00000530


	//   ....[2]....
        /*0044*/ 	.word	0x00000a80


	//----- nvinfo : EIATTR_CRS_STACK_SIZE
	.align		4
.L_583:
        /*0048*/ 	.byte	0x04, 0x1e
        /*004a*/ 	.short	(.L_585 - .L_584)
.L_584:
        /*004c*/ 	.word	0x00000000


	//----- nvinfo : EIATTR_CBANK_PARAM_SIZE
	.align		4
.L_585:
        /*0050*/ 	.byte	0x03, 0x19
        /*0052*/ 	.short	0x0010


	//----- nvinfo : EIATTR_PARAM_CBANK
	.align		4
        /*0054*/ 	.byte	0x04, 0x0a
        /*0056*/ 	.short	(.L_587 - .L_586)
	.align		4
.L_586:
        /*0058*/ 	.word	index@(.nv.constant0._Z10fp_bias_s1PA8_A8_fPf)
        /*005c*/ 	.short	0x0380
        /*005e*/ 	.short	0x0010


	//----- nvinfo : EIATTR_SW_WAR
	.align		4
.L_587:
        /*0060*/ 	.byte	0x04, 0x36
        /*0062*/ 	.short	(.L_589 - .L_588)
.L_588:
        /*0064*/ 	.word	0x00000008
.L_589:


//--------------------- .nv.info._Z12fp_preact_s1PA24_A24_fPA8_A8_fPA3_A3_f --------------------------
	.section	.nv.info._Z12fp_preact_s1PA24_A24_fPA8_A8_fPA3_A3_f,"",@"SHT_CUDA_INFO"
	.sectionflags	@""
	.align	4


	//----- nvinfo : EIATTR_CUDA_API_VERSION
	.align		4
        /*0000*/ 	.byte	0x04, 0x37
        /*0002*/ 	.short	(.L_591 - .L_590)
.L_590:
        /*0004*/ 	.word	0x00000082


	//----- nvinfo : EIATTR_KPARAM_INFO
	.align		4
.L_591:
        /*0008*/ 	.byte	0x04, 0x17
        /*000a*/ 	.short	(.L_593 - .L_592)
.L_592:
        /*000c*/ 	.word	0x00000000
        /*0010*/ 	.short	0x0002
        /*0012*/ 	.short	0x0010
        /*0014*/ 	.byte	0x00, 0xf5, 0x21, 0x00


	//----- nvinfo : EIATTR_KPARAM_INFO
	.align		4
.L_593:
        /*0018*/ 	.byte	0x04, 0x17
        /*001a*/ 	.short	(.L_595 - .L_594)
.L_594:
        /*001c*/ 	.word	0x00000000
        /*0020*/ 	.short	0x0001
        /*0022*/ 	.short	0x0008
        /*0024*/ 	.byte	0x00, 0xf5, 0x21, 0x00


	//----- nvinfo : EIATTR_KPARAM_INFO
	.align		4
.L_595:
        /*0028*/ 	.byte	0x04, 0x17
        /*002a*/ 	.short	(.L_597 - .L_596)
.L_596:
        /*002c*/ 	.word	0x00000000
        /*0030*/ 	.short	0x0000
        /*0032*/ 	.short	0x0000
        /*0034*/ 	.byte	0x00, 0xf5, 0x21, 0x00


	//----- nvinfo : EIATTR_SPARSE_MMA_MASK
	.align		4
.L_597:
        /*0038*/ 	.byte	0x03, 0x50
        /*003a*/ 	.short	0x0000


	//----- nvinfo : EIATTR_MAXREG_COUNT
	.align		4
        /*003c*/ 	.byte	0x03, 0x1b
        /*003e*/ 	.short	0x00ff


	//----- nvinfo : EIATTR_MERCURY_ISA_VERSION
	.align		4
        /*0040*/ 	.byte	0x03, 0x5f
        /*0042*/ 	.short	0x0101


	//----- nvinfo : EIATTR_VRC_CTA_INIT_COUNT
	.align		4
        /*0044*/ 	.byte	0x02, 0x4a
	.zero		1
	.zero		1


	//----- nvinfo : EIATTR_EXIT_INSTR_OFFSETS
	.align		4
        /*0048*/ 	.byte	0x04, 0x1c
        /*004a*/ 	.short	(.L_599 - .L_598)


	//   ....[0]....
.L_598:
        /*004c*/ 	.word	0x00000300


	//   ....[1]....
        /*0050*/ 	.word	0x00000650


	//   ....[2]....
        /*0054*/ 	.word	0x00000b20


	//----- nvinfo : EIATTR_CRS_STACK_SIZE
	.align		4
.L_599:
        /*0058*/ 	.byte	0x04, 0x1e
        /*005a*/ 	.short	(.L_601 - .L_600)
.L_600:
        /*005c*/ 	.word	0x00000000


	//----- nvinfo : EIATTR_CBANK_PARAM_SIZE
	.align		4
.L_601:
        /*0060*/ 	.byte	0x03, 0x19
        /*0062*/ 	.short	0x0018


	//----- nvinfo : EIATTR_PARAM_CBANK
	.align		4
        /*0064*/ 	.byte	0x04, 0x0a
        /*0066*/ 	.short	(.L_603 - .L_602)
	.align		4
.L_602:
        /*0068*/ 	.word	index@(.nv.constant0._Z12fp_preact_s1PA24_A24_fPA8_A8_fPA3_A3_f)
        /*006c*/ 	.short	0x0380
        /*006e*/ 	.short	0x0018


	//----- nvinfo : EIATTR_SW_WAR
	.align		4
.L_603:
        /*0070*/ 	.byte	0x04, 0x36
        /*0072*/ 	.short	(.L_605 - .L_604)
.L_604:
        /*0074*/ 	.word	0x00000008
.L_605:


//--------------------- .nv.info._Z10fp_bias_c1PA24_A24_fPf --------------------------
	.section	.nv.info._Z10fp_bias_c1PA24_A24_fPf,"",@"SHT_CUDA_INFO"
	.sectionflags	@""
	.align	4


	//----- nvinfo : EIATTR_CUDA_API_VERSION
	.align		4
        /*0000*/ 	.byte	0x04, 0x37
        /*0002*/ 	.short	(.L_607 - .L_606)
.L_606:
        /*0004*/ 	.word	0x00000082


	//----- nvinfo : EIATTR_KPARAM_INFO
	.align		4
.L_607:
        /*0008*/ 	.byte	0x04, 0x17
        /*000a*/ 	.short	(.L_609 - .L_608)
.L_608:
        /*000c*/ 	.word	0x00000000
        /*0010*/ 	.short	0x0001
        /*0012*/ 	.short	0x0008
        /*0014*/ 	.byte	0x00, 0xf5, 0x21, 0x00


	//----- nvinfo : EIATTR_KPARAM_INFO
	.align		4
.L_609:
        /*0018*/ 	.byte	0x04, 0x17
        /*001a*/ 	.short	(.L_611 - .L_610)
.L_610:
        /*001c*/ 	.word	0x00000000
        /*0020*/ 	.short	0x0000
        /*0022*/ 	.short	0x0000
        /*0024*/ 	.byte	0x00, 0xf5, 0x21, 0x00


	//----- nvinfo : EIATTR_SPARSE_MMA_MASK
	.align		4
.L_611:
        /*0028*/ 	.byte	0x03, 0x50
        /*002a*/ 	.short	0x0000


	//----- nvinfo : EIATTR_MAXREG_COUNT
	.align		4
        /*002c*/ 	.byte	0x03, 0x1b
        /*002e*/ 	.short	0x00ff


	//----- nvinfo : EIATTR_MERCURY_ISA_VERSION
	.align		4
        /*0030*/ 	.byte	0x03, 0x5f
        /*0032*/ 	.short	0x0101


	//----- nvinfo : EIATTR_VRC_CTA_INIT_COUNT
	.align		4
        /*0034*/ 	.byte	0x02, 0x4a
	.zero		1
	.zero		1


	//----- nvinfo : EIATTR_EXIT_INSTR_OFFSETS
	.align		4
        /*0038*/ 	.byte	0x04, 0x1c
        /*003a*/ 	.short	(.L_613 - .L_612)


	//   ....[0]....
.L_612:
        /*003c*/ 	.word	0x00000300


	//   ....[1]....
        /*0040*/ 	.word	0x00000580


	//   ....[2]....
        /*0044*/ 	.word	0x00000b70


	//----- nvinfo : EIATTR_CRS_STACK_SIZE
	.align		4
.L_613:
        /*0048*/ 	.byte	0x04, 0x1e
        /*004a*/ 	.short	(.L_615 - .L_614)
.L_614:
        /*004c*/ 	.word	0x00000000


	//----- nvinfo : EIATTR_CBANK_PARAM_SIZE
	.align		4
.L_615:
        /*0050*/ 	.byte	0x03, 0x19
        /*0052*/ 	.short	0x0010


	//----- nvinfo : EIATTR_PARAM_CBANK
	.align		4
        /*0054*/ 	.byte	0x04, 0x0a
        /*0056*/ 	.short	(.L_617 - .L_616)
	.align		4
.L_616:
        /*0058*/ 	.word	index@(.nv.constant0._Z10fp_bias_c1PA24_A24_fPf)
        /*005c*/ 	.short	0x0380
        /*005e*/ 	.short	0x0010


	//----- nvinfo : EIATTR_SW_WAR
	.align		4
.L_617:
        /*0060*/ 	.byte	0x04, 0x36
        /*0062*/ 	.short	(.L_619 - .L_618)
.L_618:
        /*0064*/ 	.word	0x00000008
.L_619:


//--------------------- .nv.info._Z12fp_preact_c1PA28_fPA24_A24_fPA5_A5_f --------------------------
	.section	.nv.info._Z12fp_preact_c1PA28_fPA24_A24_fPA5_A5_f,"",@"SHT_CUDA_INFO"
	.sectionflags	@""
	.align	4


	//----- nvinfo : EIATTR_CUDA_API_VERSION
	.align		4
        /*0000*/ 	.byte	0x04, 0x37
        /*0002*/ 	.short	(.L_621 - .L_620)
.L_620:
        /*0004*/ 	.word	0x00000082


	//----- nvinfo : EIATTR_KPARAM_INFO
	.align		4
.L_621:
        /*0008*/ 	.byte	0x04, 0x17
        /*000a*/ 	.short	(.L_623 - .L_622)
.L_622:
        /*000c*/ 	.word	0x00000000
        /*0010*/ 	.short	0x0002
        /*0012*/ 	.short	0x0010
        /*0014*/ 	.byte	0x00, 0xf5, 0x21, 0x00


	//----- nvinfo : EIATTR_KPARAM_INFO
	.align		4
.L_623:
        /*0018*/ 	.byte	0x04, 0x17
        /*001a*/ 	.short	(.L_625 - .L_624)
.L_624:
        /*001c*/ 	.word	0x00000000
        /*0020*/ 	.short	0x0001
        /*0022*/ 	.short	0x0008
        /*0024*/ 	.byte	0x00, 0xf5, 0x21, 0x00


	//----- nvinfo : EIATTR_KPARAM_INFO
	.align		4
.L_625:
        /*0028*/ 	.byte	0x04, 0x17
        /*002a*/ 	.short	(.L_627 - .L_626)
.L_626:
        /*002c*/ 	.word	0x00000000
        /*0030*/ 	.short	0x0000
        /*0032*/ 	.short	0x0000
        /*0034*/ 	.byte	0x00, 0xf5, 0x21, 0x00


	//----- nvinfo : EIATTR_SPARSE_MMA_MASK
	.align		4
.L_627:
        /*0038*/ 	.byte	0x03, 0x50
        /*003a*/ 	.short	0x0000


	//----- nvinfo : EIATTR_MAXREG_COUNT
	.align		4
        /*003c*/ 	.byte	0x03, 0x1b
        /*003e*/ 	.short	0x00ff


	//----- nvinfo : EIATTR_MERCURY_ISA_VERSION
	.align		4
        /*0040*/ 	.byte	0x03, 0x5f
        /*0042*/ 	.short	0x0101


	//----- nvinfo : EIATTR_VRC_CTA_INIT_COUNT
	.align		4
        /*0044*/ 	.byte	0x02, 0x4a
	.zero		1
	.zero		1


	//----- nvinfo : EIATTR_EXIT_INSTR_OFFSETS
	.align		4
        /*0048*/ 	.byte	0x04, 0x1c
        /*004a*/ 	.short	(.L_629 - .L_628)


	//   ....[0]....
.L_628:
        /*004c*/ 	.word	0x00000300


	//   ....[1]....
        /*0050*/ 	.word	0x000006c0


	//   ....[2]....
        /*0054*/ 	.word	0x00000c70


	//----- nvinfo : EIATTR_CRS_STACK_SIZE
	.align		4
.L_629:
        /*0058*/ 	.byte	0x04, 0x1e
        /*005a*/ 	.short	(.L_631 - .L_630)
.L_630:
        /*005c*/ 	.word	0x00000000


	//----- nvinfo : EIATTR_CBANK_PARAM_SIZE
	.align		4
.L_631:
        /*0060*/ 	.byte	0x03, 0x19
        /*0062*/ 	.short	0x0018


	//----- nvinfo : EIATTR_PARAM_CBANK
	.align		4
        /*0064*/ 	.byte	0x04, 0x0a
        /*0066*/ 	.short	(.L_633 - .L_632)
	.align		4
.L_632:
        /*0068*/ 	.word	index@(.nv.constant0._Z12fp_preact_c1PA28_fPA24_A24_fPA5_A5_f)
        /*006c*/ 	.short	0x0380
        /*006e*/ 	.short	0x0018


	//----- nvinfo : EIATTR_SW_WAR
	.align		4
.L_633:
        /*0070*/ 	.byte	0x04, 0x36
        /*0072*/ 	.short	(.L_635 - .L_634)
.L_634:
        /*0074*/ 	.word	0x00000008
.L_635:


//--------------------- .nv.info._Z10apply_gradPfS_i --------------------------
	.section	.nv.info._Z10apply_gradPfS_i,"",@"SHT_CUDA_INFO"
	.sectionflags	@""
	.align	4


	//----- nvinfo : EIATTR_CUDA_API_VERSION
	.align		4
        /*0000*/ 	.byte	0x04, 0x37
        /*0002*/ 	.short	(.L_637 - .L_636)
.L_636:
        /*0004*/ 	.word	0x00000082


	//----- nvinfo : EIATTR_KPARAM_INFO
	.align		4
.L_637:
        /*0008*/ 	.byte	0x04, 0x17
        /*000a*/ 	.short	(.L_639 - .L_638)
.L_638:
        /*000c*/ 	.word	0x00000000
        /*0010*/ 	.short	0x0002
        /*0012*/ 	.short	0x0010
        /*0014*/ 	.byte	0x00, 0xf0, 0x11, 0x00


	//----- nvinfo : EIATTR_KPARAM_INFO
	.align		4
.L_639:
        /*0018*/ 	.byte	0x04, 0x17
        /*001a*/ 	.short	(.L_641 - .L_640)
.L_640:
        /*001c*/ 	.word	0x00000000
        /*0020*/ 	.short	0x0001
        /*0022*/ 	.short	0x0008
        /*0024*/ 	.byte	0x00, 0xf5, 0x21, 0x00


	//----- nvinfo : EIATTR_KPARAM_INFO
	.align		4
.L_641:
        /*0028*/ 	.byte	0x04, 0x17
        /*002a*/ 	.short	(.L_643 - .L_642)
.L_642:
        /*002c*/ 	.word	0x00000000
        /*0030*/ 	.short	0x0000
        /*0032*/ 	.short	0x0000
        /*0034*/ 	.byte	0x00, 0xf5, 0x21, 0x00


	//----- nvinfo : EIATTR_SPARSE_MMA_MASK
	.align		4
.L_643:
        /*0038*/ 	.byte	0x03, 0x50
        /*003a*/ 	.short	0x0000


	//----- nvinfo : EIATTR_MAXREG_COUNT
	.align		4
        /*003c*/ 	.byte	0x03, 0x1b
        /*003e*/ 	.short	0x00ff


	//----- nvinfo : EIATTR_MERCURY_ISA_VERSION
	.align		4
        /*0040*/ 	.byte	0x03, 0x5f
        /*0042*/ 	.short	0x0101


	//----- nvinfo : EIATTR_VRC_CTA_INIT_COUNT
	.align		4
        /*0044*/ 	.byte	0x02, 0x4a
	.zero		1
	.zero		1


	//----- nvinfo : EIATTR_EXIT_INSTR_OFFSETS
	.align		4
        /*0048*/ 	.byte	0x04, 0x1c
        /*004a*/ 	.short	(.L_645 - .L_644)


	//   ....[0]....
.L_644:
        /*004c*/ 	.word	0x00000310


	//   ....[1]....
        /*0050*/ 	.word	0x00000490


	//   ....[2]....
        /*0054*/ 	.word	0x000006a0


	//----- nvinfo : EIATTR_CRS_STACK_SIZE
	.align		4
.L_645:
        /*0058*/ 	.byte	0x04, 0x1e
        /*005a*/ 	.short	(.L_647 - .L_646)
.L_646:
        /*005c*/ 	.word	0x00000000


	//----- nvinfo : EIATTR_CBANK_PARAM_SIZE
	.align		4
.L_647:
        /*0060*/ 	.byte	0x03, 0x19
        /*0062*/ 	.short	0x0014


	//----- nvinfo : EIATTR_PARAM_CBANK
	.align		4
        /*0064*/ 	.byte	0x04, 0x0a
        /*0066*/ 	.short	(.L_649 - .L_648)
	.align		4
.L_648:
        /*0068*/ 	.word	index@(.nv.constant0._Z10apply_gradPfS_i)
        /*006c*/ 	.short	0x0380
        /*006e*/ 	.short	0x0014


	//----- nvinfo : EIATTR_SW_WAR
	.align		4
.L_649:
        /*0070*/ 	.byte	0x04, 0x36
        /*0072*/ 	.short	(.L_651 - .L_650)
.L_650:
        /*0074*/ 	.word	0x00000008
.L_651:


//--------------------- .nv.info._Z9makeErrorPfS_ji --------------------------
	.section	.nv.info._Z9makeErrorPfS_ji,"",@"SHT_CUDA_INFO"
	.sectionflags	@""
	.align	4


	//----- nvinfo : EIATTR_CUDA_API_VERSION
	.align		4
        /*0000*/ 	.byte	0x04, 0x37
        /*0002*/ 	.short	(.L_653 - .L_652)
.L_652:
        /*0004*/ 	.word	0x00000082


	//----- nvinfo : EIATTR_KPARAM_INFO
	.align		4
.L_653:
        /*0008*/ 	.byte	0x04, 0x17
        /*000a*/ 	.short	(.L_655 - .L_654)
.L_654:
        /*000c*/ 	.word	0x00000000
        /*0010*/ 	.short	0x0003
        /*0012*/ 	.short	0x0014
        /*0014*/ 	.byte	0x00, 0xf0, 0x11, 0x00


	//----- nvinfo : EIATTR_KPARAM_INFO
	.align		4
.L_655:
        /*0018*/ 	.byte	0x04, 0x17
        /*001a*/ 	.short	(.L_657 - .L_656)
.L_656:
        /*001c*/ 	.word	0x00000000
        /*0020*/ 	.short	0x0002
        /*0022*/ 	.short	0x0010
        /*0024*/ 	.byte	0x00, 0xf0, 0x11, 0x00


	//----- nvinfo : EIATTR_KPARAM_INFO
	.align		4
.L_657:
        /*0028*/ 	.byte	0x04, 0x17
        /*002a*/ 	.short	(.L_659 - .L_658)
.L_658:
        /*002c*/ 	.word	0x00000000
        /*0030*/ 	.short	0x0001
        /*0032*/ 	.short	0x0008
        /*0034*/ 	.byte	0x00, 0xf5, 0x21, 0x00


	//----- nvinfo : EIATTR_KPARAM_INFO
	.align		4
.L_659:
        /*0038*/ 	.byte	0x04, 0x17
        /*003a*/ 	.short	(.L_661 - .L_660)
.L_660:
        /*003c*/ 	.word	0x00000000
        /*0040*/ 	.short	0x0000
        /*0042*/ 	.short	0x0000
        /*0044*/ 	.byte	0x00, 0xf5, 0x21, 0x00


	//----- nvinfo : EIATTR_SPARSE_MMA_MASK
	.align		4
.L_661:
        /*0048*/ 	.byte	0x03, 0x50
        /*004a*/ 	.short	0x0000


	//----- nvinfo : EIATTR_MAXREG_COUNT
	.align		4
        /*004c*/ 	.byte	0x03, 0x1b
        /*004e*/ 	.short	0x00ff


	//----- nvinfo : EIATTR_MERCURY_ISA_VERSION
	.align		4
        /*0050*/ 	.byte	0x03, 0x5f
        /*0052*/ 	.short	0x0101


	//----- nvinfo : EIATTR_VRC_CTA_INIT_COUNT
	.align		4
        /*0054*/ 	.byte	0x02, 0x4a
	.zero		1
	.zero		1


	//----- nvinfo : EIATTR_EXIT_INSTR_OFFSETS
	.align		4
        /*0058*/ 	.byte	0x04, 0x1c
        /*005a*/ 	.short	(.L_663 - .L_662)


	//   ....[0]....
.L_662:
        /*005c*/ 	.word	0x00000310


	//   ....[1]....
        /*0060*/ 	.word	0x000004b0


	//   ....[2]....
        /*0064*/ 	.word	0x000006d0


	//----- nvinfo : EIATTR_CRS_STACK_SIZE
	.align		4
.L_663:
        /*0068*/ 	.byte	0x04, 0x1e
        /*006a*/ 	.short	(.L_665 - .L_664)
.L_664:
        /*006c*/ 	.word	0x00000000


	//----- nvinfo : EIATTR_CBANK_PARAM_SIZE
	.align		4
.L_665:
        /*0070*/ 	.byte	0x03, 0x19
        /*0072*/ 	.short	0x0018


	//----- nvinfo : EIATTR_PARAM_CBANK
	.align		4
        /*0074*/ 	.byte	0x04, 0x0a
        /*0076*/ 	.short	(.L_667 - .L_666)
	.align		4
.L_666:
        /*0078*/ 	.word	index@(.nv.constant0._Z9makeErrorPfS_ji)
        /*007c*/ 	.short	0x0380
        /*007e*/ 	.short	0x0018


	//----- nvinfo : EIATTR_SW_WAR
	.align		4
.L_667:
        /*0080*/ 	.byte	0x04, 0x36
        /*0082*/ 	.short	(.L_669 - .L_668)
.L_668:
        /*0084*/ 	.word	0x00000008
.L_669:


//--------------------- .nv.info._Z25apply_activation_functionPfS_i --------------------------
	.section	.nv.info._Z25apply_activation_functionPfS_i,"",@"SHT_CUDA_INFO"
	.sectionflags	@""
	.align	4


	//----- nvinfo : EIATTR_CUDA_API_VERSION
	.align		4
        /*0000*/ 	.byte	0x04, 0x37
        /*0002*/ 	.short	(.L_671 - .L_670)
.L_670:
        /*0004*/ 	.word	0x00000082


	//----- nvinfo : EIATTR_KPARAM_INFO
	.align		4
.L_671:
        /*0008*/ 	.byte	0x04, 0x17
        /*000a*/ 	.short	(.L_673 - .L_672)
.L_672:
        /*000c*/ 	.word	0x00000000
        /*0010*/ 	.short	0x0002
        /*0012*/ 	.short	0x0010
        /*0014*/ 	.byte	0x00, 0xf0, 0x11, 0x00


	//----- nvinfo : EIATTR_KPARAM_INFO
	.align		4
.L_673:
        /*0018*/ 	.byte	0x04, 0x17
        /*001a*/ 	.short	(.L_675 - .L_674)
.L_674:
        /*001c*/ 	.word	0x00000000
        /*0020*/ 	.short	0x0001
        /*0022*/ 	.short	0x0008
        /*0024*/ 	.byte	0x00, 0xf5, 0x21, 0x00


	//----- nvinfo : EIATTR_KPARAM_INFO
	.align		4
.L_675:
        /*0028*/ 	.byte	0x04, 0x17
        /*002a*/ 	.short	(.L_677 - .L_676)
.L_676:
        /*002c*/ 	.word	0x00000000
        /*0030*/ 	.short	0x0000
        /*0032*/ 	.short	0x0000
        /*0034*/ 	.byte	0x00, 0xf5, 0x21, 0x00


	//----- nvinfo : EIATTR_SPARSE_MMA_MASK
	.align		4
.L_677:
        /*0038*/ 	.byte	0x03, 0x50
        /*003a*/ 	.short	0x0000


	//----- nvinfo : EIATTR_MAXREG_COUNT
	.align		4
        /*003c*/ 	.byte	0x03, 0x1b
        /*003e*/ 	.short	0x00ff


	//----- nvinfo : EIATTR_MERCURY_ISA_VERSION
	.align		4
        /*0040*/ 	.byte	0x03, 0x5f
        /*0042*/ 	.short	0x0101


	//----- nvinfo : EIATTR_VRC_CTA_INIT_COUNT
	.align		4
        /*0044*/ 	.byte	0x02, 0x4a
	.zero		1
	.zero		1


	//----- nvinfo : EIATTR_EXIT_INSTR_OFFSETS
	.align		4
        /*0048*/ 	.byte	0x04, 0x1c
        /*004a*/ 	.short	(.L_679 - .L_678)


	//   ....[0]....
.L_678:
        /*004c*/ 	.word	0x00000310


	//   ....[1]....
        /*0050*/ 	.word	0x000005f0


	//   ....[2]....
        /*0054*/ 	.word	0x00000d90


	//----- nvinfo : EIATTR_CRS_STACK_SIZE
	.align		4
.L_679:
        /*0058*/ 	.byte	0x04, 0x1e
        /*005a*/ 	.short	(.L_681 - .L_680)
.L_680:
        /*005c*/ 	.word	0x00000000


	//----- nvinfo : EIATTR_CBANK_PARAM_SIZE
	.align		4
.L_681:
        /*0060*/ 	.byte	0x03, 0x19
        /*0062*/ 	.short	0x0014


	//----- nvinfo : EIATTR_PARAM_CBANK
	.align		4
        /*0064*/ 	.byte	0x04, 0x0a
        /*0066*/ 	.short	(.L_683 - .L_682)
	.align		4
.L_682:
        /*0068*/ 	.word	index@(.nv.constant0._Z25apply_activation_functionPfS_i)
        /*006c*/ 	.short	0x0380
        /*006e*/ 	.short	0x0014


	//----- nvinfo : EIATTR_SW_WAR
	.align		4
.L_683:
        /*0070*/ 	.byte	0x04, 0x36
        /*0072*/ 	.short	(.L_685 - .L_684)
.L_684:
        /*0074*/ 	.word	0x00000008
.L_685:


//--------------------- .nv.callgraph             --------------------------
	.section	.nv.callgraph,"",@"SHT_CUDA_CALLGRAPH"
	.align	4
	.sectionentsize	8
	.align		4
        /*0000*/ 	.word	0x00000000
	.align		4
        /*0004*/ 	.word	0xffffffff
	.align		4
        /*0008*/ 	.word	0x00000000
	.align		4
        /*000c*/ 	.word	0xfffffffe
	.align		4
        /*0010*/ 	.word	0x00000000
	.align		4
        /*0014*/ 	.word	0xfffffffd
	.align		4
        /*0018*/ 	.word	0x00000000
	.align		4
        /*001c*/ 	.word	0xfffffffc


//--------------------- .text._Z10fp_bias_s2PA3_A3_fPf --------------------------
	.section	.text._Z10fp_bias_s2PA3_A3_fPf,"ax",@progbits
	.align	128
        .global         _Z10fp_bias_s2PA3_A3_fPf
        .type           _Z10fp_bias_s2PA3_A3_fPf,@function
        .size           _Z10fp_bias_s2PA3_A3_fPf,(.L_x_362 - _Z10fp_bias_s2PA3_A3_fPf)
        .other          _Z10fp_bias_s2PA3_A3_fPf,@"STO_CUDA_ENTRY STV_DEFAULT"
_Z10fp_bias_s2PA3_A3_fPf:
.text._Z10fp_bias_s2PA3_A3_fPf:
[----:B------:R-:W-:Y:S08]  /*0000*/  LDC R1, c[0x0][0x37c] ;  /* 0x0000df00ff017b82 */ /* 0x000ff00000000800 */
[----:B------:R-:W0:Y:S01]  /*0010*/  LDC R2, c[0x0][0x360] ;  /* 0x0000d800ff027b82 */ /* 0x000e220000000800 */
[----:B------:R-:W0:Y:S01]  /*0020*/  LDCU UR4, c[0x0][0x370] ;  /* 0x00006e00ff0477ac */ /* 0x000e220008000800 */
[----:B------:R-:W1:Y:S01]  /*0030*/  S2R R5, SR_TID.X ;  /* 0x0000000000057919 */ /* 0x000e620000002100 */
[----:B0-----:R-:W-:-:S05]  /*0040*/  IMAD R0, R2, UR4, RZ ;  /* 0x0000000402007c24 */ /* 0x001fca000f8e02ff */
[----:B------:R-:W1:Y:S01]  /*0050*/  S2UR UR4, SR_CTAID.X ;  /* 0x00000000000479c3 */ /* 0x000e620000002500 */
[-C--:B------:R-:W-:Y:S02]  /*0060*/  IABS R9, R0.reuse ;  /* 0x0000000000097213 */ /* 0x080fe40000000000 */
[----:B------:R-:W-:Y:S02]  /*0070*/  IABS R8, R0 ;  /* 0x0000000000087213 */ /* 0x000fe40000000000 */
[----:B------:R-:W0:Y:S08]  /*0080*/  I2F.RP R4, R9 ;  /* 0x0000000900047306 */ /* 0x000e300000209400 */
[----:B0-----:R-:W0:Y:S01]  /*0090*/  MUFU.RCP R4, R4 ;  /* 0x0000000400047308 */ /* 0x001e220000001000 */
[----:B-1----:R-:W-:-:S04]  /*00a0*/  IMAD R2, R2, UR4, R5 ;  /* 0x0000000402027c24 */ /* 0x002fc8000f8e0205 */
[----:B------:R-:W-:-:S05]  /*00b0*/  IMAD R5, R2, 0x36, RZ ;  /* 0x0000003602057824 */ /* 0x000fca00078e02ff */
[----:B------:R-:W-:-:S04]  /*00c0*/  IADD3 R7, PT, PT, R5, 0x36, RZ ;  /* 0x0000003605077810 */ /* 0x000fc80007ffe0ff */
[----:B------:R-:W-:Y:S02]  /*00d0*/  IABS R13, R7 ;  /* 0x00000007000d7213 */ /* 0x000fe40000000000 */
[----:B------:R-:W-:Y:S02]  /*00e0*/  LOP3.LUT R7, R7, R0, RZ, 0x3c, !PT ;  /* 0x0000000007077212 */ /* 0x000fe400078e3cff */
[----:B0-----:R-:W-:Y:S02]  /*00f0*/  IADD3 R3, PT, PT, R4, 0xffffffe, RZ ;  /* 0x0ffffffe04037810 */ /* 0x001fe40007ffe0ff */
[----:B------:R-:W-:-:S04]  /*0100*/  ISETP.GE.AND P1, PT, R7, RZ, PT ;  /* 0x000000ff0700720c */ /* 0x000fc80003f26270 */
[----:B------:R-:W0:Y:S02]  /*0110*/  F2I.FTZ.U32.TRUNC.NTZ R3, R3 ;  /* 0x0000000300037305 */ /* 0x000e24000021f000 */
[----:B0-----:R-:W-:-:S04]  /*0120*/  IADD3 R6, PT, PT, RZ, -R3, RZ ;  /* 0x80000003ff067210 */ /* 0x001fc80007ffe0ff */
[----:B------:R-:W-:Y:S02]  /*0130*/  MOV R2, R6 ;  /* 0x0000000600027202 */ /* 0x000fe40000000f00 */
[----:B------:R-:W-:Y:S02]  /*0140*/  IABS R6, R5 ;  /* 0x0000000500067213 */ /* 0x000fe40000000000 */
[----:B------:R-:W-:Y:S01]  /*0150*/  LOP3.LUT R5, R5, R0, RZ, 0x3c, !PT ;  /* 0x0000000005057212 */ /* 0x000fe200078e3cff */
[----:B------:R-:W-:Y:S02]  /*0160*/  IMAD R11, R2, R9, RZ ;  /* 0x00000009020b7224 */ /* 0x000fe400078e02ff */
[----:B------:R-:W-:Y:S01]  /*0170*/  HFMA2 R2, -RZ, RZ, 0, 0 ;  /* 0x00000000ff027431 */ /* 0x000fe200000001ff */
[----:B------:R-:W-:-:S04]  /*0180*/  ISETP.GE.AND P0, PT, R5, RZ, PT ;  /* 0x000000ff0500720c */ /* 0x000fc80003f06270 */
[----:B------:R-:W-:Y:S01]  /*0190*/  IMAD.HI.U32 R2, R3, R11, R2 ;  /* 0x0000000b03027227 */ /* 0x000fe200078e0002 */
[----:B------:R-:W-:-:S05]  /*01a0*/  IADD3 R11, PT, PT, RZ, -R8, RZ ;  /* 0x80000008ff0b7210 */ /* 0x000fca0007ffe0ff */
[----:B------:R-:W-:-:S04]  /*01b0*/  IMAD.HI.U32 R3, R2, R6, RZ ;  /* 0x0000000602037227 */ /* 0x000fc800078e00ff */
[----:B------:R-:W-:-:S04]  /*01c0*/  IMAD.HI.U32 R4, R2, R13, RZ ;  /* 0x0000000d02047227 */ /* 0x000fc800078e00ff */
[-C--:B------:R-:W-:Y:S02]  /*01d0*/  IMAD R2, R3, R11.reuse, R6 ;  /* 0x0000000b03027224 */ /* 0x080fe400078e0206 */
[----:B------:R-:W-:-:S03]  /*01e0*/  IMAD R6, R4, R11, R13 ;  /* 0x0000000b04067224 */ /* 0x000fc600078e020d */
[C---:B------:R-:W-:Y:S02]  /*01f0*/  ISETP.GT.U32.AND P4, PT, R9.reuse, R2, PT ;  /* 0x000000020900720c */ /* 0x040fe40003f84070 */
[----:B------:R-:W-:-:S11]  /*0200*/  ISETP.GT.U32.AND P5, PT, R9, R6, PT ;  /* 0x000000060900720c */ /* 0x000fd60003fa4070 */
[-C--:B------:R-:W-:Y:S02]  /*0210*/  @!P4 IADD3 R2, PT, PT, R2, -R9.reuse, RZ ;  /* 0x800000090202c210 */ /* 0x080fe40007ffe0ff */
[-C--:B------:R-:W-:Y:S02]  /*0220*/  @!P5 IADD3 R6, PT, PT, R6, -R9.reuse, RZ ;  /* 0x800000090606d210 */ /* 0x080fe40007ffe0ff */
[-C--:B------:R-:W-:Y:S02]  /*0230*/  ISETP.GE.U32.AND P2, PT, R2, R9.reuse, PT ;  /* 0x000000090200720c */ /* 0x080fe40003f46070 */
[----:B------:R-:W-:Y:S02]  /*0240*/  ISETP.GE.U32.AND P3, PT, R6, R9, PT ;  /* 0x000000090600720c */ /* 0x000fe40003f66070 */
[----:B------:R-:W-:Y:S02]  /*0250*/  @!P4 IADD3 R3, PT, PT, R3, 0x1, RZ ;  /* 0x000000010303c810 */ /* 0x000fe40007ffe0ff */
[----:B------:R-:W-:-:S07]  /*0260*/  @!P5 IADD3 R4, PT, PT, R4, 0x1, RZ ;  /* 0x000000010404d810 */ /* 0x000fce0007ffe0ff */
[----:B------:R-:W-:Y:S01]  /*0270*/  @P2 VIADD R3, R3, 0x1 ;  /* 0x0000000103032836 */ /* 0x000fe20000000000 */
[----:B------:R-:W-:Y:S02]  /*0280*/  ISETP.NE.AND P2, PT, R0, RZ, PT ;  /* 0x000000ff0000720c */ /* 0x000fe40003f45270 */
[----:B------:R-:W-:Y:S02]  /*0290*/  @P3 IADD3 R4, PT, PT, R4, 0x1, RZ ;  /* 0x0000000104043810 */ /* 0x000fe40007ffe0ff */
[----:B------:R-:W-:Y:S02]  /*02a0*/  LOP3.LUT R0, RZ, R0, RZ, 0x33, !PT ;  /* 0x00000000ff007212 */ /* 0x000fe400078e33ff */
[----:B------:R-:W-:Y:S02]  /*02b0*/  @!P0 IADD3 R3, PT, PT, -R3, RZ, RZ ;  /* 0x000000ff03038210 */ /* 0x000fe40007ffe1ff */
[----:B------:R-:W-:Y:S02]  /*02c0*/  @!P1 IADD3 R4, PT, PT, -R4, RZ, RZ ;  /* 0x000000ff04049210 */ /* 0x000fe40007ffe1ff */
[----:B------:R-:W-:-:S02]  /*02d0*/  SEL R3, R0, R3, !P2 ;  /* 0x0000000300037207 */ /* 0x000fc40005000000 */
[----:B------:R-:W-:-:S04]  /*02e0*/  SEL R0, R0, R4, !P2 ;  /* 0x0000000400007207 */ /* 0x000fc80005000000 */
[----:B------:R-:W-:-:S13]  /*02f0*/  ISETP.GE.AND P0, PT, R3, R0, PT ;  /* 0x000000000300720c */ /* 0x000fda0003f06270 */
[----:B------:R-:W-:Y:S05]  /*0300*/  @P0 EXIT ;  /* 0x000000000000094d */ /* 0x000fea0003800000 */
[CC--:B------:R-:W-:Y:S01]  /*0310*/  IADD3 R2, PT, PT, -R3.reuse, R0.reuse, RZ ;  /* 0x0000000003027210 */ /* 0x0c0fe20007ffe1ff */
[----:B------:R-:W0:Y:S01]  /*0320*/  LDCU.64 UR4, c[0x0][0x358] ;  /* 0x00006b00ff0477ac */ /* 0x000e220008000a00 */
[----:B------:R-:W-:Y:S01]  /*0330*/  IADD3 R4, PT, PT, R3, -R0, RZ ;  /* 0x8000000003047210 */ /* 0x000fe20007ffe0ff */
[----:B------:R-:W-:Y:S01]  /*0340*/  BSSY.RECONVERGENT B0, `(.L_x_0) ;  /* 0x000001e000007945 */ /* 0x000fe20003800200 */
[----:B------:R-:W-:Y:S02]  /*0350*/  LOP3.LUT P0, R2, R2, 0x3, RZ, 0xc0, !PT ;  /* 0x0000000302027812 */ /* 0x000fe4000780c0ff */
[----:B------:R-:W-:-:S11]  /*0360*/  ISETP.GT.U32.AND P1, PT, R4, -0x4, PT ;  /* 0xfffffffc0400780c */ /* 0x000fd60003f24070 */
[----:B------:R-:W-:Y:S05]  /*0370*/  @!P0 BRA `(.L_x_1) ;  /* 0x0000000000688947 */ /* 0x000fea0003800000 */
[----:B------:R-:W1:Y:S01]  /*0380*/  LDC.64 R4, c[0x0][0x388] ;  /* 0x0000e200ff047b82 */ /* 0x000e620000000a00 */
[----:B------:R-:W-:-:S07]  /*0390*/  IMAD.MOV R2, RZ, RZ, -R2 ;  /* 0x000000ffff027224 */ /* 0x000fce00078e0a02 */
[----:B------:R-:W2:Y:S02]  /*03a0*/  LDC.64 R6, c[0x0][0x380] ;  /* 0x0000e000ff067b82 */ /* 0x000ea40000000a00 */
.L_x_2:
[----:B---3--:R-:W-:-:S04]  /*03b0*/  IMAD.HI R8, R3, 0x2aaaaaab, RZ ;  /* 0x2aaaaaab03087827 */ /* 0x008fc800078e02ff */
[----:B------:R-:W-:Y:S01]  /*03c0*/  IMAD.HI R9, R3, 0x38e38e39, RZ ;  /* 0x38e38e3903097827 */ /* 0x000fe200078e02ff */
[----:B------:R-:W-:-:S04]  /*03d0*/  LEA.HI R10, R8, R8, RZ, 0x1 ;  /* 0x00000008080a7211 */ /* 0x000fc800078f08ff */
[----:B------:R-:W-:Y:S01]  /*03e0*/  SHF.R.U32.HI R12, RZ, 0x1f, R9 ;  /* 0x0000001fff0c7819 */ /* 0x000fe20000011609 */
[----:B------:R-:W-:-:S03]  /*03f0*/  IMAD.HI R8, R10, 0x55555556, RZ ;  /* 0x555555560a087827 */ /* 0x000fc600078e02ff */
[----:B------:R-:W-:Y:S01]  /*0400*/  LEA.HI.SX32 R12, R9, R12, 0x1e ;  /* 0x0000000c090c7211 */ /* 0x000fe200078ff2ff */
[----:B------:R-:W-:Y:S01]  /*0410*/  IMAD R9, R10, -0x6, R3 ;  /* 0xfffffffa0a097824 */ /* 0x000fe200078e0203 */
[----:B------:R-:W-:-:S03]  /*0420*/  LEA.HI R11, R8, R8, RZ, 0x1 ;  /* 0x00000008080b7211 */ /* 0x000fc600078f08ff */
[----:B------:R-:W-:-:S04]  /*0430*/  IMAD.HI R13, R12, 0x55555556, RZ ;  /* 0x555555560c0d7827 */ /* 0x000fc800078e02ff */
[----:B--2---:R-:W-:Y:S01]  /*0440*/  IMAD.WIDE R8, R9, 0x24, R6 ;  /* 0x0000002409087825 */ /* 0x004fe200078e0206 */
[----:B------:R-:W-:-:S03]  /*0450*/  LEA.HI R13, R13, R13, RZ, 0x1 ;  /* 0x0000000d0d0d7211 */ /* 0x000fc600078f08ff */
[----:B------:R-:W-:Y:S02]  /*0460*/  IMAD R11, R11, -0x3, R10 ;  /* 0xfffffffd0b0b7824 */ /* 0x000fe400078e020a */
[----:B------:R-:W-:Y:S01]  /*0470*/  IMAD R13, R13, -0x3, R12 ;  /* 0xfffffffd0d0d7824 */ /* 0x000fe200078e020c */
[----:B01----:R-:W2:Y:S01]  /*0480*/  LDG.E R10, desc[UR4][R4.64] ;  /* 0x00000004040a7981 */ /* 0x003ea2000c1e1900 */
[----:B------:R-:W-:-:S04]  /*0490*/  IMAD.WIDE R8, R11, 0xc, R8 ;  /* 0x0000000c0b087825 */ /* 0x000fc800078e0208 */
[----:B------:R-:W-:-:S05]  /*04a0*/  IMAD.WIDE R8, R13, 0x4, R8 ;  /* 0x000000040d087825 */ /* 0x000fca00078e0208 */
[----:B------:R-:W2:Y:S01]  /*04b0*/  LDG.E R11, desc[UR4][R8.64] ;  /* 0x00000004080b7981 */ /* 0x000ea2000c1e1900 */
[----:B------:R-:W-:-:S04]  /*04c0*/  IADD3 R2, PT, PT, R2, 0x1, RZ ;  /* 0x0000000102027810 */ /* 0x000fc80007ffe0ff */
[----:B------:R-:W-:Y:S02]  /*04d0*/  ISETP.NE.AND P0, PT, R2, RZ, PT ;  /* 0x000000ff0200720c */ /* 0x000fe40003f05270 */
[----:B------:R-:W-:Y:S01]  /*04e0*/  IADD3 R3, PT, PT, R3, 0x1, RZ ;  /* 0x0000000103037810 */ /* 0x000fe20007ffe0ff */
[----:B--2---:R-:W-:-:S05]  /*04f0*/  FADD R11, R10, R11 ;  /* 0x0000000b0a0b7221 */ /* 0x004fca0000000000 */
[----:B------:R3:W-:Y:S05]  /*0500*/  STG.E desc[UR4][R8.64], R11 ;  /* 0x0000000b08007986 */ /* 0x0007ea000c101904 */
[----:B------:R-:W-:Y:S05]  /*0510*/  @P0 BRA `(.L_x_2) ;  /* 0xfffffffc00a40947 */ /* 0x000fea000383ffff */
.L_x_1:
[----:B0-----:R-:W-:Y:S05]  /*0520*/  BSYNC.RECONVERGENT B0 ;  /* 0x0000000000007941 */ /* 0x001fea0003800200 */
.L_x_0:
[----:B------:R-:W-:Y:S05]  /*0530*/  @P1 EXIT ;  /* 0x000000000000194d */ /* 0x000fea0003800000 */
[----:B------:R-:W0:Y:S08]  /*0540*/  LDC.64 R6, c[0x0][0x388] ;  /* 0x0000e200ff067b82 */ /* 0x000e300000000a00 */
[----:B------:R-:W1:Y:S02]  /*0550*/  LDC.64 R4, c[0x0][0x380] ;  /* 0x0000e000ff047b82 */ /* 0x000e640000000a00 */
.L_x_3:
[----:B------:R-:W-:-:S04]  /*0560*/  IMAD.HI R2, R3, 0x2aaaaaab, RZ ;  /* 0x2aaaaaab03027827 */ /* 0x000fc800078e02ff */
[----:B--23--:R-:W-:Y:S01]  /*0570*/  IMAD.HI R9, R3, 0x38e38e39, RZ ;  /* 0x38e38e3903097827 */ /* 0x00cfe200078e02ff */
[----:B------:R-:W-:-:S04]  /*0580*/  LEA.HI R2, R2, R2, RZ, 0x1 ;  /* 0x0000000202027211 */ /* 0x000fc800078f08ff */
[----:B------:R-:W-:Y:S01]  /*0590*/  SHF.R.U32.HI R10, RZ, 0x1f, R9 ;  /* 0x0000001fff0a7819 */ /* 0x000fe20000011609 */
[----:B------:R-:W-:-:S03]  /*05a0*/  IMAD.HI R8, R2, 0x55555556, RZ ;  /* 0x5555555602087827 */ /* 0x000fc600078e02ff */
[----:B------:R-:W-:Y:S01]  /*05b0*/  LEA.HI.SX32 R10, R9, R10, 0x1e ;  /* 0x0000000a090a7211 */ /* 0x000fe200078ff2ff */
[----:B------:R-:W-:Y:S01]  /*05c0*/  IMAD R9, R2, -0x6, R3 ;  /* 0xfffffffa02097824 */ /* 0x000fe200078e0203 */
[----:B------:R-:W-:-:S03]  /*05d0*/  LEA.HI R11, R8, R8, RZ, 0x1 ;  /* 0x00000008080b7211 */ /* 0x000fc600078f08ff */
[----:B------:R-:W-:-:S04]  /*05e0*/  IMAD.HI R12, R10, 0x55555556, RZ ;  /* 0x555555560a0c7827 */ /* 0x000fc800078e02ff */
[----:B-1----:R-:W-:Y:S01]  /*05f0*/  IMAD.WIDE R8, R9, 0x24, R4 ;  /* 0x0000002409087825 */ /* 0x002fe200078e0204 */
[----:B------:R-:W-:-:S03]  /*0600*/  LEA.HI R13, R12, R12, RZ, 0x1 ;  /* 0x0000000c0c0d7211 */ /* 0x000fc600078f08ff */
[----:B------:R-:W-:Y:S02]  /*0610*/  IMAD R11, R11, -0x3, R2 ;  /* 0xfffffffd0b0b7824 */ /* 0x000fe400078e0202 */
[----:B------:R-:W-:Y:S01]  /*0620*/  IMAD R13, R13, -0x3, R10 ;  /* 0xfffffffd0d0d7824 */ /* 0x000fe200078e020a */
[----:B0-----:R-:W2:Y:S01]  /*0630*/  LDG.E R2, desc[UR4][R6.64] ;  /* 0x0000000406027981 */ /* 0x001ea2000c1e1900 */
[----:B------:R-:W-:-:S04]  /*0640*/  IMAD.WIDE R8, R11, 0xc, R8 ;  /* 0x0000000c0b087825 */ /* 0x000fc800078e0208 */
[----:B------:R-:W-:-:S05]  /*0650*/  IMAD.WIDE R8, R13, 0x4, R8 ;  /* 0x000000040d087825 */ /* 0x000fca00078e0208 */
[----:B------:R-:W2:Y:S01]  /*0660*/  LDG.E R13, desc[UR4][R8.64] ;  /* 0x00000004080d7981 */ /* 0x000ea2000c1e1900 */
[----:B------:R-:W-:-:S05]  /*0670*/  IADD3 R15, PT, PT, R3, 0x1, RZ ;  /* 0x00000001030f7810 */ /* 0x000fca0007ffe0ff */
[----:B------:R-:W-:-:S04]  /*0680*/  IMAD.HI R10, R15, 0x2aaaaaab, RZ ;  /* 0x2aaaaaab0f0a7827 */ /* 0x000fc800078e02ff */
        /* <DEDUP_REMOVED lines=8> */
[----:B------:R-:W-:Y:S01]  /*0710*/  IMAD.WIDE R10, R11, 0x24, R4 ;  /* 0x000000240b0a7825 */ /* 0x000fe200078e0204 */
[----:B------:R-:W-:-:S03]  /*0720*/  LEA.HI R17, R16, R16, RZ, 0x1 ;  /* 0x0000001010117211 */ /* 0x000fc600078f08ff */
[----:B------:R-:W-:Y:S02]  /*0730*/  IMAD R15, R15, -0x3, R12 ;  /* 0xfffffffd0f0f7824 */ /* 0x000fe400078e020c */
[----:B------:R-:W-:Y:S02]  /*0740*/  IMAD R17, R17, -0x3, R14 ;  /* 0xfffffffd11117824 */ /* 0x000fe400078e020e */
[----:B------:R-:W-:-:S04]  /*0750*/  IMAD.WIDE R10, R15, 0xc, R10 ;  /* 0x0000000c0f0a7825 */ /* 0x000fc800078e020a */
[----:B------:R-:W-:-:S04]  /*0760*/  IMAD.WIDE R10, R17, 0x4, R10 ;  /* 0x00000004110a7825 */ /* 0x000fc800078e020a */
[----:B--2---:R-:W-:-:S05]  /*0770*/  FADD R13, R2, R13 ;  /* 0x0000000d020d7221 */ /* 0x004fca0000000000 */
[----:B------:R0:W-:Y:S04]  /*0780*/  STG.E desc[UR4][R8.64], R13 ;  /* 0x0000000d08007986 */ /* 0x0001e8000c101904 */
[----:B------:R-:W2:Y:S04]  /*0790*/  LDG.E R2, desc[UR4][R6.64] ;  /* 0x0000000406027981 */ /* 0x000ea8000c1e1900 */
        /* <DEDUP_REMOVED lines=11> */
[----:B0-----:R-:W-:Y:S01]  /*0850*/  IMAD.WIDE R8, R19, 0x24, R4 ;  /* 0x0000002413087825 */ /* 0x001fe200078e0204 */
        /* <DEDUP_REMOVED lines=27> */
[----:B------:R-:W3:Y:S04]  /*0a10*/  LDG.E R2, desc[UR4][R6.64] ;  /* 0x0000000406027981 */ /* 0x000ee8000c1e1900 */
[----:B------:R-:W3:Y:S01]  /*0a20*/  LDG.E R15, desc[UR4][R10.64] ;  /* 0x000000040a0f7981 */ /* 0x000ee2000c1e1900 */
[----:B------:R-:W-:-:S04]  /*0a30*/  IADD3 R3, PT, PT, R3, 0x4, RZ ;  /* 0x0000000403037810 */ /* 0x000fc80007ffe0ff */
[----:B------:R-:W-:Y:S01]  /*0a40*/  ISETP.NE.AND P0, PT, R3, R0, PT ;  /* 0x000000000300720c */ /* 0x000fe20003f05270 */
[----:B---3--:R-:W-:-:S05]  /*0a50*/  FADD R15, R2, R15 ;  /* 0x0000000f020f7221 */ /* 0x008fca0000000000 */
[----:B------:R2:W-:Y:S07]  /*0a60*/  STG.E desc[UR4][R10.64], R15 ;  /* 0x0000000f0a007986 */ /* 0x0005ee000c101904 */
[----:B------:R-:W-:Y:S05]  /*0a70*/  @P0 BRA `(.L_x_3) ;  /* 0xfffffff800b80947 */ /* 0x000fea000383ffff */
[----:B------:R-:W-:Y:S05]  /*0a80*/  EXIT ;  /* 0x000000000000794d */ /* 0x000fea0003800000 */
.L_x_4:
[----:B------:R-:W-:-:S00]  /*0a90*/  BRA `(.L_x_4) ;  /* 0xfffffffc00fc7947 */ /* 0x000fc0000383ffff */
[----:B------:R-:W-:-:S00]  /*0aa0*/  NOP ;  /* 0x0000000000007918 */ /* 0x000fc00000000000 */
        /* <DEDUP_REMOVED lines=13> */
.L_x_362:


//--------------------- .text._Z12fp_preact_s2PA6_A6_fPA3_A3_fPA2_A2_f --------------------------
	.section	.text._Z12fp_preact_s2PA6_A6_fPA3_A3_fPA2_A2_f,"ax",@progbits
	.align	128
        .global         _Z12fp_preact_s2PA6_A6_fPA3_A3_fPA2_A2_f
        .type           _Z12fp_preact_s2PA6_A6_fPA3_A3_fPA2_A2_f,@function
        .size           _Z12fp_preact_s2PA6_A6_fPA3_A3_fPA2_A2_f,(.L_x_363 - _Z12fp_preact_s2PA6_A6_fPA3_A3_fPA2_A2_f)
        .other          _Z12fp_preact_s2PA6_A6_fPA3_A3_fPA2_A2_f,@"STO_CUDA_ENTRY STV_DEFAULT"
_Z12fp_preact_s2PA6_A6_fPA3_A3_fPA2_A2_f:
.text._Z12fp_preact_s2PA6_A6_fPA3_A3_fPA2_A2_f:
        /* <DEDUP_REMOVED lines=11> */
[----:B------:R-:W-:-:S04]  /*00b0*/  IMAD R5, R2, 0xd8, RZ ;  /* 0x000000d802057824 */ /* 0x000fc800078e02ff */
[----:B------:R-:W-:-:S05]  /*00c0*/  VIADD R7, R5, 0xd8 ;  /* 0x000000d805077836 */ /* 0x000fca0000000000 */
[----:B------:R-:W-:Y:S02]  /*00d0*/  IABS R13, R7 ;  /* 0x00000007000d7213 */ /* 0x000fe40000000000 */
[----:B------:R-:W-:Y:S02]  /*00e0*/  LOP3.LUT R7, R7, R0, RZ, 0x3c, !PT ;  /* 0x0000000007077212 */ /* 0x000fe400078e3cff */
[----:B0-----:R-:W-:Y:S02]  /*00f0*/  IADD3 R3, PT, PT, R4, 0xffffffe, RZ ;  /* 0x0ffffffe04037810 */ /* 0x001fe40007ffe0ff */
[----:B------:R-:W-:-:S04]  /*0100*/  ISETP.GE.AND P1, PT, R7, RZ, PT ;  /* 0x000000ff0700720c */ /* 0x000fc80003f26270 */
[----:B------:R-:W0:Y:S02]  /*0110*/  F2I.FTZ.U32.TRUNC.NTZ R3, R3 ;  /* 0x0000000300037305 */ /* 0x000e24000021f000 */
[----:B0-----:R-:W-:-:S05]  /*0120*/  IMAD.MOV R6, RZ, RZ, -R3 ;  /* 0x000000ffff067224 */ /* 0x001fca00078e0a03 */
[----:B------:R-:W-:Y:S02]  /*0130*/  MOV R2, R6 ;  /* 0x0000000600027202 */ /* 0x000fe40000000f00 */
[----:B------:R-:W-:Y:S02]  /*0140*/  IABS R6, R5 ;  /* 0x0000000500067213 */ /* 0x000fe40000000000 */
[----:B------:R-:W-:Y:S01]  /*0150*/  LOP3.LUT R5, R5, R0, RZ, 0x3c, !PT ;  /* 0x0000000005057212 */ /* 0x000fe200078e3cff */
[----:B------:R-:W-:Y:S02]  /*0160*/  IMAD R11, R2, R9, RZ ;  /* 0x00000009020b7224 */ /* 0x000fe400078e02ff */
[----:B------:R-:W-:Y:S01]  /*0170*/  HFMA2 R2, -RZ, RZ, 0, 0 ;  /* 0x00000000ff027431 */ /* 0x000fe200000001ff */
[----:B------:R-:W-:-:S04]  /*0180*/  ISETP.GE.AND P0, PT, R5, RZ, PT ;  /* 0x000000ff0500720c */ /* 0x000fc80003f06270 */
[----:B------:R-:W-:-:S04]  /*0190*/  IMAD.HI.U32 R2, R3, R11, R2 ;  /* 0x0000000b03027227 */ /* 0x000fc800078e0002 */
[----:B------:R-:W-:Y:S02]  /*01a0*/  IMAD.MOV R11, RZ, RZ, -R8 ;  /* 0x000000ffff0b7224 */ /* 0x000fe400078e0a08 */
[----:B------:R-:W-:-:S04]  /*01b0*/  IMAD.HI.U32 R3, R2, R6, RZ ;  /* 0x0000000602037227 */ /* 0x000fc800078e00ff */
[----:B------:R-:W-:-:S04]  /*01c0*/  IMAD.HI.U32 R4, R2, R13, RZ ;  /* 0x0000000d02047227 */ /* 0x000fc800078e00ff */
[-C--:B------:R-:W-:Y:S02]  /*01d0*/  IMAD R2, R3, R11.reuse, R6 ;  /* 0x0000000b03027224 */ /* 0x080fe400078e0206 */
[----:B------:R-:W-:-:S03]  /*01e0*/  IMAD R6, R4, R11, R13 ;  /* 0x0000000b04067224 */ /* 0x000fc600078e020d */
[C---:B------:R-:W-:Y:S02]  /*01f0*/  ISETP.GT.U32.AND P4, PT, R9.reuse, R2, PT ;  /* 0x000000020900720c */ /* 0x040fe40003f84070 */
[----:B------:R-:W-:-:S11]  /*0200*/  ISETP.GT.U32.AND P5, PT, R9, R6, PT ;  /* 0x000000060900720c */ /* 0x000fd60003fa4070 */
[-C--:B------:R-:W-:Y:S02]  /*0210*/  @!P4 IADD3 R2, PT, PT, R2, -R9.reuse, RZ ;  /* 0x800000090202c210 */ /* 0x080fe40007ffe0ff */
[----:B------:R-:W-:Y:S01]  /*0220*/  @!P5 IMAD.IADD R6, R6, 0x1, -R9 ;  /* 0x000000010606d824 */ /* 0x000fe200078e0a09 */
[----:B------:R-:W-:Y:S01]  /*0230*/  @!P4 IADD3 R3, PT, PT, R3, 0x1, RZ ;  /* 0x000000010303c810 */ /* 0x000fe20007ffe0ff */
[----:B------:R-:W-:Y:S01]  /*0240*/  @!P5 VIADD R4, R4, 0x1 ;  /* 0x000000010404d836 */ /* 0x000fe20000000000 */
[-C--:B------:R-:W-:Y:S02]  /*0250*/  ISETP.GE.U32.AND P2, PT, R2, R9.reuse, PT ;  /* 0x000000090200720c */ /* 0x080fe40003f46070 */
[----:B------:R-:W-:-:S11]  /*0260*/  ISETP.GE.U32.AND P3, PT, R6, R9, PT ;  /* 0x000000090600720c */ /* 0x000fd60003f66070 */
[----:B------:R-:W-:Y:S02]  /*0270*/  @P2 IADD3 R3, PT, PT, R3, 0x1, RZ ;  /* 0x0000000103032810 */ /* 0x000fe40007ffe0ff */
[----:B------:R-:W-:Y:S01]  /*0280*/  @P3 VIADD R4, R4, 0x1 ;  /* 0x0000000104043836 */ /* 0x000fe20000000000 */
[----:B------:R-:W-:Y:S02]  /*0290*/  ISETP.NE.AND P2, PT, R0, RZ, PT ;  /* 0x000000ff0000720c */ /* 0x000fe40003f45270 */
[----:B------:R-:W-:Y:S01]  /*02a0*/  LOP3.LUT R0, RZ, R0, RZ, 0x33, !PT ;  /* 0x00000000ff007212 */ /* 0x000fe200078e33ff */
[----:B------:R-:W-:Y:S01]  /*02b0*/  @!P1 IMAD.MOV R4, RZ, RZ, -R4 ;  /* 0x000000ffff049224 */ /* 0x000fe200078e0a04 */
[----:B------:R-:W-:-:S04]  /*02c0*/  @!P0 IADD3 R3, PT, PT, -R3, RZ, RZ ;  /* 0x000000ff03038210 */ /* 0x000fc80007ffe1ff */
[C---:B------:R-:W-:Y:S02]  /*02d0*/  SEL R15, R0.reuse, R3, !P2 ;  /* 0x00000003000f7207 */ /* 0x040fe40005000000 */
[----:B------:R-:W-:-:S04]  /*02e0*/  SEL R0, R0, R4, !P2 ;  /* 0x0000000400007207 */ /* 0x000fc80005000000 */
[----:B------:R-:W-:-:S13]  /*02f0*/  ISETP.GT.AND P0, PT, R0, R15, PT ;  /* 0x0000000f0000720c */ /* 0x000fda0003f04270 */
[----:B------:R-:W-:Y:S05]  /*0300*/  @!P0 EXIT ;  /* 0x000000000000894d */ /* 0x000fea0003800000 */
[C---:B------:R-:W-:Y:S01]  /*0310*/  IADD3 R8, PT, PT, -R15.reuse, R0, RZ ;  /* 0x000000000f087210 */ /* 0x040fe20007ffe1ff */
[----:B------:R-:W0:Y:S01]  /*0320*/  LDC.64 R4, c[0x0][0x390] ;  /* 0x0000e400ff047b82 */ /* 0x000e220000000a00 */
[----:B------:R-:W-:Y:S01]  /*0330*/  VIADD R9, R15, 0x1 ;  /* 0x000000010f097836 */ /* 0x000fe20000000000 */
[----:B------:R-:W1:Y:S01]  /*0340*/  LDCU.64 UR4, c[0x0][0x358] ;  /* 0x00006b00ff0477ac */ /* 0x000e620008000a00 */
[----:B------:R-:W-:Y:S01]  /*0350*/  LOP3.LUT R8, R8, 0x1, RZ, 0xc0, !PT ;  /* 0x0000000108087812 */ /* 0x000fe200078ec0ff */
[----:B------:R-:W-:Y:S02]  /*0360*/  BSSY.RECONVERGENT B0, `(.L_x_5) ;  /* 0x000002e000007945 */ /* 0x000fe40003800200 */
[----:B------:R-:W-:Y:S02]  /*0370*/  ISETP.NE.AND P1, PT, R0, R9, PT ;  /* 0x000000090000720c */ /* 0x000fe40003f25270 */
[----:B------:R-:W2:Y:S01]  /*0380*/  LDC.64 R6, c[0x0][0x380] ;  /* 0x0000e000ff067b82 */ /* 0x000ea20000000a00 */
[----:B------:R-:W-:-:S07]  /*0390*/  ISETP.NE.U32.AND P0, PT, R8, 0x1, PT ;  /* 0x000000010800780c */ /* 0x000fce0003f05070 */
[----:B------:R-:W3:Y:S06]  /*03a0*/  LDC.64 R2, c[0x0][0x388] ;  /* 0x0000e200ff027b82 */ /* 0x000eec0000000a00 */
[----:B-1----:R-:W-:Y:S05]  /*03b0*/  @P0 BRA `(.L_x_6) ;  /* 0x0000000000a00947 */ /* 0x002fea0003800000 */
[C---:B------:R-:W-:Y:S01]  /*03c0*/  IMAD.HI R8, R15.reuse, 0x38e38e39, RZ ;  /* 0x38e38e390f087827 */ /* 0x040fe200078e02ff */
[----:B------:R-:W1:Y:S03]  /*03d0*/  LDC.64 R16, c[0x0][0x380] ;  /* 0x0000e000ff107b82 */ /* 0x000e660000000a00 */
[----:B------:R-:W-:Y:S01]  /*03e0*/  IMAD.HI R18, R15, 0x4bda12f7, RZ ;  /* 0x4bda12f70f127827 */ /* 0x000fe200078e02ff */
[----:B------:R-:W-:-:S03]  /*03f0*/  SHF.R.S32.HI R11, RZ, 0x1, R8 ;  /* 0x00000001ff0b7819 */ /* 0x000fc60000011408 */
[----:B------:R-:W-:Y:S01]  /*0400*/  IMAD.HI R14, R15, 0x55555556, RZ ;  /* 0x555555560f0e7827 */ /* 0x000fe200078e02ff */
[----:B------:R-:W-:Y:S01]  /*0410*/  SHF.R.U32.HI R21, RZ, 0x1f, R18 ;  /* 0x0000001fff157819 */ /* 0x000fe20000011612 */
[----:B------:R-:W4:Y:S01]  /*0420*/  LDC.64 R12, c[0x0][0x390] ;  /* 0x0000e400ff0c7b82 */ /* 0x000f220000000a00 */
[----:B------:R-:W-:Y:S02]  /*0430*/  LEA.HI R8, R8, R11, RZ, 0x1 ;  /* 0x0000000b08087211 */ /* 0x000fe400078f08ff */
[----:B------:R-:W-:Y:S02]  /*0440*/  LEA.HI.SX32 R20, R18, R21, 0x1c ;  /* 0x0000001512147211 */ /* 0x000fe400078fe2ff */
[----:B------:R-:W-:Y:S01]  /*0450*/  LEA.HI R14, R14, R14, RZ, 0x1 ;  /* 0x0000000e0e0e7211 */ /* 0x000fe200078f08ff */
[----:B------:R-:W-:Y:S01]  /*0460*/  IMAD.HI R10, R8, 0x2aaaaaab, RZ ;  /* 0x2aaaaaab080a7827 */ /* 0x000fe200078e02ff */
[----:B------:R-:W-:-:S03]  /*0470*/  LEA.HI R11, R20, R20, RZ, 0x1 ;  /* 0x00000014140b7211 */ /* 0x000fc600078f08ff */
[----:B------:R-:W-:Y:S01]  /*0480*/  IMAD R15, R14, -0x3, R15 ;  /* 0xfffffffd0e0f7824 */ /* 0x000fe200078e020f */
[----:B------:R-:W-:Y:S02]  /*0490*/  LEA.HI R19, R10, R10, RZ, 0x1 ;  /* 0x0000000a0a137211 */ /* 0x000fe400078f08ff */
[----:B------:R-:W-:Y:S02]  /*04a0*/  LOP3.LUT R23, R11, 0xfffffffe, RZ, 0xc0, !PT ;  /* 0xfffffffe0b177812 */ /* 0x000fe400078ec0ff */
[----:B------:R-:W-:Y:S01]  /*04b0*/  LEA.HI.SX32 R11, R18, R21, 0x1b ;  /* 0x00000015120b7211 */ /* 0x000fe200078fdaff */
[----:B------:R-:W-:Y:S01]  /*04c0*/  IMAD R10, R19, -0x6, R8 ;  /* 0xfffffffa130a7824 */ /* 0x000fe200078e0208 */
[----:B------:R-:W-:Y:S01]  /*04d0*/  IADD3 R8, PT, PT, R20, -R23, RZ ;  /* 0x8000001714087210 */ /* 0x000fe20007ffe0ff */
[----:B------:R-:W-:Y:S01]  /*04e0*/  IMAD.HI R18, R14, 0x55555556, RZ ;  /* 0x555555560e127827 */ /* 0x000fe200078e02ff */
[----:B------:R-:W-:-:S03]  /*04f0*/  LEA.HI R20, R11, R11, RZ, 0x1 ;  /* 0x0000000b0b147211 */ /* 0x000fc600078f08ff */
[----:B-1----:R-:W-:Y:S01]  /*0500*/  IMAD.WIDE R16, R10, 0x90, R16 ;  /* 0x000000900a107825 */ /* 0x002fe200078e0210 */
[----:B------:R-:W-:Y:S02]  /*0510*/  LEA.HI R19, R18, R18, RZ, 0x1 ;  /* 0x0000001212137211 */ /* 0x000fe400078f08ff */
[----:B------:R-:W-:Y:S01]  /*0520*/  LOP3.LUT R20, R20, 0xfffffffe, RZ, 0xc0, !PT ;  /* 0xfffffffe14147812 */ /* 0x000fe200078ec0ff */
[----:B------:R-:W-:Y:S02]  /*0530*/  IMAD R21, R8, 0x2, R15 ;  /* 0x0000000208157824 */ /* 0x000fe400078e020f */
[----:B------:R-:W-:Y:S01]  /*0540*/  IMAD R19, R19, -0x3, R14 ;  /* 0xfffffffd13137824 */ /* 0x000fe200078e020e */
[----:B------:R-:W-:Y:S01]  /*0550*/  IADD3 R11, PT, PT, R11, -R20, RZ ;  /* 0x800000140b0b7210 */ /* 0x000fe20007ffe0ff */
[----:B----4-:R-:W-:-:S04]  /*0560*/  IMAD.WIDE R12, R15, 0x8, R12 ;  /* 0x000000080f0c7825 */ /* 0x010fc800078e020c */
[----:B------:R-:W-:-:S04]  /*0570*/  IMAD.WIDE R14, R21, 0x18, R16 ;  /* 0x00000018150e7825 */ /* 0x000fc800078e0210 */
[----:B------:R-:W-:Y:S02]  /*0580*/  IMAD R21, R11, 0x2, R19 ;  /* 0x000000020b157824 */ /* 0x000fe400078e0213 */
[----:B------:R-:W-:Y:S02]  /*0590*/  IMAD.WIDE R16, R19, 0x4, R12 ;  /* 0x0000000413107825 */ /* 0x000fe400078e020c */
[----:B------:R-:W1:Y:S02]  /*05a0*/  LDC.64 R12, c[0x0][0x388] ;  /* 0x0000e200ff0c7b82 */ /* 0x000e640000000a00 */
[----:B------:R-:W-:Y:S02]  /*05b0*/  IMAD.WIDE R18, R21, 0x4, R14 ;  /* 0x0000000415127825 */ /* 0x000fe400078e020e */
[----:B------:R-:W4:Y:S04]  /*05c0*/  LDG.E R16, desc[UR4][R16.64] ;  /* 0x0000000410107981 */ /* 0x000f28000c1e1900 */
[----:B------:R-:W4:Y:S01]  /*05d0*/  LDG.E R19, desc[UR4][R18.64] ;  /* 0x0000000412137981 */ /* 0x000f22000c1e1900 */
[----:B-1----:R-:W-:-:S04]  /*05e0*/  IMAD.WIDE R12, R10, 0x24, R12 ;  /* 0x000000240a0c7825 */ /* 0x002fc800078e020c */
[----:B------:R-:W-:-:S04]  /*05f0*/  IMAD.WIDE R12, R8, 0xc, R12 ;  /* 0x0000000c080c7825 */ /* 0x000fc800078e020c */
[----:B------:R-:W-:-:S04]  /*0600*/  IMAD.WIDE R12, R11, 0x4, R12 ;  /* 0x000000040b0c7825 */ /* 0x000fc800078e020c */
[----:B----4-:R-:W-:-:S05]  /*0610*/  FMUL R11, R16, R19 ;  /* 0x00000013100b7220 */ /* 0x010fca0000400000 */
[----:B------:R1:W-:Y:S01]  /*0620*/  REDG.E.ADD.F32.FTZ.RN.STRONG.GPU desc[UR4][R12.64], R11 ;  /* 0x0000000b0c0079a6 */ /* 0x0003e2000c12f304 */
[----:B------:R-:W-:-:S07]  /*0630*/  MOV R15, R9 ;  /* 0x00000009000f7202 */ /* 0x000fce0000000f00 */
.L_x_6:
[----:B------:R-:W-:Y:S05]  /*0640*/  BSYNC.RECONVERGENT B0 ;  /* 0x0000000000007941 */ /* 0x000fea0003800200 */
.L_x_5:
[----:B------:R-:W-:Y:S05]  /*0650*/  @!P1 EXIT ;  /* 0x000000000000994d */ /* 0x000fea0003800000 */
.L_x_7:
[----:B----4-:R-:W-:-:S04]  /*0660*/  IMAD.HI R8, R15, 0x38e38e39, RZ ;  /* 0x38e38e390f087827 */ /* 0x010fc800078e02ff */
[----:B-1----:R-:W-:Y:S01]  /*0670*/  IMAD.HI R13, R15, 0x4bda12f7, RZ ;  /* 0x4bda12f70f0d7827 */ /* 0x002fe200078e02ff */
[----:B------:R-:W-:-:S04]  /*0680*/  SHF.R.S32.HI R9, RZ, 0x1, R8 ;  /* 0x00000001ff097819 */ /* 0x000fc80000011408 */
[----:B------:R-:W-:Y:S01]  /*0690*/  LEA.HI R9, R8, R9, RZ, 0x1 ;  /* 0x0000000908097211 */ /* 0x000fe200078f08ff */
[----:B------:R-:W-:Y:S01]  /*06a0*/  IMAD.HI R8, R15, 0x55555556, RZ ;  /* 0x555555560f087827 */ /* 0x000fe200078e02ff */
[----:B------:R-:W-:-:S03]  /*06b0*/  SHF.R.U32.HI R14, RZ, 0x1f, R13 ;  /* 0x0000001fff0e7819 */ /* 0x000fc6000001160d */
[----:B------:R-:W-:Y:S01]  /*06c0*/  IMAD.HI R11, R9, 0x2aaaaaab, RZ ;  /* 0x2aaaaaab090b7827 */ /* 0x000fe200078e02ff */
[----:B------:R-:W-:Y:S02]  /*06d0*/  LEA.HI.SX32 R16, R13, R14, 0x1c ;  /* 0x0000000e0d107211 */ /* 0x000fe400078fe2ff */
[----:B------:R-:W-:Y:S02]  /*06e0*/  LEA.HI R10, R8, R8, RZ, 0x1 ;  /* 0x00000008080a7211 */ /* 0x000fe400078f08ff */
[----:B------:R-:W-:Y:S02]  /*06f0*/  LEA.HI R17, R16, R16, RZ, 0x1 ;  /* 0x0000001010117211 */ /* 0x000fe400078f08ff */
[----:B------:R-:W-:Y:S01]  /*0700*/  LEA.HI R12, R11, R11, RZ, 0x1 ;  /* 0x0000000b0b0c7211 */ /* 0x000fe200078f08ff */
[----:B------:R-:W-:Y:S01]  /*0710*/  IMAD.HI R8, R10, 0x55555556, RZ ;  /* 0x555555560a087827 */ /* 0x000fe200078e02ff */
[----:B------:R-:W-:Y:S02]  /*0720*/  LEA.HI.SX32 R14, R13, R14, 0x1b ;  /* 0x0000000e0d0e7211 */ /* 0x000fe400078fdaff */
[----:B------:R-:W-:Y:S01]  /*0730*/  LOP3.LUT R17, R17, 0xfffffffe, RZ, 0xc0, !PT ;  /* 0xfffffffe11117812 */ /* 0x000fe200078ec0ff */
[----:B------:R-:W-:Y:S01]  /*0740*/  IMAD R11, R12, -0x6, R9 ;  /* 0xfffffffa0c0b7824 */ /* 0x000fe200078e0209 */
[----:B------:R-:W-:-:S03]  /*0750*/  LEA.HI R9, R14, R14, RZ, 0x1 ;  /* 0x0000000e0e097211 */ /* 0x000fc600078f08ff */
[----:B------:R-:W-:Y:S01]  /*0760*/  IMAD.IADD R13, R16, 0x1, -R17 ;  /* 0x00000001100d7824 */ /* 0x000fe200078e0a11 */
[----:B------:R-:W-:Y:S01]  /*0770*/  LEA.HI R17, R8, R8, RZ, 0x1 ;  /* 0x0000000808117211 */ /* 0x000fe200078f08ff */
[----:B------:R-:W-:Y:S01]  /*0780*/  IMAD R16, R10, -0x3, R15 ;  /* 0xfffffffd0a107824 */ /* 0x000fe200078e020f */
[----:B------:R-:W-:Y:S01]  /*0790*/  LOP3.LUT R19, R9, 0xfffffffe, RZ, 0xc0, !PT ;  /* 0xfffffffe09137812 */ /* 0x000fe200078ec0ff */
[----:B--2---:R-:W-:-:S03]  /*07a0*/  IMAD.WIDE R8, R11, 0x90, R6 ;  /* 0x000000900b087825 */ /* 0x004fc600078e0206 */
[----:B------:R-:W-:Y:S01]  /*07b0*/  LEA R21, R13, R16, 0x1 ;  /* 0x000000100d157211 */ /* 0x000fe200078e08ff */
[----:B------:R-:W-:Y:S02]  /*07c0*/  IMAD R10, R17, -0x3, R10 ;  /* 0xfffffffd110a7824 */ /* 0x000fe400078e020a */
[----:B------:R-:W-:Y:S02]  /*07d0*/  IMAD.IADD R19, R14, 0x1, -R19 ;  /* 0x000000010e137824 */ /* 0x000fe400078e0a13 */
[----:B0-----:R-:W-:-:S03]  /*07e0*/  IMAD.WIDE R16, R16, 0x8, R4 ;  /* 0x0000000810107825 */ /* 0x001fc600078e0204 */
[----:B------:R-:W-:Y:S01]  /*07f0*/  LEA R23, R19, R10, 0x1 ;  /* 0x0000000a13177211 */ /* 0x000fe200078e08ff */
[----:B------:R-:W-:-:S04]  /*0800*/  IMAD.WIDE R8, R21, 0x18, R8 ;  /* 0x0000001815087825 */ /* 0x000fc800078e0208 */
[----:B------:R-:W-:-:S04]  /*0810*/  IMAD.WIDE R20, R10, 0x4, R16 ;  /* 0x000000040a147825 */ /* 0x000fc800078e0210 */
[----:B------:R-:W-:Y:S01]  /*0820*/  IMAD.WIDE R16, R23, 0x4, R8 ;  /* 0x0000000417107825 */ /* 0x000fe200078e0208 */
[----:B------:R0:W2:Y:S05]  /*0830*/  LDG.E R14, desc[UR4][R20.64] ;  /* 0x00000004140e7981 */ /* 0x0000aa000c1e1900 */
[----:B------:R1:W2:Y:S01]  /*0840*/  LDG.E R17, desc[UR4][R16.64] ;  /* 0x0000000410117981 */ /* 0x0002a2000c1e1900 */
[----:B------:R-:W-:-:S04]  /*0850*/  VIADD R8, R15, 0x1 ;  /* 0x000000010f087836 */ /* 0x000fc80000000000 */
[----:B------:R-:W-:-:S04]  /*0860*/  IMAD.HI R9, R8, 0x38e38e39, RZ ;  /* 0x38e38e3908097827 */ /* 0x000fc800078e02ff */
[----:B------:R-:W-:Y:S01]  /*0870*/  IMAD.HI R18, R8, 0x4bda12f7, RZ ;  /* 0x4bda12f708127827 */ /* 0x000fe200078e02ff */
[----:B------:R-:W-:-:S03]  /*0880*/  SHF.R.S32.HI R10, RZ, 0x1, R9 ;  /* 0x00000001ff0a7819 */ /* 0x000fc60000011409 */
[----:B------:R-:W-:Y:S01]  /*0890*/  IMAD.HI R23, R8, 0x55555556, RZ ;  /* 0x5555555608177827 */ /* 0x000fe200078e02ff */
[----:B------:R-:W-:Y:S02]  /*08a0*/  LEA.HI R10, R9, R10, RZ, 0x1 ;  /* 0x0000000a090a7211 */ /* 0x000fe400078f08ff */
[----:B------:R-:W-:Y:S02]  /*08b0*/  SHF.R.U32.HI R25, RZ, 0x1f, R18 ;  /* 0x0000001fff197819 */ /* 0x000fe40000011612 */
[----:B------:R-:W-:Y:S01]  /*08c0*/  LEA.HI R23, R23, R23, RZ, 0x1 ;  /* 0x0000001717177211 */ /* 0x000fe200078f08ff */
[----:B------:R-:W-:Y:S01]  /*08d0*/  IMAD.HI R9, R10, 0x2aaaaaab, RZ ;  /* 0x2aaaaaab0a097827 */ /* 0x000fe200078e02ff */
[CC--:B------:R-:W-:Y:S02]  /*08e0*/  LEA.HI.SX32 R22, R18.reuse, R25.reuse, 0x1c ;  /* 0x0000001912167211 */ /* 0x0c0fe400078fe2ff */
[----:B------:R-:W-:Y:S02]  /*08f0*/  LEA.HI.SX32 R18, R18, R25, 0x1b ;  /* 0x0000001912127211 */ /* 0x000fe400078fdaff */
[----:B0-----:R-:W-:Y:S01]  /*0900*/  LEA.HI R21, R9, R9, RZ, 0x1 ;  /* 0x0000000909157211 */ /* 0x001fe200078f08ff */
[----:B------:R-:W-:Y:S01]  /*0910*/  IMAD.HI R9, R23, 0x55555556, RZ ;  /* 0x5555555617097827 */ /* 0x000fe200078e02ff */
[----:B------:R-:W-:-:S03]  /*0920*/  LEA.HI R12, R22, R22, RZ, 0x1 ;  /* 0x00000016160c7211 */ /* 0x000fc600078f08ff */
[----:B------:R-:W-:Y:S01]  /*0930*/  IMAD R21, R21, -0x6, R10 ;  /* 0xfffffffa15157824 */ /* 0x000fe200078e020a */
[----:B------:R-:W-:Y:S01]  /*0940*/  LOP3.LUT R25, R12, 0xfffffffe, RZ, 0xc0, !PT ;  /* 0xfffffffe0c197812 */ /* 0x000fe200078ec0ff */
[----:B---3--:R-:W-:Y:S01]  /*0950*/  IMAD.WIDE R10, R11, 0x24, R2 ;  /* 0x000000240b0a7825 */ /* 0x008fe200078e0202 */
[----:B------:R-:W-:Y:S02]  /*0960*/  LEA.HI R12, R9, R9, RZ, 0x1 ;  /* 0x00000009090c7211 */ /* 0x000fe400078f08ff */
[----:B------:R-:W-:Y:S02]  /*0970*/  LEA.HI R9, R18, R18, RZ, 0x1 ;  /* 0x0000001212097211 */ /* 0x000fe400078f08ff */
[----:B-1----:R-:W-:Y:S01]  /*0980*/  IADD3 R16, PT, PT, R22, -R25, RZ ;  /* 0x8000001916107210 */ /* 0x002fe20007ffe0ff */
[----:B------:R-:W-:Y:S01]  /*0990*/  IMAD R25, R23, -0x3, R8 ;  /* 0xfffffffd17197824 */ /* 0x000fe200078e0208 */
[----:B------:R-:W-:Y:S01]  /*09a0*/  LOP3.LUT R27, R9, 0xfffffffe, RZ, 0xc0, !PT ;  /* 0xfffffffe091b7812 */ /* 0x000fe200078ec0ff */
[----:B------:R-:W-:-:S03]  /*09b0*/  IMAD.WIDE R8, R21, 0x90, R6 ;  /* 0x0000009015087825 */ /* 0x000fc600078e0206 */
[----:B------:R-:W-:Y:S01]  /*09c0*/  LEA R29, R16, R25, 0x1 ;  /* 0x00000019101d7211 */ /* 0x000fe200078e08ff */
[----:B------:R-:W-:Y:S02]  /*09d0*/  IMAD R23, R12, -0x3, R23 ;  /* 0xfffffffd0c177824 */ /* 0x000fe400078e0217 */
[----:B------:R-:W-:Y:S02]  /*09e0*/  IMAD.IADD R18, R18, 0x1, -R27 ;  /* 0x0000000112127824 */ /* 0x000fe400078e0a1b */
[----:B------:R-:W-:-:S04]  /*09f0*/  IMAD.WIDE R10, R13, 0xc, R10 ;  /* 0x0000000c0d0a7825 */ /* 0x000fc800078e020a */
[----:B------:R-:W-:Y:S01]  /*0a00*/  IMAD.WIDE R12, R25, 0x8, R4 ;  /* 0x00000008190c7825 */ /* 0x000fe200078e0204 */
[----:B------:R-:W-:-:S03]  /*0a10*/  LEA R25, R18, R23, 0x1 ;  /* 0x0000001712197211 */ /* 0x000fc600078e08ff */
[----:B------:R-:W-:-:S04]  /*0a20*/  IMAD.WIDE R8, R29, 0x18, R8 ;  /* 0x000000181d087825 */ /* 0x000fc800078e0208 */
[----:B------:R-:W-:-:S04]  /*0a30*/  IMAD.WIDE R12, R23, 0x4, R12 ;  /* 0x00000004170c7825 */ /* 0x000fc800078e020c */
[----:B------:R-:W-:-:S04]  /*0a40*/  IMAD.WIDE R10, R19, 0x4, R10 ;  /* 0x00000004130a7825 */ /* 0x000fc800078e020a */
[----:B------:R-:W-:-:S04]  /*0a50*/  IMAD.WIDE R22, R25, 0x4, R8 ;  /* 0x0000000419167825 */ /* 0x000fc800078e0208 */
[----:B--2---:R-:W-:-:S05]  /*0a60*/  FMUL R17, R14, R17 ;  /* 0x000000110e117220 */ /* 0x004fca0000400000 */
[----:B------:R4:W-:Y:S04]  /*0a70*/  REDG.E.ADD.F32.FTZ.RN.STRONG.GPU desc[UR4][R10.64], R17 ;  /* 0x000000110a0079a6 */ /* 0x0009e8000c12f304 */
[----:B------:R-:W2:Y:S04]  /*0a80*/  LDG.E R12, desc[UR4][R12.64] ;  /* 0x000000040c0c7981 */ /* 0x000ea8000c1e1900 */
[----:B------:R-:W2:Y:S01]  /*0a90*/  LDG.E R23, desc[UR4][R22.64] ;  /* 0x0000000416177981 */ /* 0x000ea2000c1e1900 */
[----:B------:R-:W-:Y:S01]  /*0aa0*/  IMAD.WIDE R8, R21, 0x24, R2 ;  /* 0x0000002415087825 */ /* 0x000fe200078e0202 */
[----:B------:R-:W-:-:S04]  /*0ab0*/  IADD3 R15, PT, PT, R15, 0x2, RZ ;  /* 0x000000020f0f7810 */ /* 0x000fc80007ffe0ff */
[----:B------:R-:W-:Y:S01]  /*0ac0*/  ISETP.NE.AND P0, PT, R15, R0, PT ;  /* 0x000000000f00720c */ /* 0x000fe20003f05270 */
[----:B------:R-:W-:-:S04]  /*0ad0*/  IMAD.WIDE R8, R16, 0xc, R8 ;  /* 0x0000000c10087825 */ /* 0x000fc800078e0208 */
[----:B------:R-:W-:-:S04]  /*0ae0*/  IMAD.WIDE R8, R18, 0x4, R8 ;  /* 0x0000000412087825 */ /* 0x000fc800078e0208 */
[----:B--2---:R-:W-:-:S05]  /*0af0*/  FMUL R19, R12, R23 ;  /* 0x000000170c137220 */ /* 0x004fca0000400000 */
[----:B------:R4:W-:Y:S01]  /*0b00*/  REDG.E.ADD.F32.FTZ.RN.STRONG.GPU desc[UR4][R8.64], R19 ;  /* 0x00000013080079a6 */ /* 0x0009e2000c12f304 */
[----:B------:R-:W-:Y:S05]  /*0b10*/  @P0 BRA `(.L_x_7) ;  /* 0xfffffff800d00947 */ /* 0x000fea000383ffff */
[----:B------:R-:W-:Y:S05]  /*0b20*/  EXIT ;  /* 0x000000000000794d */ /* 0x000fea0003800000 */
.L_x_8:
        /* <DEDUP_REMOVED lines=13> */
.L_x_363:


//--------------------- .text._Z10fp_bias_c2PA6_A6_fPf --------------------------
	.section	.text._Z10fp_bias_c2PA6_A6_fPf,"ax",@progbits
	.align	128
        .global         _Z10fp_bias_c2PA6_A6_fPf
        .type           _Z10fp_bias_c2PA6_A6_fPf,@function
        .size           _Z10fp_bias_c2PA6_A6_fPf,(.L_x_364 - _Z10fp_bias_c2PA6_A6_fPf)
        .other          _Z10fp_bias_c2PA6_A6_fPf,@"STO_CUDA_ENTRY STV_DEFAULT"
_Z10fp_bias_c2PA6_A6_fPf:
.text._Z10fp_bias_c2PA6_A6_fPf:
        /* <DEDUP_REMOVED lines=39> */
[----:B------:R-:W-:Y:S02]  /*0270*/  @P2 IADD3 R3, PT, PT, R3, 0x1, RZ ;  /* 0x0000000103032810 */ /* 0x000fe40007ffe0ff */
[----:B------:R-:W-:Y:S02]  /*0280*/  @P3 IADD3 R4, PT, PT, R4, 0x1, RZ ;  /* 0x0000000104043810 */ /* 0x000fe40007ffe0ff */
[----:B------:R-:W-:Y:S02]  /*0290*/  ISETP.NE.AND P2, PT, R0, RZ, PT ;  /* 0x000000ff0000720c */ /* 0x000fe40003f45270 */
[----:B------:R-:W-:Y:S02]  /*02a0*/  LOP3.LUT R0, RZ, R0, RZ, 0x33, !PT ;  /* 0x00000000ff007212 */ /* 0x000fe400078e33ff */
[----:B------:R-:W-:Y:S02]  /*02b0*/  @!P0 IADD3 R3, PT, PT, -R3, RZ, RZ ;  /* 0x000000ff03038210 */ /* 0x000fe40007ffe1ff */
[----:B------:R-:W-:-:S02]  /*02c0*/  @!P1 IADD3 R4, PT, PT, -R4, RZ, RZ ;  /* 0x000000ff04049210 */ /* 0x000fc40007ffe1ff */
[C---:B------:R-:W-:Y:S02]  /*02d0*/  SEL R7, R0.reuse, R3, !P2 ;  /* 0x0000000300077207 */ /* 0x040fe40005000000 */
[----:B------:R-:W-:-:S04]  /*02e0*/  SEL R0, R0, R4, !P2 ;  /* 0x0000000400007207 */ /* 0x000fc80005000000 */
[----:B------:R-:W-:-:S13]  /*02f0*/  ISETP.GE.AND P0, PT, R7, R0, PT ;  /* 0x000000000700720c */ /* 0x000fda0003f06270 */
[----:B------:R-:W-:Y:S05]  /*0300*/  @P0 EXIT ;  /* 0x000000000000094d */ /* 0x000fea0003800000 */
[----:B------:R-:W0:Y:S01]  /*0310*/  LDC.64 R2, c[0x0][0x380] ;  /* 0x0000e000ff027b82 */ /* 0x000e220000000a00 */
[CC--:B------:R-:W-:Y:S01]  /*0320*/  IADD3 R6, PT, PT, -R7.reuse, R0.reuse, RZ ;  /* 0x0000000007067210 */ /* 0x0c0fe20007ffe1ff */
[----:B------:R-:W1:Y:S01]  /*0330*/  LDCU.64 UR4, c[0x0][0x358] ;  /* 0x00006b00ff0477ac */ /* 0x000e620008000a00 */
[----:B------:R-:W-:Y:S01]  /*0340*/  IADD3 R8, PT, PT, R7, -R0, RZ ;  /* 0x8000000007087210 */ /* 0x000fe20007ffe0ff */
[----:B------:R-:W-:Y:S01]  /*0350*/  BSSY.RECONVERGENT B0, `(.L_x_9) ;  /* 0x0000020000007945 */ /* 0x000fe20003800200 */
[----:B------:R-:W-:Y:S02]  /*0360*/  LOP3.LUT P0, R6, R6, 0x3, RZ, 0xc0, !PT ;  /* 0x0000000306067812 */ /* 0x000fe4000780c0ff */
[----:B------:R-:W-:Y:S01]  /*0370*/  ISETP.GT.U32.AND P1, PT, R8, -0x4, PT ;  /* 0xfffffffc0800780c */ /* 0x000fe20003f24070 */
[----:B------:R-:W2:Y:S10]  /*0380*/  LDC.64 R4, c[0x0][0x388] ;  /* 0x0000e200ff047b82 */ /* 0x000eb40000000a00 */
[----:B------:R-:W-:Y:S05]  /*0390*/  @!P0 BRA `(.L_x_10) ;  /* 0x00000000006c8947 */ /* 0x000fea0003800000 */
[----:B------:R-:W3:Y:S01]  /*03a0*/  LDC.64 R8, c[0x0][0x380] ;  /* 0x0000e000ff087b82 */ /* 0x000ee20000000a00 */
[----:B------:R-:W-:-:S07]  /*03b0*/  IADD3 R6, PT, PT, -R6, RZ, RZ ;  /* 0x000000ff06067210 */ /* 0x000fce0007ffe1ff */
[----:B------:R-:W4:Y:S02]  /*03c0*/  LDC.64 R10, c[0x0][0x388] ;  /* 0x0000e200ff0a7b82 */ /* 0x000f240000000a00 */
.L_x_11:
[----:B------:R-:W-:-:S04]  /*03d0*/  IMAD.HI R12, R7, 0x2aaaaaab, RZ ;  /* 0x2aaaaaab070c7827 */ /* 0x000fc800078e02ff */
[----:B------:R-:W-:Y:S01]  /*03e0*/  IMAD.HI R13, R7, 0x38e38e39, RZ ;  /* 0x38e38e39070d7827 */ /* 0x000fe200078e02ff */
[----:B-1----:R-:W-:-:S04]  /*03f0*/  LEA.HI R14, R12, R12, RZ, 0x1 ;  /* 0x0000000c0c0e7211 */ /* 0x002fc800078f08ff */
[----:B------:R-:W-:Y:S01]  /*0400*/  SHF.R.U32.HI R16, RZ, 0x1f, R13 ;  /* 0x0000001fff107819 */ /* 0x000fe2000001160d */
[----:B------:R-:W-:-:S03]  /*0410*/  IMAD.HI R12, R14, 0x2aaaaaab, RZ ;  /* 0x2aaaaaab0e0c7827 */ /* 0x000fc600078e02ff */
[----:B------:R-:W-:Y:S01]  /*0420*/  LEA.HI.SX32 R16, R13, R16, 0x1d ;  /* 0x000000100d107211 */ /* 0x000fe200078feaff */
[----:B------:R-:W-:Y:S01]  /*0430*/  IMAD R17, R14, -0x6, R7 ;  /* 0xfffffffa0e117824 */ /* 0x000fe200078e0207 */
[----:B------:R-:W-:-:S03]  /*0440*/  LEA.HI R15, R12, R12, RZ, 0x1 ;  /* 0x0000000c0c0f7211 */ /* 0x000fc600078f08ff */
[----:B------:R-:W-:-:S04]  /*0450*/  IMAD.HI R18, R16, 0x2aaaaaab, RZ ;  /* 0x2aaaaaab10127827 */ /* 0x000fc800078e02ff */
[----:B---3--:R-:W-:Y:S01]  /*0460*/  IMAD.WIDE R12, R17, 0x90, R8 ;  /* 0x00000090110c7825 */ /* 0x008fe200078e0208 */
[----:B------:R-:W-:-:S03]  /*0470*/  LEA.HI R19, R18, R18, RZ, 0x1 ;  /* 0x0000001212137211 */ /* 0x000fc600078f08ff */
[----:B------:R-:W-:Y:S02]  /*0480*/  IMAD R15, R15, -0x6, R14 ;  /* 0xfffffffa0f0f7824 */ /* 0x000fe400078e020e */
[----:B------:R-:W-:Y:S02]  /*0490*/  IMAD R19, R19, -0x6, R16 ;  /* 0xfffffffa13137824 */ /* 0x000fe400078e0210 */
[----:B------:R-:W-:-:S04]  /*04a0*/  IMAD.WIDE R14, R15, 0x18, R12 ;  /* 0x000000180f0e7825 */ /* 0x000fc800078e020c */
[----:B----4-:R-:W-:-:S04]  /*04b0*/  IMAD.WIDE R12, R17, 0x4, R10 ;  /* 0x00000004110c7825 */ /* 0x010fc800078e020a */
[----:B------:R-:W-:Y:S02]  /*04c0*/  IMAD.WIDE R14, R19, 0x4, R14 ;  /* 0x00000004130e7825 */ /* 0x000fe400078e020e */
[----:B-1----:R-:W3:Y:S04]  /*04d0*/  LDG.E R12, desc[UR4][R12.64] ;  /* 0x000000040c0c7981 */ /* 0x002ee8000c1e1900 */
[----:B------:R-:W3:Y:S01]  /*04e0*/  LDG.E R17, desc[UR4][R14.64] ;  /* 0x000000040e117981 */ /* 0x000ee2000c1e1900 */
[----:B------:R-:W-:Y:S02]  /*04f0*/  IADD3 R6, PT, PT, R6, 0x1, RZ ;  /* 0x0000000106067810 */ /* 0x000fe40007ffe0ff */
[----:B------:R-:W-:Y:S02]  /*0500*/  IADD3 R7, PT, PT, R7, 0x1, RZ ;  /* 0x0000000107077810 */ /* 0x000fe40007ffe0ff */
[----:B------:R-:W-:Y:S01]  /*0510*/  ISETP.NE.AND P0, PT, R6, RZ, PT ;  /* 0x000000ff0600720c */ /* 0x000fe20003f05270 */
[----:B---3--:R-:W-:-:S05]  /*0520*/  FADD R17, R12, R17 ;  /* 0x000000110c117221 */ /* 0x008fca0000000000 */
[----:B------:R1:W-:Y:S07]  /*0530*/  STG.E desc[UR4][R14.64], R17 ;  /* 0x000000110e007986 */ /* 0x0003ee000c101904 */
[----:B------:R-:W-:Y:S05]  /*0540*/  @P0 BRA `(.L_x_11) ;  /* 0xfffffffc00a00947 */ /* 0x000fea000383ffff */
.L_x_10:
[----:B-1----:R-:W-:Y:S05]  /*0550*/  BSYNC.RECONVERGENT B0 ;  /* 0x0000000000007941 */ /* 0x002fea0003800200 */
.L_x_9:
[----:B------:R-:W-:Y:S05]  /*0560*/  @P1 EXIT ;  /* 0x000000000000194d */ /* 0x000fea0003800000 */
.L_x_12:
[----:B------:R-:W-:-:S04]  /*0570*/  IMAD.HI R6, R7, 0x2aaaaaab, RZ ;  /* 0x2aaaaaab07067827 */ /* 0x000fc800078e02ff */
[----:B-1----:R-:W-:Y:S01]  /*0580*/  IMAD.HI R9, R7, 0x38e38e39, RZ ;  /* 0x38e38e3907097827 */ /* 0x002fe200078e02ff */
        /* <DEDUP_REMOVED lines=12> */
[----:B--2---:R-:W-:-:S04]  /*0650*/  IMAD.WIDE R10, R11, 0x4, R4 ;  /* 0x000000040b0a7825 */ /* 0x004fc800078e0204 */
[----:B------:R-:W-:Y:S01]  /*0660*/  IMAD.WIDE R8, R15, 0x4, R8 ;  /* 0x000000040f087825 */ /* 0x000fe200078e0208 */
[----:B------:R0:W2:Y:S04]  /*0670*/  LDG.E R6, desc[UR4][R10.64] ;  /* 0x000000040a067981 */ /* 0x0000a8000c1e1900 */
        /* <DEDUP_REMOVED lines=17> */
[----:B--2---:R-:W-:Y:S01]  /*0790*/  FADD R15, R6, R13 ;  /* 0x0000000d060f7221 */ /* 0x004fe20000000000 */
[----:B------:R-:W-:-:S04]  /*07a0*/  IMAD.WIDE R12, R17, 0x4, R4 ;  /* 0x00000004110c7825 */ /* 0x000fc800078e0204 */
[----:B------:R0:W-:Y:S04]  /*07b0*/  STG.E desc[UR4][R8.64], R15 ;  /* 0x0000000f08007986 */ /* 0x0001e8000c101904 */
        /* <DEDUP_REMOVED lines=13> */
[----:B-1----:R-:W-:-:S03]  /*0890*/  LEA.HI R13, R6, R6, RZ, 0x1 ;  /* 0x00000006060d7211 */ /* 0x002fc600078f08ff */
        /* <DEDUP_REMOVED lines=18> */
[----:B-1----:R-:W-:-:S04]  /*09c0*/  IMAD.HI R12, R18, 0x2aaaaaab, RZ ;  /* 0x2aaaaaab120c7827 */ /* 0x002fc800078e02ff */
[----:B0-----:R-:W-:Y:S01]  /*09d0*/  IMAD.WIDE R10, R21, 0x90, R2 ;  /* 0x00000090150a7825 */ /* 0x001fe200078e0202 */
[----:B------:R-:W-:-:S03]  /*09e0*/  LEA.HI R17, R12, R12, RZ, 0x1 ;  /* 0x0000000c0c117211 */ /* 0x000fc600078f08ff */
[----:B------:R-:W-:Y:S02]  /*09f0*/  IMAD R13, R16, -0x6, R19 ;  /* 0xfffffffa100d7824 */ /* 0x000fe400078e0213 */
[----:B------:R-:W-:Y:S02]  /*0a00*/  IMAD R17, R17, -0x6, R18 ;  /* 0xfffffffa11117824 */ /* 0x000fe400078e0212 */
[----:B------:R-:W-:-:S04]  /*0a10*/  IMAD.WIDE R12, R13, 0x18, R10 ;  /* 0x000000180d0c7825 */ /* 0x000fc800078e020a */
[----:B------:R-:W-:-:S04]  /*0a20*/  IMAD.WIDE R10, R21, 0x4, R4 ;  /* 0x00000004150a7825 */ /* 0x000fc800078e0204 */
[----:B------:R-:W-:-:S04]  /*0a30*/  IMAD.WIDE R12, R17, 0x4, R12 ;  /* 0x00000004110c7825 */ /* 0x000fc800078e020c */
[----:B--2---:R-:W-:-:S05]  /*0a40*/  FADD R15, R6, R15 ;  /* 0x0000000f060f7221 */ /* 0x004fca0000000000 */
[----:B------:R1:W-:Y:S04]  /*0a50*/  STG.E desc[UR4][R8.64], R15 ;  /* 0x0000000f08007986 */ /* 0x0003e8000c101904 */
[----:B------:R-:W2:Y:S04]  /*0a60*/  LDG.E R10, desc[UR4][R10.64] ;  /* 0x000000040a0a7981 */ /* 0x000ea8000c1e1900 */
[----:B------:R-:W2:Y:S01]  /*0a70*/  LDG.E R17, desc[UR4][R12.64] ;  /* 0x000000040c117981 */ /* 0x000ea2000c1e1900 */
[----:B------:R-:W-:-:S04]  /*0a80*/  IADD3 R7, PT, PT, R7, 0x4, RZ ;  /* 0x0000000407077810 */ /* 0x000fc80007ffe0ff */
[----:B------:R-:W-:Y:S01]  /*0a90*/  ISETP.NE.AND P0, PT, R7, R0, PT ;  /* 0x000000000700720c */ /* 0x000fe20003f05270 */
[----:B--2---:R-:W-:-:S05]  /*0aa0*/  FADD R17, R10, R17 ;  /* 0x000000110a117221 */ /* 0x004fca0000000000 */
[----:B------:R1:W-:Y:S07]  /*0ab0*/  STG.E desc[UR4][R12.64], R17 ;  /* 0x000000110c007986 */ /* 0x0003ee000c101904 */
[----:B------:R-:W-:Y:S05]  /*0ac0*/  @P0 BRA `(.L_x_12) ;  /* 0xfffffff800a80947 */ /* 0x000fea000383ffff */
[----:B------:R-:W-:Y:S05]  /*0ad0*/  EXIT ;  /* 0x000000000000794d */ /* 0x000fea0003800000 */
.L_x_13:
        /* <DEDUP_REMOVED lines=10> */
.L_x_364:


//--------------------- .text._Z12fp_preact_c2PA8_A8_fPA6_A6_fPA3_A3_f --------------------------
	.section	.text._Z12fp_preact_c2PA8_A8_fPA6_A6_fPA3_A3_f,"ax",@progbits
	.align	128
        .global         _Z12fp_preact_c2PA8_A8_fPA6_A6_fPA3_A3_f
        .type           _Z12fp_preact_c2PA8_A8_fPA6_A6_fPA3_A3_f,@function
        .size           _Z12fp_preact_c2PA8_A8_fPA6_A6_fPA3_A3_f,(.L_x_365 - _Z12fp_preact_c2PA8_A8_fPA6_A6_fPA3_A3_f)
        .other          _Z12fp_preact_c2PA8_A8_fPA6_A6_fPA3_A3_f,@"STO_CUDA_ENTRY STV_DEFAULT"
_Z12fp_preact_c2PA8_A8_fPA6_A6_fPA3_A3_f:
.text._Z12fp_preact_c2PA8_A8_fPA6_A6_fPA3_A3_f:
        /* <DEDUP_REMOVED lines=40> */
[----:B------:R-:W-:Y:S01]  /*0280*/  @P3 VIADD R4, R4, 0x1 ;  /* 0x0000000104043836 */ /* 0x000fe20000000000 */
[----:B------:R-:W-:Y:S02]  /*0290*/  ISETP.NE.AND P2, PT, R0, RZ, PT ;  /* 0x000000ff0000720c */ /* 0x000fe40003f45270 */
[----:B------:R-:W-:Y:S02]  /*02a0*/  LOP3.LUT R0, RZ, R0, RZ, 0x33, !PT ;  /* 0x00000000ff007212 */ /* 0x000fe400078e33ff */
[----:B------:R-:W-:Y:S02]  /*02b0*/  @!P0 IADD3 R3, PT, PT, -R3, RZ, RZ ;  /* 0x000000ff03038210 */ /* 0x000fe40007ffe1ff */
[----:B------:R-:W-:Y:S02]  /*02c0*/  @!P1 IADD3 R4, PT, PT, -R4, RZ, RZ ;  /* 0x000000ff04049210 */ /* 0x000fe40007ffe1ff */
[----:B------:R-:W-:-:S02]  /*02d0*/  SEL R15, R0, R3, !P2 ;  /* 0x00000003000f7207 */ /* 0x000fc40005000000 */
[----:B------:R-:W-:-:S04]  /*02e0*/  SEL R0, R0, R4, !P2 ;  /* 0x0000000400007207 */ /* 0x000fc80005000000 */
[----:B------:R-:W-:-:S13]  /*02f0*/  ISETP.GT.AND P0, PT, R0, R15, PT ;  /* 0x0000000f0000720c */ /* 0x000fda0003f04270 */
[----:B------:R-:W-:Y:S05]  /*0300*/  @!P0 EXIT ;  /* 0x000000000000894d */ /* 0x000fea0003800000 */
[C---:B------:R-:W-:Y:S01]  /*0310*/  IADD3 R8, PT, PT, -R15.reuse, R0, RZ ;  /* 0x000000000f087210 */ /* 0x040fe20007ffe1ff */
[----:B------:R-:W0:Y:S01]  /*0320*/  LDC.64 R4, c[0x0][0x390] ;  /* 0x0000e400ff047b82 */ /* 0x000e220000000a00 */
[----:B------:R-:W-:Y:S01]  /*0330*/  IADD3 R9, PT, PT, R15, 0x1, RZ ;  /* 0x000000010f097810 */ /* 0x000fe20007ffe0ff */
[----:B------:R-:W1:Y:S01]  /*0340*/  LDCU.64 UR4, c[0x0][0x358] ;  /* 0x00006b00ff0477ac */ /* 0x000e620008000a00 */
[----:B------:R-:W-:Y:S01]  /*0350*/  LOP3.LUT R8, R8, 0x1, RZ, 0xc0, !PT ;  /* 0x0000000108087812 */ /* 0x000fe200078ec0ff */
[----:B------:R-:W-:Y:S01]  /*0360*/  BSSY.RECONVERGENT B0, `(.L_x_14) ;  /* 0x0000030000007945 */ /* 0x000fe20003800200 */
[----:B------:R-:W-:Y:S02]  /*0370*/  ISETP.NE.AND P1, PT, R0, R9, PT ;  /* 0x000000090000720c */ /* 0x000fe40003f25270 */
[----:B------:R-:W-:Y:S01]  /*0380*/  ISETP.NE.U32.AND P0, PT, R8, 0x1, PT ;  /* 0x000000010800780c */ /* 0x000fe20003f05070 */
[----:B------:R-:W2:Y:S08]  /*0390*/  LDC.64 R6, c[0x0][0x380] ;  /* 0x0000e000ff067b82 */ /* 0x000eb00000000a00 */
[----:B------:R-:W3:Y:S04]  /*03a0*/  LDC.64 R2, c[0x0][0x388] ;  /* 0x0000e200ff027b82 */ /* 0x000ee80000000a00 */
[----:B-1----:R-:W-:Y:S05]  /*03b0*/  @P0 BRA `(.L_x_15) ;  /* 0x0000000000a80947 */ /* 0x002fea0003800000 */
[C---:B------:R-:W-:Y:S01]  /*03c0*/  IMAD.HI R8, R15.reuse, 0x38e38e39, RZ ;  /* 0x38e38e390f087827 */ /* 0x040fe200078e02ff */
[----:B------:R-:W1:Y:S03]  /*03d0*/  LDC.64 R16, c[0x0][0x380] ;  /* 0x0000e000ff107b82 */ /* 0x000e660000000a00 */
[----:B------:R-:W-:Y:S01]  /*03e0*/  IMAD.HI R12, R15, 0x4bda12f7, RZ ;  /* 0x4bda12f70f0c7827 */ /* 0x000fe200078e02ff */
[----:B------:R-:W-:-:S03]  /*03f0*/  SHF.R.S32.HI R11, RZ, 0x1, R8 ;  /* 0x00000001ff0b7819 */ /* 0x000fc60000011408 */
[C---:B------:R-:W-:Y:S01]  /*0400*/  IMAD.HI R19, R15.reuse, 0x1948b0fd, RZ ;  /* 0x1948b0fd0f137827 */ /* 0x040fe200078e02ff */
[----:B------:R-:W-:Y:S02]  /*0410*/  SHF.R.U32.HI R13, RZ, 0x1f, R12 ;  /* 0x0000001fff0d7819 */ /* 0x000fe4000001160c */
[----:B------:R-:W-:Y:S01]  /*0420*/  LEA.HI R10, R8, R11, RZ, 0x1 ;  /* 0x0000000b080a7211 */ /* 0x000fe200078f08ff */
[----:B------:R-:W-:Y:S01]  /*0430*/  IMAD.HI R14, R15, 0x55555556, RZ ;  /* 0x555555560f0e7827 */ /* 0x000fe200078e02ff */
[----:B------:R-:W-:Y:S02]  /*0440*/  LEA.HI.SX32 R18, R12, R13, 0x1c ;  /* 0x0000000d0c127211 */ /* 0x000fe400078fe2ff */
[----:B------:R-:W4:Y:S01]  /*0450*/  LDC.64 R12, c[0x0][0x390] ;  /* 0x0000e400ff0c7b82 */ /* 0x000f220000000a00 */
[----:B------:R-:W-:Y:S01]  /*0460*/  SHF.R.U32.HI R22, RZ, 0x1f, R19 ;  /* 0x0000001fff167819 */ /* 0x000fe20000011613 */
[----:B------:R-:W-:Y:S01]  /*0470*/  IMAD.HI R8, R10, 0x2aaaaaab, RZ ;  /* 0x2aaaaaab0a087827 */ /* 0x000fe200078e02ff */
[----:B------:R-:W-:-:S02]  /*0480*/  LEA.HI R14, R14, R14, RZ, 0x1 ;  /* 0x0000000e0e0e7211 */ /* 0x000fc400078f08ff */
[----:B------:R-:W-:Y:S01]  /*0490*/  LEA.HI.SX32 R11, R19, R22, 0x1b ;  /* 0x00000016130b7211 */ /* 0x000fe200078fdaff */
[----:B------:R-:W-:Y:S01]  /*04a0*/  IMAD.HI R20, R18, 0x2aaaaaab, RZ ;  /* 0x2aaaaaab12147827 */ /* 0x000fe200078e02ff */
[----:B------:R-:W-:-:S03]  /*04b0*/  LEA.HI R19, R8, R8, RZ, 0x1 ;  /* 0x0000000808137211 */ /* 0x000fc600078f08ff */
[----:B------:R-:W-:Y:S01]  /*04c0*/  IMAD.HI R8, R14, 0x55555556, RZ ;  /* 0x555555560e087827 */ /* 0x000fe200078e02ff */
[----:B------:R-:W-:-:S03]  /*04d0*/  LEA.HI R21, R20, R20, RZ, 0x1 ;  /* 0x0000001414157211 */ /* 0x000fc600078f08ff */
[----:B------:R-:W-:-:S04]  /*04e0*/  IMAD.HI R20, R11, 0x2aaaaaab, RZ ;  /* 0x2aaaaaab0b147827 */ /* 0x000fc800078e02ff */
[----:B------:R-:W-:Y:S01]  /*04f0*/  IMAD R10, R19, -0x6, R10 ;  /* 0xfffffffa130a7824 */ /* 0x000fe200078e020a */
[----:B------:R-:W-:Y:S01]  /*0500*/  LEA.HI R19, R8, R8, RZ, 0x1 ;  /* 0x0000000808137211 */ /* 0x000fe200078f08ff */
[----:B------:R-:W-:Y:S01]  /*0510*/  IMAD R8, R21, -0x6, R18 ;  /* 0xfffffffa15087824 */ /* 0x000fe200078e0212 */
[----:B------:R-:W-:Y:S01]  /*0520*/  LEA.HI R20, R20, R20, RZ, 0x1 ;  /* 0x0000001414147211 */ /* 0x000fe200078f08ff */
[----:B------:R-:W-:Y:S02]  /*0530*/  IMAD R15, R14, -0x3, R15 ;  /* 0xfffffffd0e0f7824 */ /* 0x000fe400078e020f */
[----:B-1----:R-:W-:-:S03]  /*0540*/  IMAD.WIDE R16, R10, 0x100, R16 ;  /* 0x000001000a107825 */ /* 0x002fc600078e0210 */
[----:B------:R-:W-:Y:S01]  /*0550*/  IADD3 R21, PT, PT, R15, R8, RZ ;  /* 0x000000080f157210 */ /* 0x000fe20007ffe0ff */
[----:B------:R-:W-:Y:S02]  /*0560*/  IMAD R19, R19, -0x3, R14 ;  /* 0xfffffffd13137824 */ /* 0x000fe400078e020e */
[----:B------:R-:W-:Y:S02]  /*0570*/  IMAD R11, R20, -0x6, R11 ;  /* 0xfffffffa140b7824 */ /* 0x000fe400078e020b */
[----:B----4-:R-:W-:-:S04]  /*0580*/  IMAD.WIDE R12, R15, 0xc, R12 ;  /* 0x0000000c0f0c7825 */ /* 0x010fc800078e020c */
[----:B------:R-:W-:Y:S01]  /*0590*/  IMAD.WIDE R14, R21, 0x20, R16 ;  /* 0x00000020150e7825 */ /* 0x000fe200078e0210 */
[----:B------:R-:W-:-:S03]  /*05a0*/  IADD3 R21, PT, PT, R19, R11, RZ ;  /* 0x0000000b13157210 */ /* 0x000fc60007ffe0ff */
        /* <DEDUP_REMOVED lines=10> */
[----:B------:R-:W-:-:S07]  /*0650*/  IMAD.MOV.U32 R15, RZ, RZ, R9 ;  /* 0x000000ffff0f7224 */ /* 0x000fce00078e0009 */
.L_x_15:
[----:B------:R-:W-:Y:S05]  /*0660*/  BSYNC.RECONVERGENT B0 ;  /* 0x0000000000007941 */ /* 0x000fea0003800200 */
.L_x_14:
[----:B------:R-:W-:Y:S05]  /*0670*/  @!P1 EXIT ;  /* 0x000000000000994d */ /* 0x000fea0003800000 */
.L_x_16:
[----:B----4-:R-:W-:-:S04]  /*0680*/  IMAD.HI R8, R15, 0x38e38e39, RZ ;  /* 0x38e38e390f087827 */ /* 0x010fc800078e02ff */
[----:B------:R-:W-:Y:S01]  /*0690*/  IMAD.HI R10, R15, 0x4bda12f7, RZ ;  /* 0x4bda12f70f0a7827 */ /* 0x000fe200078e02ff */
[----:B------:R-:W-:-:S03]  /*06a0*/  SHF.R.S32.HI R9, RZ, 0x1, R8 ;  /* 0x00000001ff097819 */ /* 0x000fc60000011408 */
[C---:B------:R-:W-:Y:S01]  /*06b0*/  IMAD.HI R14, R15.reuse, 0x1948b0fd, RZ ;  /* 0x1948b0fd0f0e7827 */ /* 0x040fe200078e02ff */
[----:B-1----:R-:W-:Y:S02]  /*06c0*/  SHF.R.U32.HI R13, RZ, 0x1f, R10 ;  /* 0x0000001fff0d7819 */ /* 0x002fe4000001160a */
[----:B------:R-:W-:Y:S01]  /*06d0*/  LEA.HI R11, R8, R9, RZ, 0x1 ;  /* 0x00000009080b7211 */ /* 0x000fe200078f08ff */
[----:B------:R-:W-:Y:S01]  /*06e0*/  IMAD.HI R8, R15, 0x55555556, RZ ;  /* 0x555555560f087827 */ /* 0x000fe200078e02ff */
[----:B------:R-:W-:Y:S02]  /*06f0*/  LEA.HI.SX32 R13, R10, R13, 0x1c ;  /* 0x0000000d0a0d7211 */ /* 0x000fe400078fe2ff */
[----:B------:R-:W-:Y:S01]  /*0700*/  SHF.R.U32.HI R17, RZ, 0x1f, R14 ;  /* 0x0000001fff117819 */ /* 0x000fe2000001160e */
[----:B------:R-:W-:Y:S01]  /*0710*/  IMAD.HI R9, R11, 0x2aaaaaab, RZ ;  /* 0x2aaaaaab0b097827 */ /* 0x000fe200078e02ff */
[----:B------:R-:W-:Y:S02]  /*0720*/  LEA.HI R8, R8, R8, RZ, 0x1 ;  /* 0x0000000808087211 */ /* 0x000fe400078f08ff */
[----:B------:R-:W-:Y:S01]  /*0730*/  LEA.HI.SX32 R17, R14, R17, 0x1b ;  /* 0x000000110e117211 */ /* 0x000fe200078fdaff */
[----:B------:R-:W-:Y:S01]  /*0740*/  IMAD.HI R12, R13, 0x2aaaaaab, RZ ;  /* 0x2aaaaaab0d0c7827 */ /* 0x000fe200078e02ff */
[----:B------:R-:W-:-:S03]  /*0750*/  LEA.HI R10, R9, R9, RZ, 0x1 ;  /* 0x00000009090a7211 */ /* 0x000fc600078f08ff */
[----:B------:R-:W-:Y:S01]  /*0760*/  IMAD.HI R9, R8, 0x55555556, RZ ;  /* 0x5555555608097827 */ /* 0x000fe200078e02ff */
[----:B------:R-:W-:-:S03]  /*0770*/  LEA.HI R12, R12, R12, RZ, 0x1 ;  /* 0x0000000c0c0c7211 */ /* 0x000fc600078f08ff */
[----:B------:R-:W-:Y:S01]  /*0780*/  IMAD.HI R14, R17, 0x2aaaaaab, RZ ;  /* 0x2aaaaaab110e7827 */ /* 0x000fe200078e02ff */
[----:B------:R-:W-:-:S03]  /*0790*/  LEA.HI R9, R9, R9, RZ, 0x1 ;  /* 0x0000000909097211 */ /* 0x000fc600078f08ff */
[----:B------:R-:W-:Y:S01]  /*07a0*/  IMAD R11, R10, -0x6, R11 ;  /* 0xfffffffa0a0b7824 */ /* 0x000fe200078e020b */
[----:B------:R-:W-:Y:S01]  /*07b0*/  LEA.HI R14, R14, R14, RZ, 0x1 ;  /* 0x0000000e0e0e7211 */ /* 0x000fe200078f08ff */
[----:B------:R-:W-:Y:S02]  /*07c0*/  IMAD R13, R12, -0x6, R13 ;  /* 0xfffffffa0c0d7824 */ /* 0x000fe400078e020d */
[----:B------:R-:W-:Y:S02]  /*07d0*/  IMAD R18, R8, -0x3, R15 ;  /* 0xfffffffd08127824 */ /* 0x000fe400078e020f */
[----:B------:R-:W-:Y:S02]  /*07e0*/  IMAD R10, R9, -0x3, R8 ;  /* 0xfffffffd090a7824 */ /* 0x000fe400078e0208 */
[----:B--2---:R-:W-:Y:S01]  /*07f0*/  IMAD.WIDE R8, R11, 0x100, R6 ;  /* 0x000001000b087825 */ /* 0x004fe200078e0206 */
[----:B------:R-:W-:-:S03]  /*0800*/  IADD3 R21, PT, PT, R18, R13, RZ ;  /* 0x0000000d12157210 */ /* 0x000fc60007ffe0ff */
[----:B------:R-:W-:Y:S02]  /*0810*/  IMAD R17, R14, -0x6, R17 ;  /* 0xfffffffa0e117824 */ /* 0x000fe400078e0211 */
[----:B0-----:R-:W-:-:S04]  /*0820*/  IMAD.WIDE R18, R18, 0xc, R4 ;  /* 0x0000000c12127825 */ /* 0x001fc800078e0204 */
[----:B------:R-:W-:Y:S01]  /*0830*/  IMAD.WIDE R8, R21, 0x20, R8 ;  /* 0x0000002015087825 */ /* 0x000fe200078e0208 */
[----:B------:R-:W-:-:S03]  /*0840*/  IADD3 R21, PT, PT, R10, R17, RZ ;  /* 0x000000110a157210 */ /* 0x000fc60007ffe0ff */
[----:B------:R-:W-:-:S04]  /*0850*/  IMAD.WIDE R18, R10, 0x4, R18 ;  /* 0x000000040a127825 */ /* 0x000fc800078e0212 */
[----:B------:R-:W-:Y:S02]  /*0860*/  IMAD.WIDE R20, R21, 0x4, R8 ;  /* 0x0000000415147825 */ /* 0x000fe400078e0208 */
[----:B------:R0:W2:Y:S04]  /*0870*/  LDG.E R19, desc[UR4][R18.64] ;  /* 0x0000000412137981 */ /* 0x0000a8000c1e1900 */
[----:B------:R1:W2:Y:S01]  /*0880*/  LDG.E R14, desc[UR4][R20.64] ;  /* 0x00000004140e7981 */ /* 0x0002a2000c1e1900 */
[----:B------:R-:W-:-:S05]  /*0890*/  IADD3 R8, PT, PT, R15, 0x1, RZ ;  /* 0x000000010f087810 */ /* 0x000fca0007ffe0ff */
[----:B------:R-:W-:-:S04]  /*08a0*/  IMAD.HI R12, R8, 0x4bda12f7, RZ ;  /* 0x4bda12f7080c7827 */ /* 0x000fc800078e02ff */
[----:B------:R-:W-:Y:S01]  /*08b0*/  IMAD.HI R9, R8, 0x38e38e39, RZ ;  /* 0x38e38e3908097827 */ /* 0x000fe200078e02ff */
[----:B------:R-:W-:-:S03]  /*08c0*/  SHF.R.U32.HI R23, RZ, 0x1f, R12 ;  /* 0x0000001fff177819 */ /* 0x000fc6000001160c */
[----:B------:R-:W-:Y:S01]  /*08d0*/  IMAD.HI R22, R8, 0x1948b0fd, RZ ;  /* 0x1948b0fd08167827 */ /* 0x000fe200078e02ff */
[----:B------:R-:W-:Y:S02]  /*08e0*/  SHF.R.S32.HI R10, RZ, 0x1, R9 ;  /* 0x00000001ff0a7819 */ /* 0x000fe40000011409 */
[----:B------:R-:W-:Y:S01]  /*08f0*/  LEA.HI.SX32 R12, R12, R23, 0x1c ;  /* 0x000000170c0c7211 */ /* 0x000fe200078fe2ff */
[----:B------:R-:W-:Y:S01]  /*0900*/  IMAD.HI R23, R8, 0x55555556, RZ ;  /* 0x5555555608177827 */ /* 0x000fe200078e02ff */
[----:B------:R-:W-:Y:S02]  /*0910*/  LEA.HI R10, R9, R10, RZ, 0x1 ;  /* 0x0000000a090a7211 */ /* 0x000fe400078f08ff */
[----:B------:R-:W-:Y:S01]  /*0920*/  SHF.R.U32.HI R25, RZ, 0x1f, R22 ;  /* 0x0000001fff197819 */ /* 0x000fe20000011616 */
[----:B------:R-:W-:Y:S01]  /*0930*/  IMAD.HI R16, R12, 0x2aaaaaab, RZ ;  /* 0x2aaaaaab0c107827 */ /* 0x000fe200078e02ff */
[----:B------:R-:W-:Y:S02]  /*0940*/  LEA.HI R23, R23, R23, RZ, 0x1 ;  /* 0x0000001717177211 */ /* 0x000fe400078f08ff */
[----:B0-----:R-:W-:Y:S01]  /*0950*/  LEA.HI.SX32 R18, R22, R25, 0x1b ;  /* 0x0000001916127211 */ /* 0x001fe200078fdaff */
[----:B------:R-:W-:Y:S01]  /*0960*/  IMAD.HI R9, R10, 0x2aaaaaab, RZ ;  /* 0x2aaaaaab0a097827 */ /* 0x000fe200078e02ff */
[----:B------:R-:W-:-:S03]  /*0970*/  LEA.HI R25, R16, R16, RZ, 0x1 ;  /* 0x0000001010197211 */ /* 0x000fc600078f08ff */
[----:B-1----:R-:W-:Y:S01]  /*0980*/  IMAD.HI R20, R18, 0x2aaaaaab, RZ ;  /* 0x2aaaaaab12147827 */ /* 0x002fe200078e02ff */
[----:B------:R-:W-:-:S03]  /*0990*/  LEA.HI R21, R9, R9, RZ, 0x1 ;  /* 0x0000000909157211 */ /* 0x000fc600078f08ff */
[----:B------:R-:W-:Y:S01]  /*09a0*/  IMAD.HI R9, R23, 0x55555556, RZ ;  /* 0x5555555617097827 */ /* 0x000fe200078e02ff */
[----:B------:R-:W-:-:S03]  /*09b0*/  LEA.HI R27, R20, R20, RZ, 0x1 ;  /* 0x00000014141b7211 */ /* 0x000fc600078f08ff */
[----:B------:R-:W-:Y:S01]  /*09c0*/  IMAD R16, R25, -0x6, R12 ;  /* 0xfffffffa19107824 */ /* 0x000fe200078e020c */
[----:B------:R-:W-:Y:S01]  /*09d0*/  LEA.HI R12, R9, R9, RZ, 0x1 ;  /* 0x00000009090c7211 */ /* 0x000fe200078f08ff */
[----:B------:R-:W-:Y:S02]  /*09e0*/  IMAD R21, R21, -0x6, R10 ;  /* 0xfffffffa15157824 */ /* 0x000fe400078e020a */
[----:B------:R-:W-:Y:S02]  /*09f0*/  IMAD R25, R23, -0x3, R8 ;  /* 0xfffffffd17197824 */ /* 0x000fe400078e0208 */
[----:B---3--:R-:W-:-:S03]  /*0a00*/  IMAD.WIDE R10, R11, 0x90, R2 ;  /* 0x000000900b0a7825 */ /* 0x008fc600078e0202 */
[----:B------:R-:W-:Y:S01]  /*0a10*/  IADD3 R29, PT, PT, R25, R16, RZ ;  /* 0x00000010191d7210 */ /* 0x000fe20007ffe0ff */
[----:B------:R-:W-:-:S04]  /*0a20*/  IMAD.WIDE R8, R21, 0x100, R6 ;  /* 0x0000010015087825 */ /* 0x000fc800078e0206 */
[----:B------:R-:W-:Y:S02]  /*0a30*/  IMAD R23, R12, -0x3, R23 ;  /* 0xfffffffd0c177824 */ /* 0x000fe400078e0217 */
[----:B------:R-:W-:Y:S02]  /*0a40*/  IMAD R18, R27, -0x6, R18 ;  /* 0xfffffffa1b127824 */ /* 0x000fe400078e0212 */
[----:B------:R-:W-:-:S04]  /*0a50*/  IMAD.WIDE R10, R13, 0x18, R10 ;  /* 0x000000180d0a7825 */ /* 0x000fc800078e020a */
[----:B------:R-:W-:Y:S01]  /*0a60*/  IMAD.WIDE R12, R25, 0xc, R4 ;  /* 0x0000000c190c7825 */ /* 0x000fe200078e0204 */
[----:B------:R-:W-:-:S03]  /*0a70*/  IADD3 R25, PT, PT, R23, R18, RZ ;  /* 0x0000001217197210 */ /* 0x000fc60007ffe0ff */
        /* <DEDUP_REMOVED lines=17> */
.L_x_17:
        /* <DEDUP_REMOVED lines=15> */
.L_x_365:


//--------------------- .text._Z10bp_bias_c2PfPA6_A6_f --------------------------
	.section	.text._Z10bp_bias_c2PfPA6_A6_f,"ax",@progbits
	.align	128
        .global         _Z10bp_bias_c2PfPA6_A6_f
        .type           _Z10bp_bias_c2PfPA6_A6_f,@function
        .size           _Z10bp_bias_c2PfPA6_A6_f,(.L_x_351 - _Z10bp_bias_c2PfPA6_A6_f)
        .other          _Z10bp_bias_c2PfPA6_A6_f,@"STO_CUDA_ENTRY STV_DEFAULT"
_Z10bp_bias_c2PfPA6_A6_f:
.text._Z10bp_bias_c2PfPA6_A6_f:
[----:B------:R-:W-:Y:S08]  /*0000*/  LDC R1, c[0x0][0x37c] ;  /* 0x0000df00ff017b82 */ /* 0x000ff00000000800 */
[----:B------:R-:W0:Y:S01]  /*0010*/  LDC R7, c[0x0][0x360] ;  /* 0x0000d800ff077b82 */ /* 0x000e220000000800 */
[----:B------:R-:W0:Y:S01]  /*0020*/  LDCU UR4, c[0x0][0x370] ;  /* 0x00006e00ff0477ac */ /* 0x000e220008000800 */
[----:B------:R-:W1:Y:S01]  /*0030*/  S2R R6, SR_TID.X ;  /* 0x0000000000067919 */ /* 0x000e620000002100 */
[----:B------:R-:W-:-:S02]  /*0040*/  HFMA2 R9, -RZ, RZ, 0.1986083984375, 5856 ;  /* 0x325b6db8ff097431 */ /* 0x000fc400000001ff */
[----:B0-----:R-:W-:-:S03]  /*0050*/  IMAD R2, R7, UR4, RZ ;  /* 0x0000000407027c24 */ /* 0x001fc6000f8e02ff */
[----:B------:R-:W1:Y:S02]  /*0060*/  S2UR UR4, SR_CTAID.X ;  /* 0x00000000000479c3 */ /* 0x000e640000002500 */
[----:B------:R-:W-:-:S04]  /*0070*/  IABS R3, R2 ;  /* 0x0000000200037213 */ /* 0x000fc80000000000 */
        /* <DEDUP_REMOVED lines=8> */
[----:B------:R-:W-:Y:S02]  /*0100*/  ISETP.GE.AND P3, PT, R15, RZ, PT ;  /* 0x000000ff0f00720c */ /* 0x000fe40003f66270 */
[----:B------:R0:W1:Y:S02]  /*0110*/  F2I.FTZ.U32.TRUNC.NTZ R5, R4 ;  /* 0x0000000400057305 */ /* 0x000064000021f000 */
[----:B0-----:R-:W-:Y:S01]  /*0120*/  HFMA2 R4, -RZ, RZ, 0, 0 ;  /* 0x00000000ff047431 */ /* 0x001fe200000001ff */
[----:B-1----:R-:W-:-:S05]  /*0130*/  IADD3 R8, PT, PT, RZ, -R5, RZ ;  /* 0x80000005ff087210 */ /* 0x002fca0007ffe0ff */
[----:B------:R-:W-:Y:S01]  /*0140*/  IMAD R11, R8, R3, RZ ;  /* 0x00000003080b7224 */ /* 0x000fe200078e02ff */
[----:B------:R-:W-:-:S03]  /*0150*/  MOV R8, 0x3fb8aa3b ;  /* 0x3fb8aa3b00087802 */ /* 0x000fc60000000f00 */
[----:B------:R-:W-:Y:S01]  /*0160*/  IMAD.HI.U32 R6, R5, R11, R4 ;  /* 0x0000000b05067227 */ /* 0x000fe200078e0004 */
[----:B------:R-:W-:-:S03]  /*0170*/  MOV R11, 0x3e924925 ;  /* 0x3e924925000b7802 */ /* 0x000fc60000000f00 */
[----:B------:R-:W-:Y:S01]  /*0180*/  FFMA R0, R9, R8, -5.2486509360960553749e-08 ;  /* 0xb3616d8709007423 */ /* 0x000fe20000000008 */
[-C--:B------:R-:W-:Y:S02]  /*0190*/  IABS R4, R2.reuse ;  /* 0x0000000200047213 */ /* 0x080fe40000000000 */
[----:B------:R-:W-:Y:S01]  /*01a0*/  IABS R8, R7 ;  /* 0x0000000700087213 */ /* 0x000fe20000000000 */
[----:B------:R-:W-:Y:S01]  /*01b0*/  FFMA R0, -R11, 1.9251366722983220825e-08, R0 ;  /* 0x32a55e340b007823 */ /* 0x000fe20000000100 */
[----:B------:R-:W-:Y:S01]  /*01c0*/  LOP3.LUT R7, R7, R2, RZ, 0x3c, !PT ;  /* 0x0000000207077212 */ /* 0x000fe200078e3cff */
[----:B------:R-:W-:Y:S02]  /*01d0*/  IMAD.MOV R4, RZ, RZ, -R4 ;  /* 0x000000ffff047224 */ /* 0x000fe400078e0a04 */
[----:B------:R-:W-:Y:S01]  /*01e0*/  FFMA R0, R9, 0.029808623716235160828, R0 ;  /* 0x3cf4313709007823 */ /* 0x000fe20000000000 */
[----:B------:R-:W-:Y:S01]  /*01f0*/  IMAD.HI.U32 R5, R6, R8, RZ ;  /* 0x0000000806057227 */ /* 0x000fe200078e00ff */
[----:B------:R-:W-:-:S02]  /*0200*/  ISETP.GE.AND P2, PT, R7, RZ, PT ;  /* 0x000000ff0700720c */ /* 0x000fc40003f46270 */
[----:B------:R-:W-:Y:S01]  /*0210*/  MOV R9, R4 ;  /* 0x0000000400097202 */ /* 0x000fe20000000f00 */
[----:B------:R-:W-:-:S04]  /*0220*/  IMAD.HI.U32 R4, R6, R13, RZ ;  /* 0x0000000d06047227 */ /* 0x000fc800078e00ff */
[----:B------:R-:W-:Y:S01]  /*0230*/  FFMA R6, -R11, 0.0099362079054117202759, R0 ;  /* 0x3c22cb7a0b067823 */ /* 0x000fe20000000100 */
[-C--:B------:R-:W-:Y:S02]  /*0240*/  IMAD R8, R5, R9.reuse, R8 ;  /* 0x0000000905087224 */ /* 0x080fe400078e0208 */
[----:B------:R-:W-:Y:S02]  /*0250*/  IMAD R10, R4, R9, R13 ;  /* 0x00000009040a7224 */ /* 0x000fe400078e020d */
[----:B------:R-:W-:Y:S01]  /*0260*/  FADD R9, R6, 2.5878014564514160156 ;  /* 0x40259e8a06097421 */ /* 0x000fe20000000000 */
[C---:B------:R-:W-:Y:S02]  /*0270*/  ISETP.GT.U32.AND P4, PT, R3.reuse, R8, PT ;  /* 0x000000080300720c */ /* 0x040fe40003f84070 */
[----:B------:R-:W-:Y:S01]  /*0280*/  ISETP.GT.U32.AND P5, PT, R3, R10, PT ;  /* 0x0000000a0300720c */ /* 0x000fe20003fa4070 */
[C---:B------:R-:W-:Y:S01]  /*0290*/  FMUL R0, R9.reuse, 2 ;  /* 0x4000000009007820 */ /* 0x040fe20000400000 */
[----:B------:R-:W-:-:S03]  /*02a0*/  FADD R11, R9, -2.5878014564514160156 ;  /* 0xc0259e8a090b7421 */ /* 0x000fc60000000000 */
[----:B------:R-:W0:Y:S01]  /*02b0*/  FRND R13, R0 ;  /* 0x00000000000d7307 */ /* 0x000e220000201000 */
[----:B------:R-:W-:Y:S01]  /*02c0*/  FADD R11, R6, -R11 ;  /* 0x8000000b060b7221 */ /* 0x000fe20000000000 */
[----:B------:R-:W-:-:S04]  /*02d0*/  FFMA R6, R9, 2, -R0 ;  /* 0x4000000009067823 */ /* 0x000fc80000000800 */
[-C--:B------:R-:W-:Y:S01]  /*02e0*/  @!P4 IADD3 R8, PT, PT, R8, -R3.reuse, RZ ;  /* 0x800000030808c210 */ /* 0x080fe20007ffe0ff */
[----:B------:R-:W-:Y:S01]  /*02f0*/  FFMA R6, R11, 2, R6 ;  /* 0x400000000b067823 */ /* 0x000fe20000000006 */
[-C--:B------:R-:W-:Y:S02]  /*0300*/  @!P5 IADD3 R10, PT, PT, R10, -R3.reuse, RZ ;  /* 0x800000030a0ad210 */ /* 0x080fe40007ffe0ff */
[-C--:B------:R-:W-:Y:S01]  /*0310*/  ISETP.GE.U32.AND P0, PT, R8, R3.reuse, PT ;  /* 0x000000030800720c */ /* 0x080fe20003f06070 */
[----:B------:R-:W-:Y:S01]  /*0320*/  HFMA2 R8, -RZ, RZ, 0.64013671875, -15.109375 ;  /* 0x391fcb8eff087431 */ /* 0x000fe200000001ff */
[----:B------:R-:W-:Y:S02]  /*0330*/  ISETP.GE.U32.AND P1, PT, R10, R3, PT ;  /* 0x000000030a00720c */ /* 0x000fe40003f26070 */
[----:B------:R-:W-:Y:S01]  /*0340*/  @!P4 IADD3 R5, PT, PT, R5, 0x1, RZ ;  /* 0x000000010505c810 */ /* 0x000fe20007ffe0ff */
[----:B0-----:R-:W-:Y:S01]  /*0350*/  FADD R3, R0, -R13 ;  /* 0x8000000d00037221 */ /* 0x001fe20000000000 */
[----:B------:R-:W-:-:S02]  /*0360*/  @!P5 IADD3 R4, PT, PT, R4, 0x1, RZ ;  /* 0x000000010404d810 */ /* 0x000fc40007ffe0ff */
[----:B------:R-:W-:Y:S01]  /*0370*/  ISETP.NE.AND P4, PT, R2, RZ, PT ;  /* 0x000000ff0200720c */ /* 0x000fe20003f85270 */
[----:B------:R-:W-:-:S04]  /*0380*/  FADD R3, R6, R3 ;  /* 0x0000000306037221 */ /* 0x000fc80000000000 */
[----:B------:R-:W-:Y:S02]  /*0390*/  @P0 VIADD R5, R5, 0x1 ;  /* 0x0000000105050836 */ /* 0x000fe40000000000 */
[C---:B------:R-:W-:Y:S01]  /*03a0*/  FFMA R6, R3.reuse, R8, 0.0013391353422775864601 ;  /* 0x3aaf85ed03067423 */ /* 0x040fe20000000008 */
[----:B------:R-:W-:Y:S02]  /*03b0*/  @P1 IADD3 R4, PT, PT, R4, 0x1, RZ ;  /* 0x0000000104041810 */ /* 0x000fe40007ffe0ff */
[----:B------:R-:W-:Y:S01]  /*03c0*/  LOP3.LUT R8, RZ, R2, RZ, 0x33, !PT ;  /* 0x00000002ff087212 */ /* 0x000fe200078e33ff */
[----:B------:R-:W-:Y:S01]  /*03d0*/  FFMA R6, R3, R6, 0.0096188392490148544312 ;  /* 0x3c1d985603067423 */ /* 0x000fe20000000006 */
[----:B------:R-:W-:Y:S01]  /*03e0*/  @!P2 IADD3 R5, PT, PT, -R5, RZ, RZ ;  /* 0x000000ff0505a210 */ /* 0x000fe20007ffe1ff */
[----:B------:R-:W0:Y:S01]  /*03f0*/  F2I.NTZ R2, R0 ;  /* 0x0000000000027305 */ /* 0x000e220000203100 */
[----:B------:R-:W-:Y:S01]  /*0400*/  @!P3 IADD3 R4, PT, PT, -R4, RZ, RZ ;  /* 0x000000ff0404b210 */ /* 0x000fe20007ffe1ff */
[----:B------:R-:W-:Y:S01]  /*0410*/  FFMA R6, R3, R6, 0.055503588169813156128 ;  /* 0x3d6357bb03067423 */ /* 0x000fe20000000006 */
[----:B------:R-:W-:-:S02]  /*0420*/  SEL R11, R8, R5, !P4 ;  /* 0x00000005080b7207 */ /* 0x000fc40006000000 */
[----:B------:R-:W-:Y:S01]  /*0430*/  SEL R4, R8, R4, !P4 ;  /* 0x0000000408047207 */ /* 0x000fe20006000000 */
[----:B------:R-:W-:Y:S01]  /*0440*/  FFMA R6, R3, R6, 0.24022644758224487305 ;  /* 0x3e75fdec03067423 */ /* 0x000fe20000000006 */
[----:B------:R-:W-:Y:S02]  /*0450*/  FSETP.GT.AND P0, PT, R13, RZ, PT ;  /* 0x000000ff0d00720b */ /* 0x000fe40003f04000 */
[----:B------:R-:W-:Y:S01]  /*0460*/  ISETP.GE.AND P1, PT, R11, R4, PT ;  /* 0x000000040b00720c */ /* 0x000fe20003f26270 */
[C---:B------:R-:W-:Y:S01]  /*0470*/  FFMA R6, R3.reuse, R6, 0.69314718246459960938 ;  /* 0x3f31721803067423 */ /* 0x040fe20000000006 */
[----:B------:R-:W-:Y:S02]  /*0480*/  SEL R5, RZ, 0x83000000, P0 ;  /* 0x83000000ff057807 */ /* 0x000fe40000000000 */
[----:B------:R-:W-:Y:S01]  /*0490*/  FSETP.GT.AND P0, PT, |R0|, 152, PT ;  /* 0x431800000000780b */ /* 0x000fe20003f04200 */
[----:B------:R-:W-:Y:S01]  /*04a0*/  FFMA R6, R3, R6, 1 ;  /* 0x3f80000003067423 */ /* 0x000fe20000000006 */
[----:B------:R-:W-:-:S02]  /*04b0*/  IADD3 R7, PT, PT, R5, 0x7f000000, RZ ;  /* 0x7f00000005077810 */ /* 0x000fc40007ffe0ff */
[----:B0-----:R-:W-:-:S03]  /*04c0*/  LEA R5, R2, -R5, 0x17 ;  /* 0x8000000502057211 */ /* 0x001fc600078eb8ff */
[----:B------:R-:W-:Y:S02]  /*04d0*/  FMUL R6, R6, R7 ;  /* 0x0000000706067220 */ /* 0x000fe40000400000 */
[----:B------:R-:W-:Y:S05]  /*04e0*/  @P1 EXIT ;  /* 0x000000000000194d */ /* 0x000fea0003800000 */
[----:B------:R-:W-:Y:S01]  /*04f0*/  IADD3 R2, PT, PT, R11, -R4, RZ ;  /* 0x800000040b027210 */ /* 0x000fe20007ffe0ff */
[----:B------:R-:W-:Y:S01]  /*0500*/  IMAD.IADD R13, R4, 0x1, -R11 ;  /* 0x00000001040d7824 */ /* 0x000fe200078e0a0b */
[----:B------:R-:W-:Y:S01]  /*0510*/  FSETP.GEU.AND P1, PT, R0, RZ, PT ;  /* 0x000000ff0000720b */ /* 0x000fe20003f2e000 */
[----:B------:R-:W0:Y:S01]  /*0520*/  LDCU.64 UR4, c[0x0][0x358] ;  /* 0x00006b00ff0477ac */ /* 0x000e220008000a00 */
[----:B------:R-:W-:Y:S01]  /*0530*/  ISETP.GT.U32.AND P2, PT, R2, -0x4, PT ;  /* 0xfffffffc0200780c */ /* 0x000fe20003f44070 */
[----:B------:R-:W-:Y:S01]  /*0540*/  BSSY B0, `(.L_x_18) ;  /* 0x0000093000007945 */ /* 0x000fe20003800000 */
[----:B------:R-:W-:Y:S01]  /*0550*/  FMUL R12, R6, R5 ;  /* 0x00000005060c7220 */ /* 0x000fe20000400000 */
[----:B------:R-:W-:Y:S02]  /*0560*/  @P0 FSEL R12, RZ, +INF , !P1 ;  /* 0x7f800000ff0c0808 */ /* 0x000fe40004800000 */
[----:B------:R-:W-:-:S08]  /*0570*/  LOP3.LUT R22, R13, 0x3, RZ, 0xc0, !PT ;  /* 0x000000030d167812 */ /* 0x000fd000078ec0ff */
[----:B------:R-:W-:Y:S05]  /*0580*/  @P2 BRA `(.L_x_19) ;  /* 0x0000000800382947 */ /* 0x000fea0003800000 */
[----:B------:R-:W1:Y:S01]  /*0590*/  LDC.64 R4, c[0x0][0x380] ;  /* 0x0000e000ff047b82 */ /* 0x000e620000000a00 */
[----:B------:R-:W-:-:S04]  /*05a0*/  LOP3.LUT R21, R13, 0xfffffffc, RZ, 0xc0, !PT ;  /* 0xfffffffc0d157812 */ /* 0x000fc800078ec0ff */
[----:B------:R-:W-:-:S03]  /*05b0*/  IADD3 R21, PT, PT, -R21, RZ, RZ ;  /* 0x000000ff15157210 */ /* 0x000fc60007ffe1ff */
[----:B------:R-:W2:Y:S04]  /*05c0*/  LDC.64 R2, c[0x0][0x388] ;  /* 0x0000e200ff027b82 */ /* 0x000ea80000000a00 */
.L_x_28:
[----:B------:R-:W-:-:S04]  /*05d0*/  IMAD.HI R0, R11, 0x2aaaaaab, RZ ;  /* 0x2aaaaaab0b007827 */ /* 0x000fc800078e02ff */
[----:B------:R-:W-:Y:S01]  /*05e0*/  IMAD.HI R7, R11, 0x38e38e39, RZ ;  /* 0x38e38e390b077827 */ /* 0x000fe200078e02ff */
[----:B------:R-:W-:-:S04]  /*05f0*/  LEA.HI R0, R0, R0, RZ, 0x1 ;  /* 0x0000000000007211 */ /* 0x000fc800078f08ff */
[----:B---3--:R-:W-:Y:S01]  /*0600*/  SHF.R.U32.HI R8, RZ, 0x1f, R7 ;  /* 0x0000001fff087819 */ /* 0x008fe20000011607 */
        /* <DEDUP_REMOVED lines=8> */
[----:B------:R-:W-:Y:S02]  /*0690*/  IMAD R17, R17, -0x6, R8 ;  /* 0xfffffffa11117824 */ /* 0x000fe400078e0208 */
[----:B------:R-:W-:-:S04]  /*06a0*/  IMAD.WIDE R6, R15, 0x18, R6 ;  /* 0x000000180f067825 */ /* 0x000fc800078e0206 */
[----:B------:R-:W-:-:S06]  /*06b0*/  IMAD.WIDE R6, R17, 0x4, R6 ;  /* 0x0000000411067825 */ /* 0x000fcc00078e0206 */
[----:B0-----:R-:W2:Y:S01]  /*06c0*/  LDG.E R6, desc[UR4][R6.64] ;  /* 0x0000000406067981 */ /* 0x001ea2000c1e1900 */
[----:B------:R-:W0:Y:S01]  /*06d0*/  MUFU.RCP R15, R12 ;  /* 0x0000000c000f7308 */ /* 0x000e220000001000 */
[----:B------:R-:W-:Y:S01]  /*06e0*/  IADD3 R21, PT, PT, R21, 0x4, RZ ;  /* 0x0000000415157810 */ /* 0x000fe20007ffe0ff */
[----:B------:R-:W-:Y:S05]  /*06f0*/  YIELD ;  /* 0x0000000000007946 */ /* 0x000fea0003800000 */
[----:B------:R-:W-:Y:S01]  /*0700*/  BSSY.RECONVERGENT B1, `(.L_x_20) ;  /* 0x000000e000017945 */ /* 0x000fe20003800200 */
[----:B------:R-:W-:Y:S01]  /*0710*/  ISETP.NE.AND P2, PT, R21, RZ, PT ;  /* 0x000000ff1500720c */ /* 0x000fe20003f45270 */
[----:B0-----:R-:W-:-:S04]  /*0720*/  FFMA R0, -R12, R15, 1 ;  /* 0x3f8000000c007423 */ /* 0x001fc8000000010f */
[----:B------:R-:W-:Y:S01]  /*0730*/  FFMA R0, R15, R0, R15 ;  /* 0x000000000f007223 */ /* 0x000fe2000000000f */
[----:B--2---:R-:W-:Y:S01]  /*0740*/  FMUL R23, R6, 0.10000000149011611938 ;  /* 0x3dcccccd06177820 */ /* 0x004fe20000400000 */
[----:B-1----:R-:W-:-:S03]  /*0750*/  IMAD.WIDE R6, R9, 0x4, R4 ;  /* 0x0000000409067825 */ /* 0x002fc600078e0204 */
[----:B------:R-:W0:Y:S01]  /*0760*/  FCHK P0, R23, R12 ;  /* 0x0000000c17007302 */ /* 0x000e220000000000 */
[----:B------:R-:W-:-:S04]  /*0770*/  FFMA R15, R23, R0, RZ ;  /* 0x00000000170f7223 */ /* 0x000fc800000000ff */
[----:B------:R-:W-:-:S04]  /*0780*/  FFMA R8, -R12, R15, R23 ;  /* 0x0000000f0c087223 */ /* 0x000fc80000000117 */
[----:B------:R-:W-:Y:S01]  /*0790*/  FFMA R15, R0, R8, R15 ;  /* 0x00000008000f7223 */ /* 0x000fe2000000000f */
[----:B0-----:R-:W-:Y:S06]  /*07a0*/  @!P0 BRA `(.L_x_21) ;  /* 0x00000000000c8947 */ /* 0x001fec0003800000 */
[----:B------:R-:W-:-:S07]  /*07b0*/  MOV R10, 0x7d0 ;  /* 0x000007d0000a7802 */ /* 0x000fce0000000f00 */
[----:B------:R-:W-:Y:S05]  /*07c0*/  CALL.REL.NOINC `($__internal_0_$__cuda_sm3x_div_rn_noftz_f32_slowpath) ;  /* 0x0000000c00707944 */ /* 0x000fea0003c00000 */
[----:B------:R-:W-:-:S07]  /*07d0*/  MOV R15, R17 ;  /* 0x00000011000f7202 */ /* 0x000fce0000000f00 */
.L_x_21:
[----:B------:R-:W-:Y:S05]  /*07e0*/  BSYNC.RECONVERGENT B1 ;  /* 0x0000000000017941 */ /* 0x000fea0003800200 */
.L_x_20:
[----:B------:R-:W-:Y:S01]  /*07f0*/  IADD3 R17, PT, PT, R11, 0x1, RZ ;  /* 0x000000010b117810 */ /* 0x000fe20007ffe0ff */
[----:B------:R0:W-:Y:S04]  /*0800*/  REDG.E.ADD.F32.FTZ.RN.STRONG.GPU desc[UR4][R6.64], R15 ;  /* 0x0000000f060079a6 */ /* 0x0001e8000c12f304 */
        /* <DEDUP_REMOVED lines=11> */
[----:B------:R-:W-:-:S04]  /*08c0*/  IMAD R19, R19, -0x6, R0 ;  /* 0xfffffffa13137824 */ /* 0x000fc800078e0200 */
[----:B------:R-:W-:-:S04]  /*08d0*/  IMAD.WIDE R8, R19, 0x18, R8 ;  /* 0x0000001813087825 */ /* 0x000fc800078e0208 */
[----:B------:R-:W-:-:S04]  /*08e0*/  IMAD R19, R23, -0x6, R10 ;  /* 0xfffffffa17137824 */ /* 0x000fc800078e020a */
[----:B------:R-:W-:-:S06]  /*08f0*/  IMAD.WIDE R18, R19, 0x4, R8 ;  /* 0x0000000413127825 */ /* 0x000fcc00078e0208 */
[----:B------:R-:W2:Y:S01]  /*0900*/  LDG.E R18, desc[UR4][R18.64] ;  /* 0x0000000412127981 */ /* 0x000ea2000c1e1900 */
[----:B------:R-:W1:Y:S01]  /*0910*/  MUFU.RCP R9, R12 ;  /* 0x0000000c00097308 */ /* 0x000e620000001000 */
[----:B------:R-:W-:Y:S01]  /*0920*/  BSSY.RECONVERGENT B1, `(.L_x_22) ;  /* 0x000000d000017945 */ /* 0x000fe20003800200 */
[----:B-1----:R-:W-:-:S04]  /*0930*/  FFMA R0, -R12, R9, 1 ;  /* 0x3f8000000c007423 */ /* 0x002fc80000000109 */
[----:B------:R-:W-:Y:S01]  /*0940*/  FFMA R0, R9, R0, R9 ;  /* 0x0000000009007223 */ /* 0x000fe20000000009 */
[----:B------:R-:W-:-:S04]  /*0950*/  IMAD.WIDE R8, R17, 0x4, R4 ;  /* 0x0000000411087825 */ /* 0x000fc800078e0204 */
[----:B--2---:R-:W-:-:S04]  /*0960*/  FMUL R25, R18, 0.10000000149011611938 ;  /* 0x3dcccccd12197820 */ /* 0x004fc80000400000 */
[----:B------:R-:W1:Y:S01]  /*0970*/  FCHK P0, R25, R12 ;  /* 0x0000000c19007302 */ /* 0x000e620000000000 */
[----:B------:R-:W-:-:S04]  /*0980*/  FFMA R23, R0, R25, RZ ;  /* 0x0000001900177223 */ /* 0x000fc800000000ff */
[----:B------:R-:W-:-:S04]  /*0990*/  FFMA R10, -R12, R23, R25 ;  /* 0x000000170c0a7223 */ /* 0x000fc80000000119 */
[----:B------:R-:W-:Y:S01]  /*09a0*/  FFMA R17, R0, R10, R23 ;  /* 0x0000000a00117223 */ /* 0x000fe20000000017 */
[----:B01----:R-:W-:Y:S06]  /*09b0*/  @!P0 BRA `(.L_x_23) ;  /* 0x00000000000c8947 */ /* 0x003fec0003800000 */
[----:B------:R-:W-:Y:S02]  /*09c0*/  MOV R23, R25 ;  /* 0x0000001900177202 */ /* 0x000fe40000000f00 */
[----:B------:R-:W-:-:S07]  /*09d0*/  MOV R10, 0x9f0 ;  /* 0x000009f0000a7802 */ /* 0x000fce0000000f00 */
[----:B------:R-:W-:Y:S05]  /*09e0*/  CALL.REL.NOINC `($__internal_0_$__cuda_sm3x_div_rn_noftz_f32_slowpath) ;  /* 0x0000000800e87944 */ /* 0x000fea0003c00000 */
.L_x_23:
[----:B------:R-:W-:Y:S05]  /*09f0*/  BSYNC.RECONVERGENT B1 ;  /* 0x0000000000017941 */ /* 0x000fea0003800200 */
.L_x_22:
        /* <DEDUP_REMOVED lines=29> */
[----:B------:R-:W-:Y:S01]  /*0bd0*/  IMAD.MOV.U32 R23, RZ, RZ, R25 ;  /* 0x000000ffff177224 */ /* 0x000fe200078e0019 */
[----:B------:R-:W-:-:S07]  /*0be0*/  MOV R10, 0xc00 ;  /* 0x00000c00000a7802 */ /* 0x000fce0000000f00 */
[----:B------:R-:W-:Y:S05]  /*0bf0*/  CALL.REL.NOINC `($__internal_0_$__cuda_sm3x_div_rn_noftz_f32_slowpath) ;  /* 0x0000000800647944 */ /* 0x000fea0003c00000 */
[----:B------:R-:W-:-:S07]  /*0c00*/  MOV R15, R17 ;  /* 0x00000011000f7202 */ /* 0x000fce0000000f00 */
.L_x_25:
[----:B------:R-:W-:Y:S05]  /*0c10*/  BSYNC.RECONVERGENT B1 ;  /* 0x0000000000017941 */ /* 0x000fea0003800200 */
.L_x_24:
        /* <DEDUP_REMOVED lines=32> */
[----:B------:R-:W-:-:S07]  /*0e20*/  MOV R23, R17 ;  /* 0x0000001100177202 */ /* 0x000fce0000000f00 */
.L_x_27:
[----:B------:R-:W-:Y:S05]  /*0e30*/  BSYNC.RECONVERGENT B1 ;  /* 0x0000000000017941 */ /* 0x000fea0003800200 */
.L_x_26:
[----:B------:R3:W-:Y:S01]  /*0e40*/  REDG.E.ADD.F32.FTZ.RN.STRONG.GPU desc[UR4][R8.64], R23 ;  /* 0x00000017080079a6 */ /* 0x0007e2000c12f304 */
[----:B------:R-:W-:Y:S01]  /*0e50*/  IADD3 R11, PT, PT, R11, 0x4, RZ ;  /* 0x000000040b0b7810 */ /* 0x000fe20007ffe0ff */
[----:B------:R-:W-:Y:S06]  /*0e60*/  @P2 BRA `(.L_x_28) ;  /* 0xfffffff400d82947 */ /* 0x000fec000383ffff */
.L_x_19:
[----:B0-----:R-:W-:Y:S05]  /*0e70*/  BSYNC B0 ;  /* 0x0000000000007941 */ /* 0x001fea0003800000 */
.L_x_18:
[----:B------:R-:W-:-:S13]  /*0e80*/  ISETP.NE.AND P0, PT, R22, RZ, PT ;  /* 0x000000ff1600720c */ /* 0x000fda0003f05270 */
[----:B------:R-:W-:Y:S05]  /*0e90*/  @!P0 EXIT ;  /* 0x000000000000894d */ /* 0x000fea0003800000 */
[----:B------:R-:W-:Y:S01]  /*0ea0*/  ISETP.NE.AND P0, PT, R22, 0x1, PT ;  /* 0x000000011600780c */ /* 0x000fe20003f05270 */
[----:B------:R-:W-:-:S12]  /*0eb0*/  BSSY.RECONVERGENT B0, `(.L_x_29) ;  /* 0x0000047000007945 */ /* 0x000fd80003800200 */
[----:B------:R-:W-:Y:S05]  /*0ec0*/  @!P0 BRA `(.L_x_30) ;  /* 0x0000000400148947 */ /* 0x000fea0003800000 */
[----:B------:R-:W0:Y:S01]  /*0ed0*/  LDC.64 R2, c[0x0][0x388] ;  /* 0x0000e200ff027b82 */ /* 0x000e220000000a00 */
        /* <DEDUP_REMOVED lines=9> */
[----:B------:R-:W-:Y:S01]  /*0f70*/  IMAD R5, R5, -0x6, R0 ;  /* 0xfffffffa05057824 */ /* 0x000fe200078e0200 */
[----:B---3--:R-:W-:Y:S01]  /*0f80*/  LEA.HI R9, R4, R4, RZ, 0x1 ;  /* 0x0000000404097211 */ /* 0x008fe200078f08ff */
[----:B0-----:R-:W-:-:S04]  /*0f90*/  IMAD.WIDE R2, R7, 0x90, R2 ;  /* 0x0000009007027825 */ /* 0x001fc800078e0202 */
[----:B------:R-:W-:-:S04]  /*0fa0*/  IMAD.WIDE R2, R5, 0x18, R2 ;  /* 0x0000001805027825 */ /* 0x000fc800078e0202 */
[----:B------:R-:W-:-:S04]  /*0fb0*/  IMAD R5, R9, -0x6, R6 ;  /* 0xfffffffa09057824 */ /* 0x000fc800078e0206 */
[----:B------:R-:W-:Y:S01]  /*0fc0*/  IMAD.WIDE R4, R5, 0x4, R2 ;  /* 0x0000000405047825 */ /* 0x000fe200078e0202 */
[----:B------:R-:W0:Y:S01]  /*0fd0*/  MUFU.RCP R9, R12 ;  /* 0x0000000c00097308 */ /* 0x000e220000001000 */
[----:B------:R-:W1:Y:S04]  /*0fe0*/  LDC.64 R2, c[0x0][0x380] ;  /* 0x0000e000ff027b82 */ /* 0x000e680000000a00 */
[----:B------:R-:W2:Y:S01]  /*0ff0*/  LDG.E R4, desc[UR4][R4.64] ;  /* 0x0000000404047981 */ /* 0x000ea2000c1e1900 */
[----:B------:R-:W-:Y:S01]  /*1000*/  BSSY.RECONVERGENT B1, `(.L_x_31) ;  /* 0x000000d000017945 */ /* 0x000fe20003800200 */
[----:B0-----:R-:W-:-:S04]  /*1010*/  FFMA R0, -R12, R9, 1 ;  /* 0x3f8000000c007423 */ /* 0x001fc80000000109 */
[----:B------:R-:W-:Y:S01]  /*1020*/  FFMA R0, R9, R0, R9 ;  /* 0x0000000009007223 */ /* 0x000fe20000000009 */
[----:B-1----:R-:W-:-:S04]  /*1030*/  IMAD.WIDE R2, R7, 0x4, R2 ;  /* 0x0000000407027825 */ /* 0x002fc800078e0202 */
[----:B--2---:R-:W-:-:S04]  /*1040*/  FMUL R23, R4, 0.10000000149011611938 ;  /* 0x3dcccccd04177820 */ /* 0x004fc80000400000 */
        /* <DEDUP_REMOVED lines=8> */
.L_x_32:
[----:B------:R-:W-:Y:S05]  /*10d0*/  BSYNC.RECONVERGENT B1 ;  /* 0x0000000000017941 */ /* 0x000fea0003800200 */
.L_x_31:
[----:B------:R-:W0:Y:S01]  /*10e0*/  LDC.64 R4, c[0x0][0x388] ;  /* 0x0000e200ff047b82 */ /* 0x000e220000000a00 */
[----:B------:R-:W-:Y:S01]  /*10f0*/  VIADD R7, R11, 0x1 ;  /* 0x000000010b077836 */ /* 0x000fe20000000000 */
[----:B------:R1:W-:Y:S03]  /*1100*/  REDG.E.ADD.F32.FTZ.RN.STRONG.GPU desc[UR4][R2.64], R15 ;  /* 0x0000000f020079a6 */ /* 0x0003e6000c12f304 */
        /* <DEDUP_REMOVED lines=11> */
[----:B------:R-:W-:-:S04]  /*11c0*/  IMAD R9, R9, -0x6, R0 ;  /* 0xfffffffa09097824 */ /* 0x000fc800078e0200 */
[----:B------:R-:W-:-:S04]  /*11d0*/  IMAD.WIDE R4, R9, 0x18, R4 ;  /* 0x0000001809047825 */ /* 0x000fc800078e0204 */
[----:B------:R-:W-:-:S04]  /*11e0*/  IMAD R9, R17, -0x6, R8 ;  /* 0xfffffffa11097824 */ /* 0x000fc800078e0208 */
[----:B------:R-:W-:Y:S01]  /*11f0*/  IMAD.WIDE R8, R9, 0x4, R4 ;  /* 0x0000000409087825 */ /* 0x000fe200078e0204 */
[----:B------:R-:W0:Y:S01]  /*1200*/  MUFU.RCP R17, R12 ;  /* 0x0000000c00117308 */ /* 0x000e220000001000 */
[----:B------:R-:W2:Y:S04]  /*1210*/  LDC.64 R4, c[0x0][0x380] ;  /* 0x0000e000ff047b82 */ /* 0x000ea80000000a00 */
[----:B------:R-:W3:Y:S01]  /*1220*/  LDG.E R8, desc[UR4][R8.64] ;  /* 0x0000000408087981 */ /* 0x000ee2000c1e1900 */
[----:B0-----:R-:W-:-:S04]  /*1230*/  FFMA R0, -R12, R17, 1 ;  /* 0x3f8000000c007423 */ /* 0x001fc80000000111 */
[----:B------:R-:W-:Y:S01]  /*1240*/  FFMA R0, R17, R0, R17 ;  /* 0x0000000011007223 */ /* 0x000fe20000000011 */
[----:B------:R-:W-:Y:S01]  /*1250*/  BSSY.RECONVERGENT B1, `(.L_x_33) ;  /* 0x000000a000017945 */ /* 0x000fe20003800200 */
[----:B--2---:R-:W-:-:S04]  /*1260*/  IMAD.WIDE R4, R7, 0x4, R4 ;  /* 0x0000000407047825 */ /* 0x004fc800078e0204 */
[----:B---3--:R-:W-:-:S04]  /*1270*/  FMUL R23, R8, 0.10000000149011611938 ;  /* 0x3dcccccd08177820 */ /* 0x008fc80000400000 */
[----:B------:R-:W0:Y:S01]  /*1280*/  FCHK P0, R23, R12 ;  /* 0x0000000c17007302 */ /* 0x000e220000000000 */
[----:B------:R-:W-:-:S04]  /*1290*/  FFMA R17, R0, R23, RZ ;  /* 0x0000001700117223 */ /* 0x000fc800000000ff */
[----:B------:R-:W-:-:S04]  /*12a0*/  FFMA R6, -R12, R17, R23 ;  /* 0x000000110c067223 */ /* 0x000fc80000000117 */
[----:B------:R-:W-:Y:S01]  /*12b0*/  FFMA R17, R0, R6, R17 ;  /* 0x0000000600117223 */ /* 0x000fe20000000011 */
[----:B01----:R-:W-:Y:S06]  /*12c0*/  @!P0 BRA `(.L_x_34) ;  /* 0x0000000000088947 */ /* 0x003fec0003800000 */
[----:B------:R-:W-:-:S07]  /*12d0*/  MOV R10, 0x12f0 ;  /* 0x000012f0000a7802 */ /* 0x000fce0000000f00 */
[----:B------:R-:W-:Y:S05]  /*12e0*/  CALL.REL.NOINC `($__internal_0_$__cuda_sm3x_div_rn_noftz_f32_slowpath) ;  /* 0x0000000000a87944 */ /* 0x000fea0003c00000 */
.L_x_34:
[----:B------:R-:W-:Y:S05]  /*12f0*/  BSYNC.RECONVERGENT B1 ;  /* 0x0000000000017941 */ /* 0x000fea0003800200 */
.L_x_33:
[----:B------:R0:W-:Y:S01]  /*1300*/  REDG.E.ADD.F32.FTZ.RN.STRONG.GPU desc[UR4][R4.64], R17 ;  /* 0x00000011040079a6 */ /* 0x0001e2000c12f304 */
[----:B------:R-:W-:-:S07]  /*1310*/  IADD3 R11, PT, PT, R11, 0x2, RZ ;  /* 0x000000020b0b7810 */ /* 0x000fce0007ffe0ff */
.L_x_30:
[----:B------:R-:W-:Y:S05]  /*1320*/  BSYNC.RECONVERGENT B0 ;  /* 0x0000000000007941 */ /* 0x000fea0003800200 */
.L_x_29:
[----:B------:R-:W-:-:S04]  /*1330*/  LOP3.LUT R13, R13, 0x1, RZ, 0xc0, !PT ;  /* 0x000000010d0d7812 */ /* 0x000fc800078ec0ff */
[----:B------:R-:W-:-:S13]  /*1340*/  ISETP.NE.U32.AND P0, PT, R13, 0x1, PT ;  /* 0x000000010d00780c */ /* 0x000fda0003f05070 */
[----:B------:R-:W-:Y:S05]  /*1350*/  @P0 EXIT ;  /* 0x000000000000094d */ /* 0x000fea0003800000 */
[----:B------:R-:W1:Y:S01]  /*1360*/  LDC.64 R2, c[0x0][0x388] ;  /* 0x0000e200ff027b82 */ /* 0x000e620000000a00 */
[----:B------:R-:W-:-:S04]  /*1370*/  IMAD.HI R0, R11, 0x2aaaaaab, RZ ;  /* 0x2aaaaaab0b007827 */ /* 0x000fc800078e02ff */
[----:B0-----:R-:W-:Y:S01]  /*1380*/  IMAD.HI R5, R11, 0x38e38e39, RZ ;  /* 0x38e38e390b057827 */ /* 0x001fe200078e02ff */
        /* <DEDUP_REMOVED lines=8> */
[----:B------:R-:W-:Y:S01]  /*1410*/  LEA.HI R7, R4, R4, RZ, 0x1 ;  /* 0x0000000404077211 */ /* 0x000fe200078f08ff */
[----:B-1----:R-:W-:-:S04]  /*1420*/  IMAD.WIDE R2, R11, 0x90, R2 ;  /* 0x000000900b027825 */ /* 0x002fc800078e0202 */
[----:B------:R-:W-:-:S04]  /*1430*/  IMAD.WIDE R2, R5, 0x18, R2 ;  /* 0x0000001805027825 */ /* 0x000fc800078e0202 */
[----:B------:R-:W-:-:S04]  /*1440*/  IMAD R5, R7, -0x6, R6 ;  /* 0xfffffffa07057824 */ /* 0x000fc800078e0206 */
[----:B------:R-:W-:Y:S01]  /*1450*/  IMAD.WIDE R4, R5, 0x4, R2 ;  /* 0x0000000405047825 */ /* 0x000fe200078e0202 */
[----:B------:R-:W0:Y:S01]  /*1460*/  MUFU.RCP R7, R12 ;  /* 0x0000000c00077308 */ /* 0x000e220000001000 */
[----:B------:R-:W1:Y:S04]  /*1470*/  LDC.64 R2, c[0x0][0x380] ;  /* 0x0000e000ff027b82 */ /* 0x000e680000000a00 */
[----:B------:R-:W3:Y:S01]  /*1480*/  LDG.E R4, desc[UR4][R4.64] ;  /* 0x0000000404047981 */ /* 0x000ee2000c1e1900 */
[----:B------:R-:W-:Y:S01]  /*1490*/  BSSY.RECONVERGENT B0, `(.L_x_35) ;  /* 0x000000d000007945 */ /* 0x000fe20003800200 */
[----:B0-----:R-:W-:-:S04]  /*14a0*/  FFMA R0, -R12, R7, 1 ;  /* 0x3f8000000c007423 */ /* 0x001fc80000000107 */
[----:B------:R-:W-:Y:S01]  /*14b0*/  FFMA R0, R7, R0, R7 ;  /* 0x0000000007007223 */ /* 0x000fe20000000007 */
[----:B-1----:R-:W-:-:S04]  /*14c0*/  IMAD.WIDE R2, R11, 0x4, R2 ;  /* 0x000000040b027825 */ /* 0x002fc800078e0202 */
[----:B---3--:R-:W-:-:S04]  /*14d0*/  FMUL R23, R4, 0.10000000149011611938 ;  /* 0x3dcccccd04177820 */ /* 0x008fc80000400000 */
        /* <DEDUP_REMOVED lines=8> */
.L_x_36:
[----:B------:R-:W-:Y:S05]  /*1560*/  BSYNC.RECONVERGENT B0 ;  /* 0x0000000000007941 */ /* 0x000fea0003800200 */
.L_x_35:
[----:B------:R-:W-:Y:S01]  /*1570*/  REDG.E.ADD.F32.FTZ.RN.STRONG.GPU desc[UR4][R2.64], R7 ;  /* 0x00000007020079a6 */ /* 0x000fe2000c12f304 */
[----:B------:R-:W-:Y:S05]  /*1580*/  EXIT ;  /* 0x000000000000794d */ /* 0x000fea0003800000 */
        .weak           $__internal_0_$__cuda_sm3x_div_rn_noftz_f32_slowpath
        .type           $__internal_0_$__cuda_sm3x_div_rn_noftz_f32_slowpath,@function
        .size           $__internal_0_$__cuda_sm3x_div_rn_noftz_f32_slowpath,(.L_x_351 - $__internal_0_$__cuda_sm3x_div_rn_noftz_f32_slowpath)
$__internal_0_$__cuda_sm3x_div_rn_noftz_f32_slowpath:
[----:B------:R-:W-:Y:S01]  /*1590*/  SHF.R.U32.HI R17, RZ, 0x17, R12 ;  /* 0x00000017ff117819 */ /* 0x000fe2000001160c */
[----:B------:R-:W-:Y:S01]  /*15a0*/  BSSY.RECONVERGENT B2, `(.L_x_37) ;  /* 0x0000063000027945 */ /* 0x000fe20003800200 */
[----:B------:R-:W-:Y:S02]  /*15b0*/  SHF.R.U32.HI R14, RZ, 0x17, R23 ;  /* 0x00000017ff0e7819 */ /* 0x000fe40000011617 */
[----:B------:R-:W-:Y:S02]  /*15c0*/  LOP3.LUT R17, R17, 0xff, RZ, 0xc0, !PT ;  /* 0x000000ff11117812 */ /* 0x000fe400078ec0ff */
[----:B------:R-:W-:Y:S02]  /*15d0*/  LOP3.LUT R14, R14, 0xff, RZ, 0xc0, !PT ;  /* 0x000000ff0e0e7812 */ /* 0x000fe400078ec0ff */
[----:B------:R-:W-:Y:S02]  /*15e0*/  IADD3 R0, PT, PT, R17, -0x1, RZ ;  /* 0xffffffff11007810 */ /* 0x000fe40007ffe0ff */
[----:B------:R-:W-:-:S02]  /*15f0*/  IADD3 R15, PT, PT, R14, -0x1, RZ ;  /* 0xffffffff0e0f7810 */ /* 0x000fc40007ffe0ff */
[----:B------:R-:W-:Y:S02]  /*1600*/  ISETP.GT.U32.AND P0, PT, R0, 0xfd, PT ;  /* 0x000000fd0000780c */ /* 0x000fe40003f04070 */
[----:B------:R-:W-:Y:S02]  /*1610*/  MOV R18, R12 ;  /* 0x0000000c00127202 */ /* 0x000fe40000000f00 */
[----:B------:R-:W-:-:S13]  /*1620*/  ISETP.GT.U32.OR P0, PT, R15, 0xfd, P0 ;  /* 0x000000fd0f00780c */ /* 0x000fda0000704470 */
[----:B------:R-:W-:Y:S01]  /*1630*/  @!P0 MOV R16, RZ ;  /* 0x000000ff00108202 */ /* 0x000fe20000000f00 */
[----:B------:R-:W-:Y:S06]  /*1640*/  @!P0 BRA `(.L_x_38) ;  /* 0x00000000005c8947 */ /* 0x000fec0003800000 */
[----:B------:R-:W-:Y:S02]  /*1650*/  FSETP.GTU.FTZ.AND P0, PT, |R23|, +INF , PT ;  /* 0x7f8000001700780b */ /* 0x000fe40003f1c200 */
[----:B------:R-:W-:-:S04]  /*1660*/  FSETP.GTU.FTZ.AND P1, PT, |R12|, +INF , PT ;  /* 0x7f8000000c00780b */ /* 0x000fc80003f3c200 */
[----:B------:R-:W-:-:S13]  /*1670*/  PLOP3.LUT P0, PT, P0, P1, PT, 0xf8, 0x8f ;  /* 0x00000000008f781c */ /* 0x000fda0000703f70 */
[----:B------:R-:W-:Y:S05]  /*1680*/  @P0 BRA `(.L_x_39) ;  /* 0x00000004004c0947 */ /* 0x000fea0003800000 */
[----:B------:R-:W-:-:S13]  /*1690*/  LOP3.LUT P0, RZ, R18, 0x7fffffff, R23, 0xc8, !PT ;  /* 0x7fffffff12ff7812 */ /* 0x000fda000780c817 */
[----:B------:R-:W-:Y:S05]  /*16a0*/  @!P0 BRA `(.L_x_40) ;  /* 0x00000004003c8947 */ /* 0x000fea0003800000 */
[C---:B------:R-:W-:Y:S02]  /*16b0*/  FSETP.NEU.FTZ.AND P1, PT, |R23|.reuse, +INF , PT ;  /* 0x7f8000001700780b */ /* 0x040fe40003f3d200 */
[----:B------:R-:W-:Y:S02]  /*16c0*/  FSETP.NEU.FTZ.AND P3, PT, |R12|, +INF , PT ;  /* 0x7f8000000c00780b */ /* 0x000fe40003f7d200 */
[----:B------:R-:W-:-:S11]  /*16d0*/  FSETP.NEU.FTZ.AND P0, PT, |R23|, +INF , PT ;  /* 0x7f8000001700780b */ /* 0x000fd60003f1d200 */
[----:B------:R-:W-:Y:S05]  /*16e0*/  @!P3 BRA !P1, `(.L_x_40) ;  /* 0x00000004002cb947 */ /* 0x000fea0004800000 */
[----:B------:R-:W-:-:S04]  /*16f0*/  LOP3.LUT P1, RZ, R23, 0x7fffffff, RZ, 0xc0, !PT ;  /* 0x7fffffff17ff7812 */ /* 0x000fc8000782c0ff */
[----:B------:R-:W-:-:S13]  /*1700*/  PLOP3.LUT P1, PT, P3, P1, PT, 0x2f, 0xf2 ;  /* 0x0000000000f2781c */ /* 0x000fda0001f22577 */
[----:B------:R-:W-:Y:S05]  /*1710*/  @P1 BRA `(.L_x_41) ;  /* 0x0000000400181947 */ /* 0x000fea0003800000 */
[----:B------:R-:W-:-:S04]  /*1720*/  LOP3.LUT P1, RZ, R18, 0x7fffffff, RZ, 0xc0, !PT ;  /* 0x7fffffff12ff7812 */ /* 0x000fc8000782c0ff */
[----:B------:R-:W-:-:S13]  /*1730*/  PLOP3.LUT P0, PT, P0, P1, PT, 0x2f, 0xf2 ;  /* 0x0000000000f2781c */ /* 0x000fda0000702577 */
[----:B------:R-:W-:Y:S05]  /*1740*/  @P0 BRA `(.L_x_42) ;  /* 0x0000000400000947 */ /* 0x000fea0003800000 */
[----:B------:R-:W-:Y:S02]  /*1750*/  ISETP.GE.AND P0, PT, R15, RZ, PT ;  /* 0x000000ff0f00720c */ /* 0x000fe40003f06270 */
[----:B------:R-:W-:-:S11]  /*1760*/  ISETP.GE.AND P1, PT, R0, RZ, PT ;  /* 0x000000ff0000720c */ /* 0x000fd60003f26270 */
[----:B------:R-:W-:Y:S01]  /*1770*/  @P0 IMAD.MOV.U32 R16, RZ, RZ, RZ ;  /* 0x000000ffff100224 */ /* 0x000fe200078e00ff */
[----:B------:R-:W-:Y:S01]  /*1780*/  @!P0 MOV R16, 0xffffffc0 ;  /* 0xffffffc000108802 */ /* 0x000fe20000000f00 */
[----:B------:R-:W-:Y:S01]  /*1790*/  @!P0 FFMA R23, R23, 1.84467440737095516160e+19, RZ ;  /* 0x5f80000017178823 */ /* 0x000fe200000000ff */
[----:B------:R-:W-:Y:S02]  /*17a0*/  @!P1 FFMA R18, R12, 1.84467440737095516160e+19, RZ ;  /* 0x5f8000000c129823 */ /* 0x000fe400000000ff */
[----:B------:R-:W-:-:S07]  /*17b0*/  @!P1 IADD3 R16, PT, PT, R16, 0x40, RZ ;  /* 0x0000004010109810 */ /* 0x000fce0007ffe0ff */
.L_x_38:
[----:B------:R-:W-:Y:S01]  /*17c0*/  LEA R15, R17, 0xc0800000, 0x17 ;  /* 0xc0800000110f7811 */ /* 0x000fe200078eb8ff */
[----:B------:R-:W-:Y:S01]  /*17d0*/  BSSY.RECONVERGENT B3, `(.L_x_43) ;  /* 0x0000036000037945 */ /* 0x000fe20003800200 */
[----:B------:R-:W-:Y:S02]  /*17e0*/  IADD3 R14, PT, PT, R14, -0x7f, RZ ;  /* 0xffffff810e0e7810 */ /* 0x000fe40007ffe0ff */
[----:B------:R-:W-:Y:S02]  /*17f0*/  IADD3 R24, PT, PT, -R15, R18, RZ ;  /* 0x000000120f187210 */ /* 0x000fe40007ffe1ff */
[C---:B------:R-:W-:Y:S01]  /*1800*/  IADD3 R17, PT, PT, R14.reuse, 0x7f, -R17 ;  /* 0x0000007f0e117810 */ /* 0x040fe20007ffe811 */
[----:B------:R-:W-:Y:S01]  /*1810*/  IMAD R0, R14, -0x800000, R23 ;  /* 0xff8000000e007824 */ /* 0x000fe200078e0217 */
[----:B------:R-:W0:Y:S01]  /*1820*/  MUFU.RCP R18, R24 ;  /* 0x0000001800127308 */ /* 0x000e220000001000 */
[----:B------:R-:W-:Y:S01]  /*1830*/  FADD.FTZ R15, -R24, -RZ ;  /* 0x800000ff180f7221 */ /* 0x000fe20000010100 */
[----:B------:R-:W-:-:S03]  /*1840*/  IADD3 R17, PT, PT, R17, R16, RZ ;  /* 0x0000001011117210 */ /* 0x000fc60007ffe0ff */
[----:B0-----:R-:W-:-:S04]  /*1850*/  FFMA R19, R18, R15, 1 ;  /* 0x3f80000012137423 */ /* 0x001fc8000000000f */
[----:B------:R-:W-:-:S04]  /*1860*/  FFMA R19, R18, R19, R18 ;  /* 0x0000001312137223 */ /* 0x000fc80000000012 */
[----:B------:R-:W-:-:S04]  /*1870*/  FFMA R18, R0, R19, RZ ;  /* 0x0000001300127223 */ /* 0x000fc800000000ff */
[----:B------:R-:W-:-:S04]  /*1880*/  FFMA R20, R15, R18, R0 ;  /* 0x000000120f147223 */ /* 0x000fc80000000000 */
[----:B------:R-:W-:-:S04]  /*1890*/  FFMA R20, R19, R20, R18 ;  /* 0x0000001413147223 */ /* 0x000fc80000000012 */
[----:B------:R-:W-:-:S04]  /*18a0*/  FFMA R15, R15, R20, R0 ;  /* 0x000000140f0f7223 */ /* 0x000fc80000000000 */
[----:B------:R-:W-:-:S05]  /*18b0*/  FFMA R0, R19, R15, R20 ;  /* 0x0000000f13007223 */ /* 0x000fca0000000014 */
[----:B------:R-:W-:-:S04]  /*18c0*/  SHF.R.U32.HI R14, RZ, 0x17, R0 ;  /* 0x00000017ff0e7819 */ /* 0x000fc80000011600 */
[----:B------:R-:W-:-:S04]  /*18d0*/  LOP3.LUT R14, R14, 0xff, RZ, 0xc0, !PT ;  /* 0x000000ff0e0e7812 */ /* 0x000fc800078ec0ff */
[----:B------:R-:W-:-:S05]  /*18e0*/  IADD3 R14, PT, PT, R14, R17, RZ ;  /* 0x000000110e0e7210 */ /* 0x000fca0007ffe0ff */
[----:B------:R-:W-:-:S05]  /*18f0*/  VIADD R16, R14, 0xffffffff ;  /* 0xffffffff0e107836 */ /* 0x000fca0000000000 */
[----:B------:R-:W-:-:S13]  /*1900*/  ISETP.GE.U32.AND P0, PT, R16, 0xfe, PT ;  /* 0x000000fe1000780c */ /* 0x000fda0003f06070 */
[----:B------:R-:W-:Y:S05]  /*1910*/  @!P0 BRA `(.L_x_44) ;  /* 0x0000000000808947 */ /* 0x000fea0003800000 */
[----:B------:R-:W-:-:S13]  /*1920*/  ISETP.GT.AND P0, PT, R14, 0xfe, PT ;  /* 0x000000fe0e00780c */ /* 0x000fda0003f04270 */
[----:B------:R-:W-:Y:S05]  /*1930*/  @P0 BRA `(.L_x_45) ;  /* 0x00000000006c0947 */ /* 0x000fea0003800000 */
[----:B------:R-:W-:-:S13]  /*1940*/  ISETP.GE.AND P0, PT, R14, 0x1, PT ;  /* 0x000000010e00780c */ /* 0x000fda0003f06270 */
[----:B------:R-:W-:Y:S05]  /*1950*/  @P0 BRA `(.L_x_46) ;  /* 0x0000000000740947 */ /* 0x000fea0003800000 */
[----:B------:R-:W-:Y:S02]  /*1960*/  ISETP.GE.AND P0, PT, R14, -0x18, PT ;  /* 0xffffffe80e00780c */ /* 0x000fe40003f06270 */
[----:B------:R-:W-:-:S11]  /*1970*/  LOP3.LUT R0, R0, 0x80000000, RZ, 0xc0, !PT ;  /* 0x8000000000007812 */ /* 0x000fd600078ec0ff */
[----:B------:R-:W-:Y:S05]  /*1980*/  @!P0 BRA `(.L_x_46) ;  /* 0x0000000000688947 */ /* 0x000fea0003800000 */
[CCC-:B------:R-:W-:Y:S01]  /*1990*/  FFMA.RZ R16, R19.reuse, R15.reuse, R20.reuse ;  /* 0x0000000f13107223 */ /* 0x1c0fe2000000c014 */
[CCC-:B------:R-:W-:Y:S01]  /*19a0*/  FFMA.RP R17, R19.reuse, R15.reuse, R20.reuse ;  /* 0x0000000f13117223 */ /* 0x1c0fe20000008014 */
[----:B------:R-:W-:Y:S01]  /*19b0*/  FFMA.RM R20, R19, R15, R20 ;  /* 0x0000000f13147223 */ /* 0x000fe20000004014 */
[----:B------:R-:W-:Y:S02]  /*19c0*/  IADD3 R15, PT, PT, R14, 0x20, RZ ;  /* 0x000000200e0f7810 */ /* 0x000fe40007ffe0ff */
[----:B------:R-:W-:Y:S02]  /*19d0*/  LOP3.LUT R16, R16, 0x7fffff, RZ, 0xc0, !PT ;  /* 0x007fffff10107812 */ /* 0x000fe400078ec0ff */
[----:B------:R-:W-:Y:S02]  /*19e0*/  ISETP.NE.AND P3, PT, R14, RZ, PT ;  /* 0x000000ff0e00720c */ /* 0x000fe40003f65270 */
[----:B------:R-:W-:Y:S02]  /*19f0*/  LOP3.LUT R16, R16, 0x800000, RZ, 0xfc, !PT ;  /* 0x0080000010107812 */ /* 0x000fe400078efcff */
[----:B------:R-:W-:-:S02]  /*1a00*/  ISETP.NE.AND P1, PT, R14, RZ, PT ;  /* 0x000000ff0e00720c */ /* 0x000fc40003f25270 */
[----:B------:R-:W-:Y:S02]  /*1a10*/  IADD3 R14, PT, PT, -R14, RZ, RZ ;  /* 0x000000ff0e0e7210 */ /* 0x000fe40007ffe1ff */
[----:B------:R-:W-:Y:S02]  /*1a20*/  SHF.L.U32 R15, R16, R15, RZ ;  /* 0x0000000f100f7219 */ /* 0x000fe400000006ff */
[----:B------:R-:W-:Y:S02]  /*1a30*/  FSETP.NEU.FTZ.AND P0, PT, R17, R20, PT ;  /* 0x000000141100720b */ /* 0x000fe40003f1d000 */
[----:B------:R-:W-:Y:S02]  /*1a40*/  SEL R17, R14, RZ, P3 ;  /* 0x000000ff0e117207 */ /* 0x000fe40001800000 */
[----:B------:R-:W-:Y:S02]  /*1a50*/  ISETP.NE.AND P1, PT, R15, RZ, P1 ;  /* 0x000000ff0f00720c */ /* 0x000fe40000f25270 */
[----:B------:R-:W-:-:S02]  /*1a60*/  SHF.R.U32.HI R17, RZ, R17, R16 ;  /* 0x00000011ff117219 */ /* 0x000fc40000011610 */
[----:B------:R-:W-:Y:S02]  /*1a70*/  PLOP3.LUT P0, PT, P0, P1, PT, 0xf8, 0x8f ;  /* 0x00000000008f781c */ /* 0x000fe40000703f70 */
[----:B------:R-:W-:Y:S02]  /*1a80*/  SHF.R.U32.HI R14, RZ, 0x1, R17 ;  /* 0x00000001ff0e7819 */ /* 0x000fe40000011611 */
[----:B------:R-:W-:-:S04]  /*1a90*/  SEL R15, RZ, 0x1, !P0 ;  /* 0x00000001ff0f7807 */ /* 0x000fc80004000000 */
[----:B------:R-:W-:-:S04]  /*1aa0*/  LOP3.LUT R16, R15, 0x1, R14, 0xf8, !PT ;  /* 0x000000010f107812 */ /* 0x000fc800078ef80e */
[----:B------:R-:W-:-:S04]  /*1ab0*/  LOP3.LUT R17, R16, R17, RZ, 0xc0, !PT ;  /* 0x0000001110117212 */ /* 0x000fc800078ec0ff */
[----:B------:R-:W-:-:S04]  /*1ac0*/  IADD3 R17, PT, PT, R14, R17, RZ ;  /* 0x000000110e117210 */ /* 0x000fc80007ffe0ff */
[----:B------:R-:W-:Y:S01]  /*1ad0*/  LOP3.LUT R0, R17, R0, RZ, 0xfc, !PT ;  /* 0x0000000011007212 */ /* 0x000fe200078efcff */
[----:B------:R-:W-:Y:S06]  /*1ae0*/  BRA `(.L_x_46) ;  /* 0x0000000000107947 */ /* 0x000fec0003800000 */
.L_x_45:
[----:B------:R-:W-:-:S04]  /*1af0*/  LOP3.LUT R0, R0, 0x80000000, RZ, 0xc0, !PT ;  /* 0x8000000000007812 */ /* 0x000fc800078ec0ff */
[----:B------:R-:W-:Y:S01]  /*1b00*/  LOP3.LUT R0, R0, 0x7f800000, RZ, 0xfc, !PT ;  /* 0x7f80000000007812 */ /* 0x000fe200078efcff */
[----:B------:R-:W-:Y:S06]  /*1b10*/  BRA `(.L_x_46) ;  /* 0x0000000000047947 */ /* 0x000fec0003800000 */
.L_x_44:
[----:B------:R-:W-:-:S07]  /*1b20*/  LEA R0, R17, R0, 0x17 ;  /* 0x0000000011007211 */ /* 0x000fce00078eb8ff */
.L_x_46:
[----:B------:R-:W-:Y:S05]  /*1b30*/  BSYNC.RECONVERGENT B3 ;  /* 0x0000000000037941 */ /* 0x000fea0003800200 */
.L_x_43:
[----:B------:R-:W-:Y:S05]  /*1b40*/  BRA `(.L_x_47) ;  /* 0x0000000000207947 */ /* 0x000fea0003800000 */
.L_x_42:
[----:B------:R-:W-:-:S04]  /*1b50*/  LOP3.LUT R0, R18, 0x80000000, R23, 0x48, !PT ;  /* 0x8000000012007812 */ /* 0x000fc800078e4817 */
[----:B------:R-:W-:Y:S01]  /*1b60*/  LOP3.LUT R0, R0, 0x7f800000, RZ, 0xfc, !PT ;  /* 0x7f80000000007812 */ /* 0x000fe200078efcff */
[----:B------:R-:W-:Y:S06]  /*1b70*/  BRA `(.L_x_47) ;  /* 0x0000000000147947 */ /* 0x000fec0003800000 */
.L_x_41:
[----:B------:R-:W-:Y:S01]  /*1b80*/  LOP3.LUT R0, R18, 0x80000000, R23, 0x48, !PT ;  /* 0x8000000012007812 */ /* 0x000fe200078e4817 */
[----:B------:R-:W-:Y:S06]  /*1b90*/  BRA `(.L_x_47) ;  /* 0x00000000000c7947 */ /* 0x000fec0003800000 */
.L_x_40:
[----:B------:R-:W0:Y:S01]  /*1ba0*/  MUFU.RSQ R0, -QNAN ;  /* 0xffc0000000007908 */ /* 0x000e220000001400 */
[----:B------:R-:W-:Y:S05]  /*1bb0*/  BRA `(.L_x_47) ;  /* 0x0000000000047947 */ /* 0x000fea0003800000 */
.L_x_39:
[----:B------:R-:W-:-:S07]  /*1bc0*/  FADD.FTZ R0, R23, R12 ;  /* 0x0000000c17007221 */ /* 0x000fce0000010000 */
.L_x_47:
[----:B------:R-:W-:Y:S05]  /*1bd0*/  BSYNC.RECONVERGENT B2 ;  /* 0x0000000000027941 */ /* 0x000fea0003800200 */
.L_x_37:
[----:B------:R-:W-:Y:S01]  /*1be0*/  HFMA2 R15, -RZ, RZ, 0, 0 ;  /* 0x00000000ff0f7431 */ /* 0x000fe200000001ff */
[----:B------:R-:W-:Y:S02]  /*1bf0*/  MOV R14, R10 ;  /* 0x0000000a000e7202 */ /* 0x000fe40000000f00 */
[----:B0-----:R-:W-:Y:S02]  /*1c00*/  MOV R17, R0 ;  /* 0x0000000000117202 */ /* 0x001fe40000000f00 */
[----:B------:R-:W-:Y:S05]  /*1c10*/  RET.REL.NODEC R14 `(_Z10bp_bias_c2PfPA6_A6_f) ;  /* 0xffffffe00ef87950 */ /* 0x000fea0003c3ffff */
.L_x_48:
        /* <DEDUP_REMOVED lines=14> */
.L_x_351:


//--------------------- .text._Z12bp_weight_c2PA3_A3_fPA6_A6_fPA8_A8_f --------------------------
	.section	.text._Z12bp_weight_c2PA3_A3_fPA6_A6_fPA8_A8_f,"ax",@progbits
	.align	128
        .global         _Z12bp_weight_c2PA3_A3_fPA6_A6_fPA8_A8_f
        .type           _Z12bp_weight_c2PA3_A3_fPA6_A6_fPA8_A8_f,@function
        .size           _Z12bp_weight_c2PA3_A3_fPA6_A6_fPA8_A8_f,(.L_x_352 - _Z12bp_weight_c2PA3_A3_fPA6_A6_fPA8_A8_f)
        .other          _Z12bp_weight_c2PA3_A3_fPA6_A6_fPA8_A8_f,@"STO_CUDA_ENTRY STV_DEFAULT"
_Z12bp_weight_c2PA3_A3_fPA6_A6_fPA8_A8_f:
.text._Z12bp_weight_c2PA3_A3_fPA6_A6_fPA8_A8_f:
[----:B------:R-:W-:Y:S08]  /*0000*/  LDC R1, c[0x0][0x37c] ;  /* 0x0000df00ff017b82 */ /* 0x000ff00000000800 */
[----:B------:R-:W0:Y:S01]  /*0010*/  LDC R7, c[0x0][0x360] ;  /* 0x0000d800ff077b82 */ /* 0x000e220000000800 */
[----:B------:R-:W0:Y:S01]  /*0020*/  LDCU UR4, c[0x0][0x370] ;  /* 0x00006e00ff0477ac */ /* 0x000e220008000800 */
[----:B------:R-:W1:Y:S01]  /*0030*/  S2R R6, SR_TID.X ;  /* 0x0000000000067919 */ /* 0x000e620000002100 */
[----:B------:R-:W-:-:S02]  /*0040*/  IMAD.MOV.U32 R3, RZ, RZ, 0x325b6db8 ;  /* 0x325b6db8ff037424 */ /* 0x000fc400078e00ff */
[----:B0-----:R-:W-:-:S03]  /*0050*/  IMAD R2, R7, UR4, RZ ;  /* 0x0000000407027c24 */ /* 0x001fc6000f8e02ff */
[----:B------:R-:W1:Y:S02]  /*0060*/  S2UR UR4, SR_CTAID.X ;  /* 0x00000000000479c3 */ /* 0x000e640000002500 */
[----:B------:R-:W-:-:S04]  /*0070*/  IABS R4, R2 ;  /* 0x0000000200047213 */ /* 0x000fc80000000000 */
[----:B------:R-:W0:Y:S08]  /*0080*/  I2F.RP R0, R4 ;  /* 0x0000000400007306 */ /* 0x000e300000209400 */
[----:B0-----:R-:W0:Y:S01]  /*0090*/  MUFU.RCP R0, R0 ;  /* 0x0000000000007308 */ /* 0x001e220000001000 */
[----:B-1----:R-:W-:Y:S01]  /*00a0*/  IMAD R7, R7, UR4, R6 ;  /* 0x0000000407077c24 */ /* 0x002fe2000f8e0206 */
[----:B------:R-:W-:-:S03]  /*00b0*/  IABS R6, R2 ;  /* 0x0000000200067213 */ /* 0x000fc60000000000 */
[----:B------:R-:W-:-:S05]  /*00c0*/  IMAD R7, R7, 0x798, RZ ;  /* 0x0000079807077824 */ /* 0x000fca00078e02ff */
[C---:B------:R-:W-:Y:S02]  /*00d0*/  IADD3 R15, PT, PT, R7.reuse, 0x798, RZ ;  /* 0x00000798070f7810 */ /* 0x040fe40007ffe0ff */
[----:B------:R-:W-:Y:S02]  /*00e0*/  IABS R13, R7 ;  /* 0x00000007000d7213 */ /* 0x000fe40000000000 */
[----:B------:R-:W-:Y:S02]  /*00f0*/  IABS R10, R15 ;  /* 0x0000000f000a7213 */ /* 0x000fe40000000000 */
[-C--:B------:R-:W-:Y:S02]  /*0100*/  LOP3.LUT R7, R7, R2.reuse, RZ, 0x3c, !PT ;  /* 0x0000000207077212 */ /* 0x080fe400078e3cff */
[----:B0-----:R-:W-:Y:S01]  /*0110*/  IADD3 R8, PT, PT, R0, 0xffffffe, RZ ;  /* 0x0ffffffe00087810 */ /* 0x001fe20007ffe0ff */
[----:B------:R-:W-:Y:S01]  /*0120*/  IMAD.MOV.U32 R0, RZ, RZ, 0x3fb8aa3b ;  /* 0x3fb8aa3bff007424 */ /* 0x000fe200078e00ff */
[----:B------:R-:W-:-:S02]  /*0130*/  LOP3.LUT R15, R15, R2, RZ, 0x3c, !PT ;  /* 0x000000020f0f7212 */ /* 0x000fc400078e3cff */
[----:B------:R0:W1:Y:S01]  /*0140*/  F2I.FTZ.U32.TRUNC.NTZ R9, R8 ;  /* 0x0000000800097305 */ /* 0x000062000021f000 */
[----:B------:R-:W-:Y:S01]  /*0150*/  FFMA R0, R3, R0, -5.2486509360960553749e-08 ;  /* 0xb3616d8703007423 */ /* 0x000fe20000000000 */
[----:B------:R-:W-:Y:S02]  /*0160*/  ISETP.GE.AND P0, PT, R7, RZ, PT ;  /* 0x000000ff0700720c */ /* 0x000fe40003f06270 */
[----:B------:R-:W-:Y:S01]  /*0170*/  ISETP.GE.AND P1, PT, R15, RZ, PT ;  /* 0x000000ff0f00720c */ /* 0x000fe20003f26270 */
[----:B0-----:R-:W-:Y:S01]  /*0180*/  HFMA2 R8, -RZ, RZ, 0, 0 ;  /* 0x00000000ff087431 */ /* 0x001fe200000001ff */
[----:B-1----:R-:W-:-:S05]  /*0190*/  IADD3 R5, PT, PT, RZ, -R9, RZ ;  /* 0x80000009ff057210 */ /* 0x002fca0007ffe0ff */
[----:B------:R-:W-:-:S04]  /*01a0*/  IMAD R5, R5, R4, RZ ;  /* 0x0000000405057224 */ /* 0x000fc800078e02ff */
[----:B------:R-:W-:Y:S01]  /*01b0*/  IMAD.HI.U32 R5, R9, R5, R8 ;  /* 0x0000000509057227 */ /* 0x000fe200078e0008 */
[----:B------:R-:W-:-:S03]  /*01c0*/  IADD3 R8, PT, PT, RZ, -R6, RZ ;  /* 0x80000006ff087210 */ /* 0x000fc60007ffe0ff */
[----:B------:R-:W-:Y:S02]  /*01d0*/  IMAD.MOV.U32 R9, RZ, RZ, 0x3e924925 ;  /* 0x3e924925ff097424 */ /* 0x000fe400078e00ff */
[----:B------:R-:W-:-:S04]  /*01e0*/  IMAD.HI.U32 R6, R5, R13, RZ ;  /* 0x0000000d05067227 */ /* 0x000fc800078e00ff */
[----:B------:R-:W-:Y:S01]  /*01f0*/  FFMA R0, -R9, 1.9251366722983220825e-08, R0 ;  /* 0x32a55e3409007823 */ /* 0x000fe20000000100 */
[----:B------:R-:W-:-:S04]  /*0200*/  IMAD.HI.U32 R5, R5, R10, RZ ;  /* 0x0000000a05057227 */ /* 0x000fc800078e00ff */
[----:B------:R-:W-:Y:S01]  /*0210*/  FFMA R0, R3, 0.029808623716235160828, R0 ;  /* 0x3cf4313703007823 */ /* 0x000fe20000000000 */
[-C--:B------:R-:W-:Y:S02]  /*0220*/  IMAD R17, R5, R8.reuse, R10 ;  /* 0x0000000805117224 */ /* 0x080fe400078e020a */
[----:B------:R-:W-:Y:S02]  /*0230*/  IMAD R13, R6, R8, R13 ;  /* 0x00000008060d7224 */ /* 0x000fe400078e020d */
[----:B------:R-:W-:Y:S01]  /*0240*/  FFMA R8, -R9, 0.0099362079054117202759, R0 ;  /* 0x3c22cb7a09087823 */ /* 0x000fe20000000100 */
[C---:B------:R-:W-:Y:S02]  /*0250*/  ISETP.GT.U32.AND P5, PT, R4.reuse, R17, PT ;  /* 0x000000110400720c */ /* 0x040fe40003fa4070 */
[----:B------:R-:W-:Y:S01]  /*0260*/  ISETP.GT.U32.AND P4, PT, R4, R13, PT ;  /* 0x0000000d0400720c */ /* 0x000fe20003f84070 */
[----:B------:R-:W-:-:S04]  /*0270*/  FADD R9, R8, 2.5878014564514160156 ;  /* 0x40259e8a08097421 */ /* 0x000fc80000000000 */
[C---:B------:R-:W-:Y:S01]  /*0280*/  FMUL R0, R9.reuse, 2 ;  /* 0x4000000009007820 */ /* 0x040fe20000400000 */
[----:B------:R-:W-:-:S03]  /*0290*/  FADD R11, R9, -2.5878014564514160156 ;  /* 0xc0259e8a090b7421 */ /* 0x000fc60000000000 */
[----:B------:R-:W0:Y:S01]  /*02a0*/  FRND R3, R0 ;  /* 0x0000000000037307 */ /* 0x000e220000201000 */
[----:B------:R-:W-:Y:S01]  /*02b0*/  FADD R11, R8, -R11 ;  /* 0x8000000b080b7221 */ /* 0x000fe20000000000 */
[----:B------:R-:W-:Y:S01]  /*02c0*/  @!P5 IMAD.IADD R17, R17, 0x1, -R4 ;  /* 0x000000011111d824 */ /* 0x000fe200078e0a04 */
[----:B------:R-:W-:Y:S02]  /*02d0*/  @!P5 IADD3 R5, PT, PT, R5, 0x1, RZ ;  /* 0x000000010505d810 */ /* 0x000fe40007ffe0ff */
[-C--:B------:R-:W-:Y:S02]  /*02e0*/  @!P4 IADD3 R13, PT, PT, R13, -R4.reuse, RZ ;  /* 0x800000040d0dc210 */ /* 0x080fe40007ffe0ff */
[-C--:B------:R-:W-:Y:S02]  /*02f0*/  ISETP.GE.U32.AND P3, PT, R17, R4.reuse, PT ;  /* 0x000000041100720c */ /* 0x080fe40003f66070 */
[----:B------:R-:W-:Y:S01]  /*0300*/  ISETP.GE.U32.AND P2, PT, R13, R4, PT ;  /* 0x000000040d00720c */ /* 0x000fe20003f46070 */
[----:B------:R-:W-:Y:S01]  /*0310*/  FFMA R4, R9, 2, -R0 ;  /* 0x4000000009047823 */ /* 0x000fe20000000800 */
[----:B------:R-:W-:Y:S01]  /*0320*/  @!P4 IADD3 R6, PT, PT, R6, 0x1, RZ ;  /* 0x000000010606c810 */ /* 0x000fe20007ffe0ff */
[----:B------:R-:W-:-:S02]  /*0330*/  IMAD.MOV.U32 R9, RZ, RZ, 0x391fcb8e ;  /* 0x391fcb8eff097424 */ /* 0x000fc400078e00ff */
[----:B------:R-:W-:Y:S01]  /*0340*/  FFMA R4, R11, 2, R4 ;  /* 0x400000000b047823 */ /* 0x000fe20000000004 */
[----:B0-----:R-:W-:-:S04]  /*0350*/  FADD R7, R0, -R3 ;  /* 0x8000000300077221 */ /* 0x001fc80000000000 */
[----:B------:R-:W-:Y:S01]  /*0360*/  FADD R4, R4, R7 ;  /* 0x0000000704047221 */ /* 0x000fe20000000000 */
[----:B------:R-:W-:Y:S02]  /*0370*/  @P3 IADD3 R5, PT, PT, R5, 0x1, RZ ;  /* 0x0000000105053810 */ /* 0x000fe40007ffe0ff */
[----:B------:R-:W-:Y:S01]  /*0380*/  @P2 IADD3 R6, PT, PT, R6, 0x1, RZ ;  /* 0x0000000106062810 */ /* 0x000fe20007ffe0ff */
[----:B------:R-:W-:Y:S01]  /*0390*/  FFMA R7, R4, R9, 0.0013391353422775864601 ;  /* 0x3aaf85ed04077423 */ /* 0x000fe20000000009 */
[----:B------:R-:W-:Y:S01]  /*03a0*/  ISETP.NE.AND P2, PT, R2, RZ, PT ;  /* 0x000000ff0200720c */ /* 0x000fe20003f45270 */
[----:B------:R-:W-:Y:S01]  /*03b0*/  IMAD.MOV.U32 R8, RZ, RZ, R5 ;  /* 0x000000ffff087224 */ /* 0x000fe200078e0005 */
[----:B------:R-:W-:Y:S01]  /*03c0*/  LOP3.LUT R5, RZ, R2, RZ, 0x33, !PT ;  /* 0x00000002ff057212 */ /* 0x000fe200078e33ff */
[----:B------:R-:W-:Y:S01]  /*03d0*/  FFMA R7, R4, R7, 0.0096188392490148544312 ;  /* 0x3c1d985604077423 */ /* 0x000fe20000000007 */
[----:B------:R-:W-:Y:S02]  /*03e0*/  @!P0 IADD3 R6, PT, PT, -R6, RZ, RZ ;  /* 0x000000ff06068210 */ /* 0x000fe40007ffe1ff */
[----:B------:R-:W-:Y:S01]  /*03f0*/  @!P1 IADD3 R8, PT, PT, -R8, RZ, RZ ;  /* 0x000000ff08089210 */ /* 0x000fe20007ffe1ff */
[----:B------:R-:W-:Y:S01]  /*0400*/  FFMA R7, R4, R7, 0.055503588169813156128 ;  /* 0x3d6357bb04077423 */ /* 0x000fe20000000007 */
[----:B------:R-:W-:-:S02]  /*0410*/  SEL R13, R5, R6, !P2 ;  /* 0x00000006050d7207 */ /* 0x000fc40005000000 */
[----:B------:R-:W-:Y:S01]  /*0420*/  SEL R2, R5, R8, !P2 ;  /* 0x0000000805027207 */ /* 0x000fe20005000000 */
[----:B------:R-:W-:Y:S01]  /*0430*/  FFMA R7, R4, R7, 0.24022644758224487305 ;  /* 0x3e75fdec04077423 */ /* 0x000fe20000000007 */
[----:B------:R-:W-:Y:S02]  /*0440*/  FSETP.GT.AND P0, PT, R3, RZ, PT ;  /* 0x000000ff0300720b */ /* 0x000fe40003f04000 */
[----:B------:R-:W-:Y:S01]  /*0450*/  ISETP.GT.AND P1, PT, R2, R13, PT ;  /* 0x0000000d0200720c */ /* 0x000fe20003f24270 */
[----:B------:R0:W1:Y:S01]  /*0460*/  F2I.NTZ R3, R0 ;  /* 0x0000000000037305 */ /* 0x0000620000203100 */
[----:B------:R-:W-:Y:S01]  /*0470*/  FFMA R7, R4, R7, 0.69314718246459960938 ;  /* 0x3f31721804077423 */ /* 0x000fe20000000007 */
[----:B------:R-:W-:Y:S02]  /*0480*/  SEL R6, RZ, 0x83000000, P0 ;  /* 0x83000000ff067807 */ /* 0x000fe40000000000 */
[----:B------:R-:W-:Y:S01]  /*0490*/  FSETP.GT.AND P0, PT, |R0|, 152, PT ;  /* 0x431800000000780b */ /* 0x000fe20003f04200 */
[----:B------:R-:W-:-:S02]  /*04a0*/  FFMA R7, R4, R7, 1 ;  /* 0x3f80000004077423 */ /* 0x000fc40000000007 */
[----:B------:R-:W-:-:S05]  /*04b0*/  VIADD R4, R6, 0x7f000000 ;  /* 0x7f00000006047836 */ /* 0x000fca0000000000 */
[----:B0-----:R-:W-:Y:S05]  /*04c0*/  @!P1 EXIT ;  /* 0x000000000000994d */ /* 0x001fea0003800000 */
[----:B------:R-:W-:Y:S01]  /*04d0*/  IADD3 R5, PT, PT, -R13, R2, RZ ;  /* 0x000000020d057210 */ /* 0x000fe20007ffe1ff */
[----:B------:R-:W-:Y:S01]  /*04e0*/  FMUL R4, R7, R4 ;  /* 0x0000000407047220 */ /* 0x000fe20000400000 */
[----:B-1----:R-:W-:Y:S01]  /*04f0*/  LEA R3, R3, -R6, 0x17 ;  /* 0x8000000603037211 */ /* 0x002fe200078eb8ff */
[----:B------:R-:W0:Y:S01]  /*0500*/  LDCU.64 UR4, c[0x0][0x358] ;  /* 0x00006b00ff0477ac */ /* 0x000e220008000a00 */
[----:B------:R-:W-:Y:S01]  /*0510*/  LOP3.LUT R5, R5, 0x1, RZ, 0xc0, !PT ;  /* 0x0000000105057812 */ /* 0x000fe200078ec0ff */
[----:B------:R-:W-:Y:S01]  /*0520*/  BSSY.RECONVERGENT B0, `(.L_x_49) ;  /* 0x000003f000007945 */ /* 0x000fe20003800200 */
[----:B------:R-:W-:Y:S01]  /*0530*/  FSETP.GEU.AND P1, PT, R0, RZ, PT ;  /* 0x000000ff0000720b */ /* 0x000fe20003f2e000 */
[----:B------:R-:W-:Y:S01]  /*0540*/  FMUL R3, R4, R3 ;  /* 0x0000000304037220 */ /* 0x000fe20000400000 */
[----:B------:R-:W-:Y:S01]  /*0550*/  ISETP.NE.U32.AND P2, PT, R5, 0x1, PT ;  /* 0x000000010500780c */ /* 0x000fe20003f45070 */
[----:B------:R-:W-:Y:S01]  /*0560*/  VIADD R11, R13, 0x1 ;  /* 0x000000010d0b7836 */ /* 0x000fe20000000000 */
[----:B------:R-:W-:-:S11]  /*0570*/  @P0 FSEL R3, RZ, +INF , !P1 ;  /* 0x7f800000ff030808 */ /* 0x000fd60004800000 */
[----:B0-----:R-:W-:Y:S05]  /*0580*/  @P2 BRA `(.L_x_50) ;  /* 0x0000000000e02947 */ /* 0x001fea0003800000 */
[C---:B------:R-:W-:Y:S01]  /*0590*/  IMAD.HI R10, R13.reuse, 0x4bda12f7, RZ ;  /* 0x4bda12f70d0a7827 */ /* 0x040fe200078e02ff */
[----:B------:R-:W0:Y:S03]  /*05a0*/  LDC.64 R6, c[0x0][0x388] ;  /* 0x0000e200ff067b82 */ /* 0x000e260000000a00 */
[----:B------:R-:W-:Y:S01]  /*05b0*/  IMAD.HI R8, R13, 0x38e38e39, RZ ;  /* 0x38e38e390d087827 */ /* 0x000fe200078e02ff */
[----:B------:R-:W-:-:S03]  /*05c0*/  SHF.R.U32.HI R15, RZ, 0x1f, R10 ;  /* 0x0000001fff0f7819 */ /* 0x000fc6000001160a */
[C---:B------:R-:W-:Y:S01]  /*05d0*/  IMAD.HI R0, R13.reuse, 0x2aaaaaab, RZ ;  /* 0x2aaaaaab0d007827 */ /* 0x040fe200078e02ff */
[----:B------:R-:W1:Y:S01]  /*05e0*/  LDC.64 R4, c[0x0][0x390] ;  /* 0x0000e400ff047b82 */ /* 0x000e620000000a00 */
[----:B------:R-:W-:Y:S02]  /*05f0*/  SHF.R.U32.HI R9, RZ, 0x1f, R8 ;  /* 0x0000001fff097819 */ /* 0x000fe40000011608 */
[----:B------:R-:W-:Y:S01]  /*0600*/  IMAD.HI R16, R13, 0x1948b0fd, RZ ;  /* 0x1948b0fd0d107827 */ /* 0x000fe200078e02ff */
[----:B------:R-:W-:Y:S02]  /*0610*/  LEA.HI R0, R0, R0, RZ, 0x1 ;  /* 0x0000000000007211 */ /* 0x000fe400078f08ff */
[----:B------:R-:W-:Y:S02]  /*0620*/  LEA.HI.SX32 R12, R10, R15, 0x1c ;  /* 0x0000000f0a0c7211 */ /* 0x000fe400078fe2ff */
[----:B------:R-:W-:Y:S01]  /*0630*/  LEA.HI.SX32 R10, R8, R9, 0x1e ;  /* 0x00000009080a7211 */ /* 0x000fe200078ff2ff */
[----:B------:R-:W-:Y:S01]  /*0640*/  IMAD.HI R8, R0, 0x55555556, RZ ;  /* 0x5555555600087827 */ /* 0x000fe200078e02ff */
[----:B------:R-:W-:-:S03]  /*0650*/  SHF.R.U32.HI R9, RZ, 0x1f, R16 ;  /* 0x0000001fff097819 */ /* 0x000fc60000011610 */
[----:B------:R-:W-:Y:S01]  /*0660*/  IMAD.HI R14, R12, 0x2aaaaaab, RZ ;  /* 0x2aaaaaab0c0e7827 */ /* 0x000fe200078e02ff */
[----:B------:R-:W-:Y:S02]  /*0670*/  LEA.HI.SX32 R16, R16, R9, 0x1b ;  /* 0x0000000910107211 */ /* 0x000fe400078fdaff */
[----:B------:R-:W-:Y:S01]  /*0680*/  LEA.HI R15, R8, R8, RZ, 0x1 ;  /* 0x00000008080f7211 */ /* 0x000fe200078f08ff */
        /* <DEDUP_REMOVED lines=8> */
[----:B0-----:R-:W-:-:S03]  /*0710*/  IMAD.WIDE R6, R9, 0x90, R6 ;  /* 0x0000009009067825 */ /* 0x001fc600078e0206 */
[----:B------:R-:W-:Y:S01]  /*0720*/  IADD3 R15, PT, PT, R8, R19, RZ ;  /* 0x00000013080f7210 */ /* 0x000fe20007ffe0ff */
[----:B-1----:R-:W-:-:S04]  /*0730*/  IMAD.WIDE R4, R9, 0x100, R4 ;  /* 0x0000010009047825 */ /* 0x002fc800078e0204 */
[----:B------:R-:W-:Y:S02]  /*0740*/  IMAD R10, R17, -0x3, R10 ;  /* 0xfffffffd110a7824 */ /* 0x000fe400078e020a */
[----:B------:R-:W-:Y:S02]  /*0750*/  IMAD R13, R13, -0x6, R16 ;  /* 0xfffffffa0d0d7824 */ /* 0x000fe400078e0210 */
[----:B------:R-:W-:-:S04]  /*0760*/  IMAD.WIDE R6, R19, 0x18, R6 ;  /* 0x0000001813067825 */ /* 0x000fc800078e0206 */
[----:B------:R-:W-:Y:S01]  /*0770*/  IMAD.WIDE R4, R15, 0x20, R4 ;  /* 0x000000200f047825 */ /* 0x000fe200078e0204 */
[----:B------:R-:W-:-:S03]  /*0780*/  IADD3 R15, PT, PT, R10, R13, RZ ;  /* 0x0000000d0a0f7210 */ /* 0x000fc60007ffe0ff */
[----:B------:R-:W-:-:S04]  /*0790*/  IMAD.WIDE R6, R13, 0x4, R6 ;  /* 0x000000040d067825 */ /* 0x000fc800078e0206 */
[----:B------:R-:W-:Y:S01]  /*07a0*/  IMAD.WIDE R12, R15, 0x4, R4 ;  /* 0x000000040f0c7825 */ /* 0x000fe200078e0204 */
[----:B------:R-:W2:Y:S01]  /*07b0*/  LDG.E R0, desc[UR4][R6.64] ;  /* 0x0000000406007981 */ /* 0x000ea2000c1e1900 */
[----:B------:R-:W0:Y:S04]  /*07c0*/  LDC.64 R4, c[0x0][0x380] ;  /* 0x0000e000ff047b82 */ /* 0x000e280000000a00 */
[----:B------:R-:W2:Y:S01]  /*07d0*/  LDG.E R13, desc[UR4][R12.64] ;  /* 0x000000040c0d7981 */ /* 0x000ea2000c1e1900 */
[----:B------:R-:W1:Y:S01]  /*07e0*/  MUFU.RCP R14, R3 ;  /* 0x00000003000e7308 */ /* 0x000e620000001000 */
[----:B------:R-:W-:Y:S01]  /*07f0*/  BSSY.RECONVERGENT B1, `(.L_x_51) ;  /* 0x000000f000017945 */ /* 0x000fe20003800200 */
[----:B-1----:R-:W-:Y:S01]  /*0800*/  FFMA R15, -R3, R14, 1 ;  /* 0x3f800000030f7423 */ /* 0x002fe2000000010e */
[----:B0-----:R-:W-:-:S04]  /*0810*/  IMAD.WIDE R4, R9, 0x24, R4 ;  /* 0x0000002409047825 */ /* 0x001fc800078e0204 */
[----:B------:R-:W-:Y:S01]  /*0820*/  FFMA R15, R14, R15, R14 ;  /* 0x0000000f0e0f7223 */ /* 0x000fe2000000000e */
[----:B------:R-:W-:-:S04]  /*0830*/  IMAD.WIDE R4, R8, 0xc, R4 ;  /* 0x0000000c08047825 */ /* 0x000fc800078e0204 */
[----:B------:R-:W-:-:S04]  /*0840*/  IMAD.WIDE R4, R10, 0x4, R4 ;  /* 0x000000040a047825 */ /* 0x000fc800078e0204 */
[----:B--2---:R-:W-:-:S04]  /*0850*/  FMUL R0, R0, R13 ;  /* 0x0000000d00007220 */ /* 0x004fc80000400000 */
[----:B------:R-:W0:Y:S01]  /*0860*/  FCHK P0, R0, R3 ;  /* 0x0000000300007302 */ /* 0x000e220000000000 */
[----:B------:R-:W-:-:S04]  /*0870*/  FFMA R14, R0, R15, RZ ;  /* 0x0000000f000e7223 */ /* 0x000fc800000000ff */
[----:B------:R-:W-:-:S04]  /*0880*/  FFMA R6, -R3, R14, R0 ;  /* 0x0000000e03067223 */ /* 0x000fc80000000100 */
[----:B------:R-:W-:Y:S01]  /*0890*/  FFMA R15, R15, R6, R14 ;  /* 0x000000060f0f7223 */ /* 0x000fe2000000000e */
[----:B0-----:R-:W-:Y:S06]  /*08a0*/  @!P0 BRA `(.L_x_52) ;  /* 0x00000000000c8947 */ /* 0x001fec0003800000 */
[----:B------:R-:W-:-:S07]  /*08b0*/  MOV R12, 0x8d0 ;  /* 0x000008d0000c7802 */ /* 0x000fce0000000f00 */
[----:B------:R-:W-:Y:S05]  /*08c0*/  CALL.REL.NOINC `($__internal_1_$__cuda_sm3x_div_rn_noftz_f32_slowpath) ;  /* 0x0000000400e87944 */ /* 0x000fea0003c00000 */
[----:B------:R-:W-:-:S07]  /*08d0*/  IMAD.MOV.U32 R15, RZ, RZ, R0 ;  /* 0x000000ffff0f7224 */ /* 0x000fce00078e0000 */
.L_x_52:
[----:B------:R-:W-:Y:S05]  /*08e0*/  BSYNC.RECONVERGENT B1 ;  /* 0x0000000000017941 */ /* 0x000fea0003800200 */
.L_x_51:
[----:B------:R0:W-:Y:S01]  /*08f0*/  REDG.E.ADD.F32.FTZ.RN.STRONG.GPU desc[UR4][R4.64], R15 ;  /* 0x0000000f040079a6 */ /* 0x0001e2000c12f304 */
[----:B------:R-:W-:-:S07]  /*0900*/  MOV R13, R11 ;  /* 0x0000000b000d7202 */ /* 0x000fce0000000f00 */
.L_x_50:
[----:B------:R-:W-:Y:S05]  /*0910*/  BSYNC.RECONVERGENT B0 ;  /* 0x0000000000007941 */ /* 0x000fea0003800200 */
.L_x_49:
[----:B------:R-:W1:Y:S01]  /*0920*/  LDC.64 R8, c[0x0][0x390] ;  /* 0x0000e400ff087b82 */ /* 0x000e620000000a00 */
[----:B------:R-:W-:-:S07]  /*0930*/  ISETP.NE.AND P0, PT, R2, R11, PT ;  /* 0x0000000b0200720c */ /* 0x000fce0003f05270 */
[----:B------:R-:W2:Y:S08]  /*0940*/  LDC.64 R6, c[0x0][0x380] ;  /* 0x0000e000ff067b82 */ /* 0x000eb00000000a00 */
[----:B0-----:R-:W0:Y:S01]  /*0950*/  LDC.64 R4, c[0x0][0x388] ;  /* 0x0000e200ff047b82 */ /* 0x001e220000000a00 */
[----:B------:R-:W-:Y:S05]  /*0960*/  @!P0 EXIT ;  /* 0x000000000000894d */ /* 0x000fea0003800000 */
.L_x_57:
[----:B------:R-:W-:-:S04]  /*0970*/  IMAD.HI R10, R13, 0x4bda12f7, RZ ;  /* 0x4bda12f70d0a7827 */ /* 0x000fc800078e02ff */
[----:B------:R-:W-:Y:S01]  /*0980*/  IMAD.HI R14, R13, 0x1948b0fd, RZ ;  /* 0x1948b0fd0d0e7827 */ /* 0x000fe200078e02ff */
[----:B------:R-:W-:-:S03]  /*0990*/  SHF.R.U32.HI R11, RZ, 0x1f, R10 ;  /* 0x0000001fff0b7819 */ /* 0x000fc6000001160a */
[C---:B------:R-:W-:Y:S01]  /*09a0*/  IMAD.HI R0, R13.reuse, 0x2aaaaaab, RZ ;  /* 0x2aaaaaab0d007827 */ /* 0x040fe200078e02ff */
[----:B------:R-:W-:Y:S02]  /*09b0*/  SHF.R.U32.HI R17, RZ, 0x1f, R14 ;  /* 0x0000001fff117819 */ /* 0x000fe4000001160e */
[----:B------:R-:W-:Y:S01]  /*09c0*/  LEA.HI.SX32 R15, R10, R11, 0x1c ;  /* 0x0000000b0a0f7211 */ /* 0x000fe200078fe2ff */
[----:B------:R-:W-:Y:S01]  /*09d0*/  IMAD.HI R12, R13, 0x38e38e39, RZ ;  /* 0x38e38e390d0c7827 */ /* 0x000fe200078e02ff */
[----:B------:R-:W-:Y:S02]  /*09e0*/  LEA.HI R0, R0, R0, RZ, 0x1 ;  /* 0x0000000000007211 */ /* 0x000fe400078f08ff */
        /* <DEDUP_REMOVED lines=15> */
[----:B0-----:R-:W-:Y:S01]  /*0ae0*/  IMAD.WIDE R16, R11, 0x90, R4 ;  /* 0x000000900b107825 */ /* 0x001fe200078e0204 */
[----:B------:R-:W-:-:S03]  /*0af0*/  IADD3 R25, PT, PT, R10, R21, RZ ;  /* 0x000000150a197210 */ /* 0x000fc60007ffe0ff */
[----:B-1----:R-:W-:-:S04]  /*0b00*/  IMAD.WIDE R14, R11, 0x100, R8 ;  /* 0x000001000b0e7825 */ /* 0x002fc800078e0208 */
[----:B------:R-:W-:Y:S02]  /*0b10*/  IMAD R12, R19, -0x3, R12 ;  /* 0xfffffffd130c7824 */ /* 0x000fe400078e020c */
[----:B------:R-:W-:-:S04]  /*0b20*/  IMAD.WIDE R16, R21, 0x18, R16 ;  /* 0x0000001815107825 */ /* 0x000fc800078e0210 */
[----:B------:R-:W-:-:S04]  /*0b30*/  IMAD.WIDE R14, R25, 0x20, R14 ;  /* 0x00000020190e7825 */ /* 0x000fc800078e020e */
[----:B------:R-:W-:Y:S02]  /*0b40*/  IMAD.IADD R19, R12, 0x1, R23 ;  /* 0x000000010c137824 */ /* 0x000fe400078e0217 */
[----:B------:R-:W-:-:S04]  /*0b50*/  IMAD.WIDE R16, R23, 0x4, R16 ;  /* 0x0000000417107825 */ /* 0x000fc800078e0210 */
[----:B------:R-:W-:Y:S02]  /*0b60*/  IMAD.WIDE R18, R19, 0x4, R14 ;  /* 0x0000000413127825 */ /* 0x000fe400078e020e */
[----:B------:R-:W3:Y:S04]  /*0b70*/  LDG.E R16, desc[UR4][R16.64] ;  /* 0x0000000410107981 */ /* 0x000ee8000c1e1900 */
[----:B------:R-:W3:Y:S01]  /*0b80*/  LDG.E R19, desc[UR4][R18.64] ;  /* 0x0000000412137981 */ /* 0x000ee2000c1e1900 */
[----:B------:R-:W0:Y:S01]  /*0b90*/  MUFU.RCP R0, R3 ;  /* 0x0000000300007308 */ /* 0x000e220000001000 */
[----:B------:R-:W-:Y:S05]  /*0ba0*/  YIELD ;  /* 0x0000000000007946 */ /* 0x000fea0003800000 */
[----:B------:R-:W-:Y:S01]  /*0bb0*/  BSSY.RECONVERGENT B0, `(.L_x_53) ;  /* 0x0000010000007945 */ /* 0x000fe20003800200 */
[----:B0-----:R-:W-:-:S04]  /*0bc0*/  FFMA R15, -R3, R0, 1 ;  /* 0x3f800000030f7423 */ /* 0x001fc80000000100 */
[----:B------:R-:W-:Y:S01]  /*0bd0*/  FFMA R0, R0, R15, R0 ;  /* 0x0000000f00007223 */ /* 0x000fe20000000000 */
[----:B--2---:R-:W-:-:S04]  /*0be0*/  IMAD.WIDE R14, R11, 0x24, R6 ;  /* 0x000000240b0e7825 */ /* 0x004fc800078e0206 */
[----:B------:R-:W-:-:S04]  /*0bf0*/  IMAD.WIDE R10, R10, 0xc, R14 ;  /* 0x0000000c0a0a7825 */ /* 0x000fc800078e020e */
[----:B------:R-:W-:-:S04]  /*0c00*/  IMAD.WIDE R10, R12, 0x4, R10 ;  /* 0x000000040c0a7825 */ /* 0x000fc800078e020a */
[----:B---3--:R-:W-:-:S04]  /*0c10*/  FMUL R20, R16, R19 ;  /* 0x0000001310147220 */ /* 0x008fc80000400000 */
[----:B------:R-:W0:Y:S01]  /*0c20*/  FCHK P0, R20, R3 ;  /* 0x0000000314007302 */ /* 0x000e220000000000 */
[----:B------:R-:W-:-:S04]  /*0c30*/  FFMA R21, R0, R20, RZ ;  /* 0x0000001400157223 */ /* 0x000fc800000000ff */
[----:B------:R-:W-:-:S04]  /*0c40*/  FFMA R14, -R3, R21, R20 ;  /* 0x00000015030e7223 */ /* 0x000fc80000000114 */
[----:B------:R-:W-:Y:S01]  /*0c50*/  FFMA R17, R0, R14, R21 ;  /* 0x0000000e00117223 */ /* 0x000fe20000000015 */
[----:B0-----:R-:W-:Y:S06]  /*0c60*/  @!P0 BRA `(.L_x_54) ;  /* 0x0000000000108947 */ /* 0x001fec0003800000 */
[----:B------:R-:W-:Y:S02]  /*0c70*/  MOV R0, R20 ;  /* 0x0000001400007202 */ /* 0x000fe40000000f00 */
[----:B------:R-:W-:-:S07]  /*0c80*/  MOV R12, 0xca0 ;  /* 0x00000ca0000c7802 */ /* 0x000fce0000000f00 */
[----:B------:R-:W-:Y:S05]  /*0c90*/  CALL.REL.NOINC `($__internal_1_$__cuda_sm3x_div_rn_noftz_f32_slowpath) ;  /* 0x0000000000f47944 */ /* 0x000fea0003c00000 */
[----:B------:R-:W-:-:S07]  /*0ca0*/  MOV R17, R0 ;  /* 0x0000000000117202 */ /* 0x000fce0000000f00 */
.L_x_54:
[----:B------:R-:W-:Y:S05]  /*0cb0*/  BSYNC.RECONVERGENT B0 ;  /* 0x0000000000007941 */ /* 0x000fea0003800200 */
.L_x_53:
[----:B------:R-:W-:Y:S01]  /*0cc0*/  VIADD R19, R13, 0x1 ;  /* 0x000000010d137836 */ /* 0x000fe20000000000 */
[----:B------:R0:W-:Y:S03]  /*0cd0*/  REDG.E.ADD.F32.FTZ.RN.STRONG.GPU desc[UR4][R10.64], R17 ;  /* 0x000000110a0079a6 */ /* 0x0001e6000c12f304 */
        /* <DEDUP_REMOVED lines=23> */
[----:B------:R-:W-:Y:S01]  /*0e50*/  IMAD.WIDE R20, R19, 0x90, R4 ;  /* 0x0000009013147825 */ /* 0x000fe200078e0204 */
[----:B------:R-:W-:-:S03]  /*0e60*/  IADD3 R29, PT, PT, R12, R25, RZ ;  /* 0x000000190c1d7210 */ /* 0x000fc60007ffe0ff */
[----:B------:R-:W-:-:S04]  /*0e70*/  IMAD.WIDE R14, R19, 0x100, R8 ;  /* 0x00000100130e7825 */ /* 0x000fc800078e0208 */
[----:B------:R-:W-:Y:S02]  /*0e80*/  IMAD R16, R23, -0x3, R16 ;  /* 0xfffffffd17107824 */ /* 0x000fe400078e0210 */
[----:B------:R-:W-:-:S03]  /*0e90*/  IMAD.WIDE R20, R25, 0x18, R20 ;  /* 0x0000001819147825 */ /* 0x000fc600078e0214 */
[----:B------:R-:W-:Y:S01]  /*0ea0*/  IADD3 R23, PT, PT, R16, R27, RZ ;  /* 0x0000001b10177210 */ /* 0x000fe20007ffe0ff */
[----:B------:R-:W-:-:S04]  /*0eb0*/  IMAD.WIDE R14, R29, 0x20, R14 ;  /* 0x000000201d0e7825 */ /* 0x000fc800078e020e */
[----:B------:R-:W-:-:S04]  /*0ec0*/  IMAD.WIDE R20, R27, 0x4, R20 ;  /* 0x000000041b147825 */ /* 0x000fc800078e0214 */
[----:B------:R-:W-:Y:S02]  /*0ed0*/  IMAD.WIDE R22, R23, 0x4, R14 ;  /* 0x0000000417167825 */ /* 0x000fe400078e020e */
[----:B------:R-:W2:Y:S04]  /*0ee0*/  LDG.E R20, desc[UR4][R20.64] ;  /* 0x0000000414147981 */ /* 0x000ea8000c1e1900 */
[----:B------:R-:W2:Y:S01]  /*0ef0*/  LDG.E R23, desc[UR4][R22.64] ;  /* 0x0000000416177981 */ /* 0x000ea2000c1e1900 */
[----:B------:R-:W1:Y:S01]  /*0f00*/  MUFU.RCP R0, R3 ;  /* 0x0000000300007308 */ /* 0x000e620000001000 */
[----:B------:R-:W-:Y:S01]  /*0f10*/  IMAD.WIDE R14, R19, 0x24, R6 ;  /* 0x00000024130e7825 */ /* 0x000fe200078e0206 */
[----:B------:R-:W-:Y:S03]  /*0f20*/  BSSY.RECONVERGENT B0, `(.L_x_55) ;  /* 0x000000f000007945 */ /* 0x000fe60003800200 */
[----:B------:R-:W-:-:S04]  /*0f30*/  IMAD.WIDE R14, R12, 0xc, R14 ;  /* 0x0000000c0c0e7825 */ /* 0x000fc800078e020e */
[----:B-1----:R-:W-:-:S04]  /*0f40*/  FFMA R25, -R3, R0, 1 ;  /* 0x3f80000003197423 */ /* 0x002fc80000000100 */
[----:B------:R-:W-:Y:S01]  /*0f50*/  FFMA R0, R0, R25, R0 ;  /* 0x0000001900007223 */ /* 0x000fe20000000000 */
[----:B0-----:R-:W-:-:S04]  /*0f60*/  IMAD.WIDE R10, R16, 0x4, R14 ;  /* 0x00000004100a7825 */ /* 0x001fc800078e020e */
[----:B--2---:R-:W-:-:S04]  /*0f70*/  FMUL R18, R20, R23 ;  /* 0x0000001714127220 */ /* 0x004fc80000400000 */
[----:B------:R-:W0:Y:S01]  /*0f80*/  FCHK P0, R18, R3 ;  /* 0x0000000312007302 */ /* 0x000e220000000000 */
[----:B------:R-:W-:-:S04]  /*0f90*/  FFMA R19, R0, R18, RZ ;  /* 0x0000001200137223 */ /* 0x000fc800000000ff */
[----:B------:R-:W-:-:S04]  /*0fa0*/  FFMA R12, -R3, R19, R18 ;  /* 0x00000013030c7223 */ /* 0x000fc80000000112 */
[----:B------:R-:W-:Y:S01]  /*0fb0*/  FFMA R19, R0, R12, R19 ;  /* 0x0000000c00137223 */ /* 0x000fe20000000013 */
[----:B0-----:R-:W-:Y:S06]  /*0fc0*/  @!P0 BRA `(.L_x_56) ;  /* 0x0000000000108947 */ /* 0x001fec0003800000 */
[----:B------:R-:W-:Y:S01]  /*0fd0*/  IMAD.MOV.U32 R0, RZ, RZ, R18 ;  /* 0x000000ffff007224 */ /* 0x000fe200078e0012 */
[----:B------:R-:W-:-:S07]  /*0fe0*/  MOV R12, 0x1000 ;  /* 0x00001000000c7802 */ /* 0x000fce0000000f00 */
[----:B------:R-:W-:Y:S05]  /*0ff0*/  CALL.REL.NOINC `($__internal_1_$__cuda_sm3x_div_rn_noftz_f32_slowpath) ;  /* 0x00000000001c7944 */ /* 0x000fea0003c00000 */
[----:B------:R-:W-:-:S07]  /*1000*/  MOV R19, R0 ;  /* 0x0000000000137202 */ /* 0x000fce0000000f00 */
.L_x_56:
[----:B------:R-:W-:Y:S05]  /*1010*/  BSYNC.RECONVERGENT B0 ;  /* 0x0000000000007941 */ /* 0x000fea0003800200 */
.L_x_55:
[----:B------:R-:W-:Y:S01]  /*1020*/  IADD3 R13, PT, PT, R13, 0x2, RZ ;  /* 0x000000020d0d7810 */ /* 0x000fe20007ffe0ff */
[----:B------:R3:W-:Y:S03]  /*1030*/  REDG.E.ADD.F32.FTZ.RN.STRONG.GPU desc[UR4][R10.64], R19 ;  /* 0x000000130a0079a6 */ /* 0x0007e6000c12f304 */
[----:B------:R-:W-:-:S13]  /*1040*/  ISETP.NE.AND P0, PT, R13, R2, PT ;  /* 0x000000020d00720c */ /* 0x000fda0003f05270 */
[----:B---3--:R-:W-:Y:S05]  /*1050*/  @P0 BRA `(.L_x_57) ;  /* 0xfffffff800440947 */ /* 0x008fea000383ffff */
[----:B------:R-:W-:Y:S05]  /*1060*/  EXIT ;  /* 0x000000000000794d */ /* 0x000fea0003800000 */
        .weak           $__internal_1_$__cuda_sm3x_div_rn_noftz_f32_slowpath
        .type           $__internal_1_$__cuda_sm3x_div_rn_noftz_f32_slowpath,@function
        .size           $__internal_1_$__cuda_sm3x_div_rn_noftz_f32_slowpath,(.L_x_352 - $__internal_1_$__cuda_sm3x_div_rn_noftz_f32_slowpath)
$__internal_1_$__cuda_sm3x_div_rn_noftz_f32_slowpath:
[----:B------:R-:W-:Y:S01]  /*1070*/  SHF.R.U32.HI R14, RZ, 0x17, R3 ;  /* 0x00000017ff0e7819 */ /* 0x000fe20000011603 */
[----:B------:R-:W-:Y:S01]  /*1080*/  BSSY.RECONVERGENT B2, `(.L_x_58) ;  /* 0x0000063000027945 */ /* 0x000fe20003800200 */
[----:B------:R-:W-:Y:S02]  /*1090*/  SHF.R.U32.HI R17, RZ, 0x17, R0 ;  /* 0x00000017ff117819 */ /* 0x000fe40000011600 */
[----:B------:R-:W-:Y:S02]  /*10a0*/  LOP3.LUT R14, R14, 0xff, RZ, 0xc0, !PT ;  /* 0x000000ff0e0e7812 */ /* 0x000fe400078ec0ff */
[----:B------:R-:W-:Y:S02]  /*10b0*/  LOP3.LUT R17, R17, 0xff, RZ, 0xc0, !PT ;  /* 0x000000ff11117812 */ /* 0x000fe400078ec0ff */
[----:B------:R-:W-:Y:S01]  /*10c0*/  MOV R19, R3 ;  /* 0x0000000300137202 */ /* 0x000fe20000000f00 */
[----:B------:R-:W-:Y:S01]  /*10d0*/  VIADD R18, R14, 0xffffffff ;  /* 0xffffffff0e127836 */ /* 0x000fe20000000000 */
[----:B------:R-:W-:-:S04]  /*10e0*/  IADD3 R16, PT, PT, R17, -0x1, RZ ;  /* 0xffffffff11107810 */ /* 0x000fc80007ffe0ff */
[----:B------:R-:W-:-:S04]  /*10f0*/  ISETP.GT.U32.AND P0, PT, R18, 0xfd, PT ;  /* 0x000000fd1200780c */ /* 0x000fc80003f04070 */
[----:B------:R-:W-:-:S13]  /*1100*/  ISETP.GT.U32.OR P0, PT, R16, 0xfd, P0 ;  /* 0x000000fd1000780c */ /* 0x000fda0000704470 */
[----:B------:R-:W-:Y:S01]  /*1110*/  @!P0 IMAD.MOV.U32 R15, RZ, RZ, RZ ;  /* 0x000000ffff0f8224 */ /* 0x000fe200078e00ff */
        /* <DEDUP_REMOVED lines=19> */
[----:B------:R-:W-:Y:S01]  /*1250*/  @P0 MOV R15, RZ ;  /* 0x000000ff000f0202 */ /* 0x000fe20000000f00 */
[----:B------:R-:W-:Y:S01]  /*1260*/  @!P0 FFMA R0, R0, 1.84467440737095516160e+19, RZ ;  /* 0x5f80000000008823 */ /* 0x000fe200000000ff */
[----:B------:R-:W-:Y:S01]  /*1270*/  @!P0 MOV R15, 0xffffffc0 ;  /* 0xffffffc0000f8802 */ /* 0x000fe20000000f00 */
[----:B------:R-:W-:-:S04]  /*1280*/  @!P1 FFMA R19, R3, 1.84467440737095516160e+19, RZ ;  /* 0x5f80000003139823 */ /* 0x000fc800000000ff */
[----:B------:R-:W-:-:S07]  /*1290*/  @!P1 VIADD R15, R15, 0x40 ;  /* 0x000000400f0f9836 */ /* 0x000fce0000000000 */
.L_x_59:
[----:B------:R-:W-:Y:S01]  /*12a0*/  LEA R16, R14, 0xc0800000, 0x17 ;  /* 0xc08000000e107811 */ /* 0x000fe200078eb8ff */
[----:B------:R-:W-:Y:S01]  /*12b0*/  BSSY.RECONVERGENT B3, `(.L_x_64) ;  /* 0x0000036000037945 */ /* 0x000fe20003800200 */
[----:B------:R-:W-:Y:S02]  /*12c0*/  IADD3 R17, PT, PT, R17, -0x7f, RZ ;  /* 0xffffff8111117810 */ /* 0x000fe40007ffe0ff */
[----:B------:R-:W-:-:S03]  /*12d0*/  IADD3 R18, PT, PT, -R16, R19, RZ ;  /* 0x0000001310127210 */ /* 0x000fc60007ffe1ff */
[C---:B------:R-:W-:Y:S01]  /*12e0*/  IMAD R0, R17.reuse, -0x800000, R0 ;  /* 0xff80000011007824 */ /* 0x040fe200078e0200 */
[----:B------:R0:W1:Y:S01]  /*12f0*/  MUFU.RCP R16, R18 ;  /* 0x0000001200107308 */ /* 0x0000620000001000 */
[----:B------:R-:W-:Y:S01]  /*1300*/  FADD.FTZ R19, -R18, -RZ ;  /* 0x800000ff12137221 */ /* 0x000fe20000010100 */
[----:B0-----:R-:W-:-:S05]  /*1310*/  IADD3 R18, PT, PT, R17, 0x7f, -R14 ;  /* 0x0000007f11127810 */ /* 0x001fca0007ffe80e */
[----:B------:R-:W-:Y:S02]  /*1320*/  IMAD.IADD R15, R18, 0x1, R15 ;  /* 0x00000001120f7824 */ /* 0x000fe400078e020f */
[----:B-1----:R-:W-:-:S04]  /*1330*/  FFMA R21, R16, R19, 1 ;  /* 0x3f80000010157423 */ /* 0x002fc80000000013 */
        /* <DEDUP_REMOVED lines=8> */
[----:B------:R-:W-:-:S04]  /*13c0*/  IADD3 R14, PT, PT, R14, R15, RZ ;  /* 0x0000000f0e0e7210 */ /* 0x000fc80007ffe0ff */
[----:B------:R-:W-:-:S04]  /*13d0*/  IADD3 R17, PT, PT, R14, -0x1, RZ ;  /* 0xffffffff0e117810 */ /* 0x000fc80007ffe0ff */
        /* <DEDUP_REMOVED lines=9> */
[-CC-:B------:R-:W-:Y:S01]  /*1470*/  FFMA.RZ R15, R21, R19.reuse, R16.reuse ;  /* 0x00000013150f7223 */ /* 0x180fe2000000c010 */
[C---:B------:R-:W-:Y:S01]  /*1480*/  VIADD R18, R14.reuse, 0x20 ;  /* 0x000000200e127836 */ /* 0x040fe20000000000 */
[C---:B------:R-:W-:Y:S02]  /*1490*/  ISETP.NE.AND P2, PT, R14.reuse, RZ, PT ;  /* 0x000000ff0e00720c */ /* 0x040fe40003f45270 */
[C---:B------:R-:W-:Y:S02]  /*14a0*/  ISETP.NE.AND P1, PT, R14.reuse, RZ, PT ;  /* 0x000000ff0e00720c */ /* 0x040fe40003f25270 */
[----:B------:R-:W-:Y:S01]  /*14b0*/  LOP3.LUT R17, R15, 0x7fffff, RZ, 0xc0, !PT ;  /* 0x007fffff0f117812 */ /* 0x000fe200078ec0ff */
[CCC-:B------:R-:W-:Y:S01]  /*14c0*/  FFMA.RP R15, R21.reuse, R19.reuse, R16.reuse ;  /* 0x00000013150f7223 */ /* 0x1c0fe20000008010 */
[----:B------:R-:W-:Y:S01]  /*14d0*/  FFMA.RM R16, R21, R19, R16 ;  /* 0x0000001315107223 */ /* 0x000fe20000004010 */
[----:B------:R-:W-:Y:S02]  /*14e0*/  IADD3 R14, PT, PT, -R14, RZ, RZ ;  /* 0x000000ff0e0e7210 */ /* 0x000fe40007ffe1ff */
[----:B------:R-:W-:-:S02]  /*14f0*/  LOP3.LUT R17, R17, 0x800000, RZ, 0xfc, !PT ;  /* 0x0080000011117812 */ /* 0x000fc400078efcff */
[----:B------:R-:W-:Y:S02]  /*1500*/  FSETP.NEU.FTZ.AND P0, PT, R15, R16, PT ;  /* 0x000000100f00720b */ /* 0x000fe40003f1d000 */
[----:B------:R-:W-:Y:S02]  /*1510*/  SHF.L.U32 R18, R17, R18, RZ ;  /* 0x0000001211127219 */ /* 0x000fe400000006ff */
[----:B------:R-:W-:Y:S02]  /*1520*/  SEL R14, R14, RZ, P2 ;  /* 0x000000ff0e0e7207 */ /* 0x000fe40001000000 */
[----:B------:R-:W-:Y:S02]  /*1530*/  ISETP.NE.AND P1, PT, R18, RZ, P1 ;  /* 0x000000ff1200720c */ /* 0x000fe40000f25270 */
[----:B------:R-:W-:Y:S02]  /*1540*/  SHF.R.U32.HI R14, RZ, R14, R17 ;  /* 0x0000000eff0e7219 */ /* 0x000fe40000011611 */
[----:B------:R-:W-:-:S02]  /*1550*/  PLOP3.LUT P0, PT, P0, P1, PT, 0xf8, 0x8f ;  /* 0x00000000008f781c */ /* 0x000fc40000703f70 */
[----:B------:R-:W-:Y:S02]  /*1560*/  SHF.R.U32.HI R16, RZ, 0x1, R14 ;  /* 0x00000001ff107819 */ /* 0x000fe4000001160e */
[----:B------:R-:W-:-:S04]  /*1570*/  SEL R15, RZ, 0x1, !P0 ;  /* 0x00000001ff0f7807 */ /* 0x000fc80004000000 */
[----:B------:R-:W-:-:S04]  /*1580*/  LOP3.LUT R15, R15, 0x1, R16, 0xf8, !PT ;  /* 0x000000010f0f7812 */ /* 0x000fc800078ef810 */
[----:B------:R-:W-:-:S04]  /*1590*/  LOP3.LUT R15, R15, R14, RZ, 0xc0, !PT ;  /* 0x0000000e0f0f7212 */ /* 0x000fc800078ec0ff */
[----:B------:R-:W-:-:S04]  /*15a0*/  IADD3 R15, PT, PT, R16, R15, RZ ;  /* 0x0000000f100f7210 */ /* 0x000fc80007ffe0ff */
[----:B------:R-:W-:Y:S01]  /*15b0*/  LOP3.LUT R0, R15, R0, RZ, 0xfc, !PT ;  /* 0x000000000f007212 */ /* 0x000fe200078efcff */
[----:B------:R-:W-:Y:S06]  /*15c0*/  BRA `(.L_x_67) ;  /* 0x0000000000107947 */ /* 0x000fec0003800000 */
.L_x_66:
[----:B------:R-:W-:-:S04]  /*15d0*/  LOP3.LUT R0, R0, 0x80000000, RZ, 0xc0, !PT ;  /* 0x8000000000007812 */ /* 0x000fc800078ec0ff */
[----:B------:R-:W-:Y:S01]  /*15e0*/  LOP3.LUT R0, R0, 0x7f800000, RZ, 0xfc, !PT ;  /* 0x7f80000000007812 */ /* 0x000fe200078efcff */
[----:B------:R-:W-:Y:S06]  /*15f0*/  BRA `(.L_x_67) ;  /* 0x0000000000047947 */ /* 0x000fec0003800000 */
.L_x_65:
[----:B------:R-:W-:-:S07]  /*1600*/  IMAD R0, R15, 0x800000, R0 ;  /* 0x008000000f007824 */ /* 0x000fce00078e0200 */
.L_x_67:
[----:B------:R-:W-:Y:S05]  /*1610*/  BSYNC.RECONVERGENT B3 ;  /* 0x0000000000037941 */ /* 0x000fea0003800200 */
.L_x_64:
[----:B------:R-:W-:Y:S05]  /*1620*/  BRA `(.L_x_68) ;  /* 0x0000000000207947 */ /* 0x000fea0003800000 */
.L_x_63:
[----:B------:R-:W-:-:S04]  /*1630*/  LOP3.LUT R0, R19, 0x80000000, R0, 0x48, !PT ;  /* 0x8000000013007812 */ /* 0x000fc800078e4800 */
[----:B------:R-:W-:Y:S01]  /*1640*/  LOP3.LUT R0, R0, 0x7f800000, RZ, 0xfc, !PT ;  /* 0x7f80000000007812 */ /* 0x000fe200078efcff */
[----:B------:R-:W-:Y:S06]  /*1650*/  BRA `(.L_x_68) ;  /* 0x0000000000147947 */ /* 0x000fec0003800000 */
.L_x_62:
[----:B------:R-:W-:Y:S01]  /*1660*/  LOP3.LUT R0, R19, 0x80000000, R0, 0x48, !PT ;  /* 0x8000000013007812 */ /* 0x000fe200078e4800 */
[----:B------:R-:W-:Y:S06]  /*1670*/  BRA `(.L_x_68) ;  /* 0x00000000000c7947 */ /* 0x000fec0003800000 */
.L_x_61:
[----:B------:R-:W0:Y:S01]  /*1680*/  MUFU.RSQ R0, -QNAN ;  /* 0xffc0000000007908 */ /* 0x000e220000001400 */
[----:B------:R-:W-:Y:S05]  /*1690*/  BRA `(.L_x_68) ;  /* 0x0000000000047947 */ /* 0x000fea0003800000 */
.L_x_60:
[----:B------:R-:W-:-:S07]  /*16a0*/  FADD.FTZ R0, R0, R3 ;  /* 0x0000000300007221 */ /* 0x000fce0000010000 */
.L_x_68:
[----:B------:R-:W-:Y:S05]  /*16b0*/  BSYNC.RECONVERGENT B2 ;  /* 0x0000000000027941 */ /* 0x000fea0003800200 */
.L_x_58:
[----:B------:R-:W-:Y:S01]  /*16c0*/  HFMA2 R15, -RZ, RZ, 0, 0 ;  /* 0x00000000ff0f7431 */ /* 0x000fe200000001ff */
[----:B------:R-:W-:-:S04]  /*16d0*/  MOV R14, R12 ;  /* 0x0000000c000e7202 */ /* 0x000fc80000000f00 */
[----:B0-----:R-:W-:Y:S05]  /*16e0*/  RET.REL.NODEC R14 `(_Z12bp_weight_c2PA3_A3_fPA6_A6_fPA8_A8_f) ;  /* 0xffffffe80e447950 */ /* 0x001fea0003c3ffff */
.L_x_69:
        /* <DEDUP_REMOVED lines=9> */
.L_x_352:


//--------------------- .text._Z12bp_preact_c2PA6_A6_fS1_S1_ --------------------------
	.section	.text._Z12bp_preact_c2PA6_A6_fS1_S1_,"ax",@progbits
	.align	128
        .global         _Z12bp_preact_c2PA6_A6_fS1_S1_
        .type           _Z12bp_preact_c2PA6_A6_fS1_S1_,@function
        .size           _Z12bp_preact_c2PA6_A6_fS1_S1_,(.L_x_353 - _Z12bp_preact_c2PA6_A6_fS1_S1_)
        .other          _Z12bp_preact_c2PA6_A6_fS1_S1_,@"STO_CUDA_ENTRY STV_DEFAULT"
_Z12bp_preact_c2PA6_A6_fS1_S1_:
.text._Z12bp_preact_c2PA6_A6_fS1_S1_:
        /* <DEDUP_REMOVED lines=33> */
[-C--:B------:R-:W-:Y:S01]  /*0210*/  @!P4 IADD3 R2, PT, PT, R2, -R9.reuse, RZ ;  /* 0x800000090202c210 */ /* 0x080fe20007ffe0ff */
[----:B------:R-:W-:Y:S01]  /*0220*/  @!P4 VIADD R3, R3, 0x1 ;  /* 0x000000010303c836 */ /* 0x000fe20000000000 */
[-C--:B------:R-:W-:Y:S02]  /*0230*/  @!P5 IADD3 R6, PT, PT, R6, -R9.reuse, RZ ;  /* 0x800000090606d210 */ /* 0x080fe40007ffe0ff */
[-C--:B------:R-:W-:Y:S02]  /*0240*/  ISETP.GE.U32.AND P2, PT, R2, R9.reuse, PT ;  /* 0x000000090200720c */ /* 0x080fe40003f46070 */
[----:B------:R-:W-:Y:S02]  /*0250*/  ISETP.GE.U32.AND P3, PT, R6, R9, PT ;  /* 0x000000090600720c */ /* 0x000fe40003f66070 */
[----:B------:R-:W-:-:S09]  /*0260*/  @!P5 IADD3 R4, PT, PT, R4, 0x1, RZ ;  /* 0x000000010404d810 */ /* 0x000fd20007ffe0ff */
        /* <DEDUP_REMOVED lines=8> */
[----:B------:R-:W-:-:S13]  /*02f0*/  ISETP.GT.AND P0, PT, R10, R11, PT ;  /* 0x0000000b0a00720c */ /* 0x000fda0003f04270 */
[----:B------:R-:W-:Y:S05]  /*0300*/  @!P0 EXIT ;  /* 0x000000000000894d */ /* 0x000fea0003800000 */
[C---:B------:R-:W-:Y:S01]  /*0310*/  IADD3 R0, PT, PT, -R11.reuse, R10, RZ ;  /* 0x0000000a0b007210 */ /* 0x040fe20007ffe1ff */
[----:B------:R-:W0:Y:S01]  /*0320*/  LDCU.64 UR4, c[0x0][0x358] ;  /* 0x00006b00ff0477ac */ /* 0x000e220008000a00 */
[----:B------:R-:W-:Y:S01]  /*0330*/  BSSY.RECONVERGENT B0, `(.L_x_70) ;  /* 0x000003c000007945 */ /* 0x000fe20003800200 */
[----:B------:R-:W-:Y:S01]  /*0340*/  VIADD R13, R11, 0x1 ;  /* 0x000000010b0d7836 */ /* 0x000fe20000000000 */
[----:B------:R-:W-:-:S04]  /*0350*/  LOP3.LUT R0, R0, 0x1, RZ, 0xc0, !PT ;  /* 0x0000000100007812 */ /* 0x000fc800078ec0ff */
[----:B------:R-:W-:-:S13]  /*0360*/  ISETP.NE.U32.AND P0, PT, R0, 0x1, PT ;  /* 0x000000010000780c */ /* 0x000fda0003f05070 */
[----:B0-----:R-:W-:Y:S05]  /*0370*/  @P0 BRA `(.L_x_71) ;  /* 0x0000000000dc0947 */ /* 0x001fea0003800000 */
        /* <DEDUP_REMOVED lines=12> */
[----:B0-----:R-:W-:-:S04]  /*0440*/  IMAD.WIDE R2, R6, 0x90, R2 ;  /* 0x0000009006027825 */ /* 0x001fc800078e0202 */
[----:B------:R-:W-:Y:S02]  /*0450*/  IMAD R4, R4, -0x6, R7 ;  /* 0xfffffffa04047824 */ /* 0x000fe400078e0207 */
[----:B------:R-:W-:-:S04]  /*0460*/  IMAD.WIDE R2, R5, 0x18, R2 ;  /* 0x0000001805027825 */ /* 0x000fc800078e0202 */
[----:B------:R-:W-:-:S06]  /*0470*/  IMAD.WIDE R2, R4, 0x4, R2 ;  /* 0x0000000404027825 */ /* 0x000fcc00078e0202 */
[----:B------:R-:W2:Y:S01]  /*0480*/  LDG.E R2, desc[UR4][R2.64] ;  /* 0x0000000402027981 */ /* 0x000ea2000c1e1900 */
[----:B------:R-:W-:Y:S01]  /*0490*/  HFMA2 R9, -RZ, RZ, 3.7421875, 0 ;  /* 0x437c0000ff097431 */ /* 0x000fe200000001ff */
[----:B------:R-:W-:Y:S01]  /*04a0*/  MOV R7, 0x3bbb989d ;  /* 0x3bbb989d00077802 */ /* 0x000fe20000000f00 */
[----:B------:R-:W-:Y:S04]  /*04b0*/  BSSY.RECONVERGENT B1, `(.L_x_72) ;  /* 0x0000015000017945 */ /* 0x000fe80003800200 */
[----:B--2---:R-:W-:-:S04]  /*04c0*/  FFMA.SAT R0, R2, -R7, 0.5 ;  /* 0x3f00000002007423 */ /* 0x004fc80000002807 */
[----:B------:R-:W-:-:S04]  /*04d0*/  FFMA.RM R0, R0, R9, 12582913 ;  /* 0x4b40000100007423 */ /* 0x000fc80000004009 */
[C---:B------:R-:W-:Y:S01]  /*04e0*/  FADD R7, R0.reuse, -12583039 ;  /* 0xcb40007f00077421 */ /* 0x040fe20000000000 */
[----:B------:R-:W-:-:S03]  /*04f0*/  SHF.L.U32 R0, R0, 0x17, RZ ;  /* 0x0000001700007819 */ /* 0x000fc600000006ff */
[----:B------:R-:W-:-:S04]  /*0500*/  FFMA R7, R2, -1.4426950216293334961, -R7 ;  /* 0xbfb8aa3b02077823 */ /* 0x000fc80000000807 */
[----:B------:R-:W-:-:S06]  /*0510*/  FFMA R7, R2, -1.925963033500011079e-08, R7 ;  /* 0xb2a5706002077823 */ /* 0x000fcc0000000007 */
[----:B------:R-:W0:Y:S02]  /*0520*/  MUFU.EX2 R7, R7 ;  /* 0x0000000700077308 */ /* 0x000e240000000800 */
[----:B0-----:R-:W-:-:S05]  /*0530*/  FFMA R9, R0, R7, 1 ;  /* 0x3f80000000097423 */ /* 0x001fca0000000007 */
[----:B------:R-:W-:-:S04]  /*0540*/  IADD3 R0, PT, PT, R9, 0x1800000, RZ ;  /* 0x0180000009007810 */ /* 0x000fc80007ffe0ff */
[----:B------:R-:W-:-:S04]  /*0550*/  LOP3.LUT R0, R0, 0x7f800000, RZ, 0xc0, !PT ;  /* 0x7f80000000007812 */ /* 0x000fc800078ec0ff */
[----:B------:R-:W-:-:S13]  /*0560*/  ISETP.GT.U32.AND P0, PT, R0, 0x1ffffff, PT ;  /* 0x01ffffff0000780c */ /* 0x000fda0003f04070 */
[----:B------:R-:W-:Y:S05]  /*0570*/  @P0 BRA `(.L_x_73) ;  /* 0x0000000000100947 */ /* 0x000fea0003800000 */
[----:B------:R-:W-:Y:S02]  /*0580*/  MOV R0, R9 ;  /* 0x0000000900007202 */ /* 0x000fe40000000f00 */
[----:B------:R-:W-:-:S07]  /*0590*/  MOV R16, 0x5b0 ;  /* 0x000005b000107802 */ /* 0x000fce0000000f00 */
[----:B------:R-:W-:Y:S05]  /*05a0*/  CALL.REL.NOINC `($__internal_2_$__cuda_sm20_rcp_rn_f32_slowpath) ;  /* 0x0000000800147944 */ /* 0x000fea0003c00000 */
[----:B------:R-:W-:Y:S05]  /*05b0*/  BRA `(.L_x_74) ;  /* 0x0000000000107947 */ /* 0x000fea0003800000 */
.L_x_73:
[----:B------:R-:W0:Y:S02]  /*05c0*/  MUFU.RCP R0, R9 ;  /* 0x0000000900007308 */ /* 0x000e240000001000 */
[----:B0-----:R-:W-:-:S04]  /*05d0*/  FFMA R2, R9, R0, -1 ;  /* 0xbf80000009027423 */ /* 0x001fc80000000000 */
[----:B------:R-:W-:-:S04]  /*05e0*/  FADD.FTZ R3, -R2, -RZ ;  /* 0x800000ff02037221 */ /* 0x000fc80000010100 */
[----:B------:R-:W-:-:S07]  /*05f0*/  FFMA R0, R0, R3, R0 ;  /* 0x0000000300007223 */ /* 0x000fce0000000000 */
.L_x_74:
[----:B------:R-:W-:Y:S05]  /*0600*/  BSYNC.RECONVERGENT B1 ;  /* 0x0000000000017941 */ /* 0x000fea0003800200 */
.L_x_72:
[----:B------:R-:W0:Y:S08]  /*0610*/  LDC.64 R2, c[0x0][0x388] ;  /* 0x0000e200ff027b82 */ /* 0x000e300000000a00 */
[----:B------:R-:W1:Y:S01]  /*0620*/  LDC.64 R8, c[0x0][0x380] ;  /* 0x0000e000ff087b82 */ /* 0x000e620000000a00 */
[----:B0-----:R-:W-:-:S04]  /*0630*/  IMAD.WIDE R2, R6, 0x90, R2 ;  /* 0x0000009006027825 */ /* 0x001fc800078e0202 */
[----:B------:R-:W-:-:S04]  /*0640*/  IMAD.WIDE R2, R5, 0x18, R2 ;  /* 0x0000001805027825 */ /* 0x000fc800078e0202 */
[----:B------:R-:W-:-:S06]  /*0650*/  IMAD.WIDE R2, R4, 0x4, R2 ;  /* 0x0000000404027825 */ /* 0x000fcc00078e0202 */
[----:B------:R-:W2:Y:S01]  /*0660*/  LDG.E R3, desc[UR4][R2.64] ;  /* 0x0000000402037981 */ /* 0x000ea2000c1e1900 */
[----:B-1----:R-:W-:Y:S01]  /*0670*/  IMAD.WIDE R6, R6, 0x90, R8 ;  /* 0x0000009006067825 */ /* 0x002fe200078e0208 */
[----:B------:R-:W-:-:S03]  /*0680*/  MOV R11, R13 ;  /* 0x0000000d000b7202 */ /* 0x000fc60000000f00 */
[----:B------:R-:W-:-:S04]  /*0690*/  IMAD.WIDE R6, R5, 0x18, R6 ;  /* 0x0000001805067825 */ /* 0x000fc800078e0206 */
[----:B------:R-:W-:Y:S01]  /*06a0*/  FADD R5, -R0, 1 ;  /* 0x3f80000000057421 */ /* 0x000fe20000000100 */
[----:B------:R-:W-:-:S04]  /*06b0*/  IMAD.WIDE R6, R4, 0x4, R6 ;  /* 0x0000000404067825 */ /* 0x000fc800078e0206 */
[----:B--2---:R-:W-:-:S04]  /*06c0*/  FMUL R0, R3, R0 ;  /* 0x0000000003007220 */ /* 0x004fc80000400000 */
[----:B------:R-:W-:-:S05]  /*06d0*/  FMUL R5, R0, R5 ;  /* 0x0000000500057220 */ /* 0x000fca0000400000 */
[----:B------:R0:W-:Y:S02]  /*06e0*/  STG.E desc[UR4][R6.64], R5 ;  /* 0x0000000506007986 */ /* 0x0001e4000c101904 */
.L_x_71:
[----:B------:R-:W-:Y:S05]  /*06f0*/  BSYNC.RECONVERGENT B0 ;  /* 0x0000000000007941 */ /* 0x000fea0003800200 */
.L_x_70:
[----:B------:R-:W1:Y:S01]  /*0700*/  LDC.64 R8, c[0x0][0x390] ;  /* 0x0000e400ff087b82 */ /* 0x000e620000000a00 */
[----:B------:R-:W-:-:S07]  /*0710*/  ISETP.NE.AND P0, PT, R10, R13, PT ;  /* 0x0000000d0a00720c */ /* 0x000fce0003f05270 */
[----:B0-----:R-:W0:Y:S08]  /*0720*/  LDC.64 R6, c[0x0][0x380] ;  /* 0x0000e000ff067b82 */ /* 0x001e300000000a00 */
[----:B------:R-:W2:Y:S01]  /*0730*/  LDC.64 R4, c[0x0][0x388] ;  /* 0x0000e200ff047b82 */ /* 0x000ea20000000a00 */
[----:B------:R-:W-:Y:S05]  /*0740*/  @!P0 EXIT ;  /* 0x000000000000894d */ /* 0x000fea0003800000 */
.L_x_81:
        /* <DEDUP_REMOVED lines=9> */
[----:B-1----:R-:W-:-:S04]  /*07e0*/  IMAD.WIDE R2, R13, 0x90, R8 ;  /* 0x000000900d027825 */ /* 0x002fc800078e0208 */
[----:B------:R-:W-:Y:S01]  /*07f0*/  IMAD R12, R15, -0x6, R0 ;  /* 0xfffffffa0f0c7824 */ /* 0x000fe200078e0200 */
[----:B------:R-:W-:-:S03]  /*0800*/  LEA.HI R15, R16, R16, RZ, 0x1 ;  /* 0x00000010100f7211 */ /* 0x000fc600078f08ff */
[----:B------:R-:W-:-:S04]  /*0810*/  IMAD.WIDE R2, R12, 0x18, R2 ;  /* 0x000000180c027825 */ /* 0x000fc800078e0202 */
[----:B------:R-:W-:-:S04]  /*0820*/  IMAD R15, R15, -0x6, R14 ;  /* 0xfffffffa0f0f7824 */ /* 0x000fc800078e020e */
[----:B------:R-:W-:-:S06]  /*0830*/  IMAD.WIDE R2, R15, 0x4, R2 ;  /* 0x000000040f027825 */ /* 0x000fcc00078e0202 */
[----:B------:R-:W3:Y:S01]  /*0840*/  LDG.E R2, desc[UR4][R2.64] ;  /* 0x0000000402027981 */ /* 0x000ee2000c1e1900 */
[----:B------:R-:W-:Y:S02]  /*0850*/  HFMA2 R19, -RZ, RZ, 3.7421875, 0 ;  /* 0x437c0000ff137431 */ /* 0x000fe400000001ff */
[----:B------:R-:W-:Y:S01]  /*0860*/  IMAD.MOV.U32 R17, RZ, RZ, 0x3bbb989d ;  /* 0x3bbb989dff117424 */ /* 0x000fe200078e00ff */
[----:B------:R-:W-:Y:S03]  /*0870*/  BSSY.RECONVERGENT B0, `(.L_x_75) ;  /* 0x0000015000007945 */ /* 0x000fe60003800200 */
[----:B---3--:R-:W-:-:S04]  /*0880*/  FFMA.SAT R0, R2, -R17, 0.5 ;  /* 0x3f00000002007423 */ /* 0x008fc80000002811 */
[----:B------:R-:W-:-:S04]  /*0890*/  FFMA.RM R0, R0, R19, 12582913 ;  /* 0x4b40000100007423 */ /* 0x000fc80000004013 */
[C---:B------:R-:W-:Y:S01]  /*08a0*/  FADD R17, R0.reuse, -12583039 ;  /* 0xcb40007f00117421 */ /* 0x040fe20000000000 */
[----:B------:R-:W-:-:S03]  /*08b0*/  SHF.L.U32 R0, R0, 0x17, RZ ;  /* 0x0000001700007819 */ /* 0x000fc600000006ff */
[----:B------:R-:W-:-:S04]  /*08c0*/  FFMA R17, R2, -1.4426950216293334961, -R17 ;  /* 0xbfb8aa3b02117823 */ /* 0x000fc80000000811 */
[----:B------:R-:W-:-:S06]  /*08d0*/  FFMA R17, R2, -1.925963033500011079e-08, R17 ;  /* 0xb2a5706002117823 */ /* 0x000fcc0000000011 */
[----:B------:R-:W1:Y:S02]  /*08e0*/  MUFU.EX2 R17, R17 ;  /* 0x0000001100117308 */ /* 0x000e640000000800 */
[----:B-1----:R-:W-:-:S05]  /*08f0*/  FFMA R19, R0, R17, 1 ;  /* 0x3f80000000137423 */ /* 0x002fca0000000011 */
[----:B------:R-:W-:-:S04]  /*0900*/  IADD3 R0, PT, PT, R19, 0x1800000, RZ ;  /* 0x0180000013007810 */ /* 0x000fc80007ffe0ff */
[----:B------:R-:W-:-:S04]  /*0910*/  LOP3.LUT R0, R0, 0x7f800000, RZ, 0xc0, !PT ;  /* 0x7f80000000007812 */ /* 0x000fc800078ec0ff */
[----:B------:R-:W-:-:S13]  /*0920*/  ISETP.GT.U32.AND P0, PT, R0, 0x1ffffff, PT ;  /* 0x01ffffff0000780c */ /* 0x000fda0003f04070 */
[----:B------:R-:W-:Y:S05]  /*0930*/  @P0 BRA `(.L_x_76) ;  /* 0x0000000000100947 */ /* 0x000fea0003800000 */
[----:B------:R-:W-:Y:S02]  /*0940*/  MOV R0, R19 ;  /* 0x0000001300007202 */ /* 0x000fe40000000f00 */
[----:B------:R-:W-:-:S07]  /*0950*/  MOV R16, 0x970 ;  /* 0x0000097000107802 */ /* 0x000fce0000000f00 */
[----:B0-2---:R-:W-:Y:S05]  /*0960*/  CALL.REL.NOINC `($__internal_2_$__cuda_sm20_rcp_rn_f32_slowpath) ;  /* 0x0000000400247944 */ /* 0x005fea0003c00000 */
[----:B------:R-:W-:Y:S05]  /*0970*/  BRA `(.L_x_77) ;  /* 0x0000000000107947 */ /* 0x000fea0003800000 */
.L_x_76:
[----:B------:R-:W1:Y:S02]  /*0980*/  MUFU.RCP R0, R19 ;  /* 0x0000001300007308 */ /* 0x000e640000001000 */
[----:B-1----:R-:W-:-:S04]  /*0990*/  FFMA R2, R19, R0, -1 ;  /* 0xbf80000013027423 */ /* 0x002fc80000000000 */
[----:B------:R-:W-:-:S04]  /*09a0*/  FADD.FTZ R3, -R2, -RZ ;  /* 0x800000ff02037221 */ /* 0x000fc80000010100 */
[----:B------:R-:W-:-:S07]  /*09b0*/  FFMA R0, R0, R3, R0 ;  /* 0x0000000300007223 */ /* 0x000fce0000000000 */
.L_x_77:
[----:B------:R-:W-:Y:S05]  /*09c0*/  BSYNC.RECONVERGENT B0 ;  /* 0x0000000000007941 */ /* 0x000fea0003800200 */
.L_x_75:
[----:B--2---:R-:W-:-:S04]  /*09d0*/  IMAD.WIDE R2, R13, 0x90, R4 ;  /* 0x000000900d027825 */ /* 0x004fc800078e0204 */
[----:B------:R-:W-:-:S04]  /*09e0*/  IMAD.WIDE R2, R12, 0x18, R2 ;  /* 0x000000180c027825 */ /* 0x000fc800078e0202 */
[----:B------:R-:W-:-:S05]  /*09f0*/  IMAD.WIDE R2, R15, 0x4, R2 ;  /* 0x000000040f027825 */ /* 0x000fca00078e0202 */
[----:B------:R1:W2:Y:S01]  /*0a00*/  LDG.E R23, desc[UR4][R2.64] ;  /* 0x0000000402177981 */ /* 0x0002a2000c1e1900 */
        /* <DEDUP_REMOVED lines=8> */
[----:B------:R-:W-:Y:S01]  /*0a90*/  LEA.HI R17, R17, R17, RZ, 0x1 ;  /* 0x0000001111117211 */ /* 0x000fe200078f08ff */
[----:B0-----:R-:W-:-:S04]  /*0aa0*/  IMAD.WIDE R20, R13, 0x90, R6 ;  /* 0x000000900d147825 */ /* 0x001fc800078e0206 */
[----:B------:R-:W-:-:S04]  /*0ab0*/  IMAD.HI R13, R14, 0x2aaaaaab, RZ ;  /* 0x2aaaaaab0e0d7827 */ /* 0x000fc800078e02ff */
[----:B-1----:R-:W-:Y:S01]  /*0ac0*/  IMAD.WIDE R2, R19, 0x90, R8 ;  /* 0x0000009013027825 */ /* 0x002fe200078e0208 */
[----:B------:R-:W-:-:S03]  /*0ad0*/  LEA.HI R25, R13, R13, RZ, 0x1 ;  /* 0x0000000d0d197211 */ /* 0x000fc600078f08ff */
[----:B------:R-:W-:Y:S02]  /*0ae0*/  IMAD R17, R17, -0x6, R16 ;  /* 0xfffffffa11117824 */ /* 0x000fe400078e0210 */
[----:B------:R-:W-:-:S04]  /*0af0*/  IMAD.WIDE R12, R12, 0x18, R20 ;  /* 0x000000180c0c7825 */ /* 0x000fc800078e0214 */
[----:B------:R-:W-:-:S04]  /*0b00*/  IMAD.WIDE R2, R17, 0x18, R2 ;  /* 0x0000001811027825 */ /* 0x000fc800078e0202 */
[----:B------:R-:W-:Y:S02]  /*0b10*/  IMAD R14, R25, -0x6, R14 ;  /* 0xfffffffa190e7824 */ /* 0x000fe400078e020e */
[----:B------:R-:W-:-:S04]  /*0b20*/  IMAD.WIDE R12, R15, 0x4, R12 ;  /* 0x000000040f0c7825 */ /* 0x000fc800078e020c */
[----:B------:R-:W-:-:S04]  /*0b30*/  IMAD.WIDE R2, R14, 0x4, R2 ;  /* 0x000000040e027825 */ /* 0x000fc800078e0202 */
[----:B--2---:R-:W-:Y:S01]  /*0b40*/  FMUL R23, R23, R0 ;  /* 0x0000000017177220 */ /* 0x004fe20000400000 */
[----:B------:R-:W-:-:S04]  /*0b50*/  FADD R0, -R0, 1 ;  /* 0x3f80000000007421 */ /* 0x000fc80000000100 */
[----:B------:R-:W-:-:S05]  /*0b60*/  FMUL R23, R23, R0 ;  /* 0x0000000017177220 */ /* 0x000fca0000400000 */
[----:B------:R0:W-:Y:S04]  /*0b70*/  STG.E desc[UR4][R12.64], R23 ;  /* 0x000000170c007986 */ /* 0x0001e8000c101904 */
[----:B------:R-:W2:Y:S01]  /*0b80*/  LDG.E R2, desc[UR4][R2.64] ;  /* 0x0000000402027981 */ /* 0x000ea2000c1e1900 */
[----:B------:R-:W-:Y:S01]  /*0b90*/  HFMA2 R21, -RZ, RZ, 3.7421875, 0 ;  /* 0x437c0000ff157431 */ /* 0x000fe200000001ff */
[----:B------:R-:W-:Y:S01]  /*0ba0*/  MOV R15, 0x3bbb989d ;  /* 0x3bbb989d000f7802 */ /* 0x000fe20000000f00 */
[----:B------:R-:W-:Y:S04]  /*0bb0*/  BSSY.RECONVERGENT B0, `(.L_x_78) ;  /* 0x0000015000007945 */ /* 0x000fe80003800200 */
[----:B--2---:R-:W-:-:S04]  /*0bc0*/  FFMA.SAT R0, R2, -R15, 0.5 ;  /* 0x3f00000002007423 */ /* 0x004fc8000000280f */
[----:B------:R-:W-:-:S04]  /*0bd0*/  FFMA.RM R0, R0, R21, 12582913 ;  /* 0x4b40000100007423 */ /* 0x000fc80000004015 */
[C---:B------:R-:W-:Y:S01]  /*0be0*/  FADD R15, R0.reuse, -12583039 ;  /* 0xcb40007f000f7421 */ /* 0x040fe20000000000 */
[----:B------:R-:W-:-:S03]  /*0bf0*/  IMAD.SHL.U32 R0, R0, 0x800000, RZ ;  /* 0x0080000000007824 */ /* 0x000fc600078e00ff */
        /* <DEDUP_REMOVED lines=12> */
.L_x_79:
[----:B------:R-:W0:Y:S02]  /*0cc0*/  MUFU.RCP R0, R13 ;  /* 0x0000000d00007308 */ /* 0x000e240000001000 */
[----:B0-----:R-:W-:-:S04]  /*0cd0*/  FFMA R2, R13, R0, -1 ;  /* 0xbf8000000d027423 */ /* 0x001fc80000000000 */
[----:B------:R-:W-:-:S04]  /*0ce0*/  FADD.FTZ R3, -R2, -RZ ;  /* 0x800000ff02037221 */ /* 0x000fc80000010100 */
[----:B------:R-:W-:-:S07]  /*0cf0*/  FFMA R0, R0, R3, R0 ;  /* 0x0000000300007223 */ /* 0x000fce0000000000 */
.L_x_80:
[----:B------:R-:W-:Y:S05]  /*0d00*/  BSYNC.RECONVERGENT B0 ;  /* 0x0000000000007941 */ /* 0x000fea0003800200 */
.L_x_78:
[----:B------:R-:W-:-:S04]  /*0d10*/  IMAD.WIDE R2, R19, 0x90, R4 ;  /* 0x0000009013027825 */ /* 0x000fc800078e0204 */
[----:B------:R-:W-:-:S04]  /*0d20*/  IMAD.WIDE R2, R17, 0x18, R2 ;  /* 0x0000001811027825 */ /* 0x000fc800078e0202 */
[----:B------:R-:W-:-:S06]  /*0d30*/  IMAD.WIDE R2, R14, 0x4, R2 ;  /* 0x000000040e027825 */ /* 0x000fcc00078e0202 */
[----:B------:R-:W2:Y:S01]  /*0d40*/  LDG.E R3, desc[UR4][R2.64] ;  /* 0x0000000402037981 */ /* 0x000ea2000c1e1900 */
[----:B------:R-:W-:-:S04]  /*0d50*/  IMAD.WIDE R12, R19, 0x90, R6 ;  /* 0x00000090130c7825 */ /* 0x000fc800078e0206 */
[----:B------:R-:W-:Y:S01]  /*0d60*/  FADD R15, -R0, 1 ;  /* 0x3f800000000f7421 */ /* 0x000fe20000000100 */
[----:B------:R-:W-:Y:S01]  /*0d70*/  IADD3 R11, PT, PT, R11, 0x2, RZ ;  /* 0x000000020b0b7810 */ /* 0x000fe20007ffe0ff */
[----:B------:R-:W-:-:S03]  /*0d80*/  IMAD.WIDE R12, R17, 0x18, R12 ;  /* 0x00000018110c7825 */ /* 0x000fc600078e020c */
[----:B------:R-:W-:Y:S01]  /*0d90*/  ISETP.NE.AND P0, PT, R11, R10, PT ;  /* 0x0000000a0b00720c */ /* 0x000fe20003f05270 */
[----:B------:R-:W-:-:S04]  /*0da0*/  IMAD.WIDE R12, R14, 0x4, R12 ;  /* 0x000000040e0c7825 */ /* 0x000fc800078e020c */
[----:B--2---:R-:W-:-:S04]  /*0db0*/  FMUL R0, R3, R0 ;  /* 0x0000000003007220 */ /* 0x004fc80000400000 */
[----:B------:R-:W-:-:S05]  /*0dc0*/  FMUL R15, R0, R15 ;  /* 0x0000000f000f7220 */ /* 0x000fca0000400000 */
[----:B------:R3:W-:Y:S01]  /*0dd0*/  STG.E desc[UR4][R12.64], R15 ;  /* 0x0000000f0c007986 */ /* 0x0007e2000c101904 */
[----:B------:R-:W-:Y:S05]  /*0de0*/  @P0 BRA `(.L_x_81) ;  /* 0xfffffff800580947 */ /* 0x000fea000383ffff */
[----:B------:R-:W-:Y:S05]  /*0df0*/  EXIT ;  /* 0x000000000000794d */ /* 0x000fea0003800000 */
        .weak           $__internal_2_$__cuda_sm20_rcp_rn_f32_slowpath
        .type           $__internal_2_$__cuda_sm20_rcp_rn_f32_slowpath,@function
        .size           $__internal_2_$__cuda_sm20_rcp_rn_f32_slowpath,(.L_x_353 - $__internal_2_$__cuda_sm20_rcp_rn_f32_slowpath)
$__internal_2_$__cuda_sm20_rcp_rn_f32_slowpath:
[----:B------:R-:W-:Y:S01]  /*0e00*/  SHF.L.U32 R2, R0, 0x1, RZ ;  /* 0x0000000100027819 */ /* 0x000fe200000006ff */
[----:B------:R-:W-:Y:S03]  /*0e10*/  BSSY.RECONVERGENT B2, `(.L_x_82) ;  /* 0x0000030000027945 */ /* 0x000fe60003800200 */
[----:B------:R-:W-:-:S04]  /*0e20*/  SHF.R.U32.HI R2, RZ, 0x18, R2 ;  /* 0x00000018ff027819 */ /* 0x000fc80000011602 */
[----:B------:R-:W-:-:S13]  /*0e30*/  ISETP.NE.U32.AND P0, PT, R2, RZ, PT ;  /* 0x000000ff0200720c */ /* 0x000fda0003f05070 */
[----:B------:R-:W-:Y:S05]  /*0e40*/  @P0 BRA `(.L_x_83) ;  /* 0x0000000000280947 */ /* 0x000fea0003800000 */
[----:B------:R-:W-:-:S04]  /*0e50*/  SHF.L.U32 R2, R0, 0x1, RZ ;  /* 0x0000000100027819 */ /* 0x000fc800000006ff */
[----:B------:R-:W-:-:S13]  /*0e60*/  ISETP.NE.AND P0, PT, R2, RZ, PT ;  /* 0x000000ff0200720c */ /* 0x000fda0003f05270 */
[----:B------:R-:W-:Y:S01]  /*0e70*/  @P0 FFMA R18, R0, 1.84467440737095516160e+19, RZ ;  /* 0x5f80000000120823 */ /* 0x000fe200000000ff */
[----:B------:R-:W-:Y:S08]  /*0e80*/  @!P0 MUFU.RCP R3, R0 ;  /* 0x0000000000038308 */ /* 0x000ff00000001000 */
[----:B------:R-:W0:Y:S02]  /*0e90*/  @P0 MUFU.RCP R21, R18 ;  /* 0x0000001200150308 */ /* 0x000e240000001000 */
[----:B0-----:R-:W-:-:S04]  /*0ea0*/  @P0 FFMA R2, R18, R21, -1 ;  /* 0xbf80000012020423 */ /* 0x001fc80000000015 */
[----:B------:R-:W-:-:S04]  /*0eb0*/  @P0 FADD.FTZ R2, -R2, -RZ ;  /* 0x800000ff02020221 */ /* 0x000fc80000010100 */
[----:B------:R-:W-:-:S04]  /*0ec0*/  @P0 FFMA R2, R21, R2, R21 ;  /* 0x0000000215020223 */ /* 0x000fc80000000015 */
[----:B------:R-:W-:Y:S01]  /*0ed0*/  @P0 FFMA R3, R2, 1.84467440737095516160e+19, RZ ;  /* 0x5f80000002030823 */ /* 0x000fe200000000ff */
[----:B------:R-:W-:Y:S06]  /*0ee0*/  BRA `(.L_x_84) ;  /* 0x0000000000887947 */ /* 0x000fec0003800000 */
.L_x_83:
[----:B------:R-:W-:-:S04]  /*0ef0*/  IADD3 R3, PT, PT, R2, -0xfd, RZ ;  /* 0xffffff0302037810 */ /* 0x000fc80007ffe0ff */
[----:B------:R-:W-:-:S13]  /*0f00*/  ISETP.GT.U32.AND P0, PT, R3, 0x1, PT ;  /* 0x000000010300780c */ /* 0x000fda0003f04070 */
[----:B------:R-:W-:Y:S05]  /*0f10*/  @P0 BRA `(.L_x_85) ;  /* 0x0000000000780947 */ /* 0x000fea0003800000 */
[----:B------:R-:W-:Y:S02]  /*0f20*/  LOP3.LUT R18, R0, 0x7fffff, RZ, 0xc0, !PT ;  /* 0x007fffff00127812 */ /* 0x000fe400078ec0ff */
[----:B------:R-:W-:Y:S02]  /*0f30*/  MOV R24, 0x3 ;  /* 0x0000000300187802 */ /* 0x000fe40000000f00 */
[----:B------:R-:W-:Y:S02]  /*0f40*/  LOP3.LUT R20, R18, 0x3f800000, RZ, 0xfc, !PT ;  /* 0x3f80000012147812 */ /* 0x000fe400078efcff */
[----:B------:R-:W-:Y:S02]  /*0f50*/  SHF.L.U32 R23, R24, R3, RZ ;  /* 0x0000000318177219 */ /* 0x000fe400000006ff */
[----:B------:R-:W0:Y:S02]  /*0f60*/  MUFU.RCP R21, R20 ;  /* 0x0000001400157308 */ /* 0x000e240000001000 */
[----:B0-----:R-:W-:-:S04]  /*0f70*/  FFMA R18, R20, R21, -1 ;  /* 0xbf80000014127423 */ /* 0x001fc80000000015 */
[----:B------:R-:W-:-:S04]  /*0f80*/  FADD.FTZ R18, -R18, -RZ ;  /* 0x800000ff12127221 */ /* 0x000fc80000010100 */
[CCC-:B------:R-:W-:Y:S01]  /*0f90*/  FFMA.RM R22, R21.reuse, R18.reuse, R21.reuse ;  /* 0x0000001215167223 */ /* 0x1c0fe20000004015 */
[----:B------:R-:W-:-:S04]  /*0fa0*/  FFMA.RP R21, R21, R18, R21 ;  /* 0x0000001215157223 */ /* 0x000fc80000008015 */
[C---:B------:R-:W-:Y:S02]  /*0fb0*/  LOP3.LUT R18, R22.reuse, 0x7fffff, RZ, 0xc0, !PT ;  /* 0x007fffff16127812 */ /* 0x040fe400078ec0ff */
[----:B------:R-:W-:Y:S02]  /*0fc0*/  FSETP.NEU.FTZ.AND P0, PT, R22, R21, PT ;  /* 0x000000151600720b */ /* 0x000fe40003f1d000 */
[----:B------:R-:W-:Y:S02]  /*0fd0*/  LOP3.LUT R18, R18, 0x800000, RZ, 0xfc, !PT ;  /* 0x0080000012127812 */ /* 0x000fe400078efcff */
[----:B------:R-:W-:Y:S02]  /*0fe0*/  SEL R21, RZ, 0xffffffff, !P0 ;  /* 0xffffffffff157807 */ /* 0x000fe40004000000 */
[----:B------:R-:W-:-:S03]  /*0ff0*/  LOP3.LUT R20, R23, R18, RZ, 0xc0, !PT ;  /* 0x0000001217147212 */ /* 0x000fc600078ec0ff */
[----:B------:R-:W-:Y:S01]  /*1000*/  IMAD.MOV R21, RZ, RZ, -R21 ;  /* 0x000000ffff157224 */ /* 0x000fe200078e0a15 */
[----:B------:R-:W-:-:S04]  /*1010*/  SHF.R.U32.HI R20, RZ, R3, R20 ;  /* 0x00000003ff147219 */ /* 0x000fc80000011614 */
[----:B------:R-:W-:Y:S02]  /*1020*/  LOP3.LUT P1, RZ, R21, R3, R18, 0xf8, !PT ;  /* 0x0000000315ff7212 */ /* 0x000fe4000782f812 */
[C---:B------:R-:W-:Y:S02]  /*1030*/  LOP3.LUT P0, RZ, R20.reuse, 0x1, RZ, 0xc0, !PT ;  /* 0x0000000114ff7812 */ /* 0x040fe4000780c0ff */
[----:B------:R-:W-:-:S04]  /*1040*/  LOP3.LUT P2, RZ, R20, 0x2, RZ, 0xc0, !PT ;  /* 0x0000000214ff7812 */ /* 0x000fc8000784c0ff */
[----:B------:R-:W-:Y:S02]  /*1050*/  PLOP3.LUT P0, PT, P0, P1, P2, 0xe0, 0x0 ;  /* 0x000000000000781c */ /* 0x000fe40000703c20 */
[----:B------:R-:W-:Y:S02]  /*1060*/  LOP3.LUT P1, RZ, R0, 0x7fffff, RZ, 0xc0, !PT ;  /* 0x007fffff00ff7812 */ /* 0x000fe4000782c0ff */
[----:B------:R-:W-:-:S04]  /*1070*/  SEL R3, RZ, 0x1, !P0 ;  /* 0x00000001ff037807 */ /* 0x000fc80004000000 */
[----:B------:R-:W-:-:S04]  /*1080*/  IADD3 R3, PT, PT, -R3, RZ, RZ ;  /* 0x000000ff03037210 */ /* 0x000fc80007ffe1ff */
[----:B------:R-:W-:Y:S02]  /*1090*/  ISETP.GE.AND P0, PT, R3, RZ, PT ;  /* 0x000000ff0300720c */ /* 0x000fe40003f06270 */
[----:B------:R-:W-:-:S04]  /*10a0*/  IADD3 R3, PT, PT, R2, -0xfc, RZ ;  /* 0xffffff0402037810 */ /* 0x000fc80007ffe0ff */
[----:B------:R-:W-:-:S07]  /*10b0*/  SHF.R.U32.HI R3, RZ, R3, R18 ;  /* 0x00000003ff037219 */ /* 0x000fce0000011612 */
[----:B------:R-:W-:-:S04]  /*10c0*/  @!P0 IADD3 R3, PT, PT, R3, 0x1, RZ ;  /* 0x0000000103038810 */ /* 0x000fc80007ffe0ff */
[----:B------:R-:W-:-:S04]  /*10d0*/  @!P1 SHF.L.U32 R3, R3, 0x1, RZ ;  /* 0x0000000103039819 */ /* 0x000fc800000006ff */
[----:B------:R-:W-:Y:S01]  /*10e0*/  LOP3.LUT R3, R3, 0x80000000, R0, 0xf8, !PT ;  /* 0x8000000003037812 */ /* 0x000fe200078ef800 */
[----:B------:R-:W-:Y:S06]  /*10f0*/  BRA `(.L_x_84) ;  /* 0x0000000000047947 */ /* 0x000fec0003800000 */
.L_x_85:
[----:B------:R0:W1:Y:S02]  /*1100*/  MUFU.RCP R3, R0 ;  /* 0x0000000000037308 */ /* 0x0000640000001000 */
.L_x_84:
[----:B------:R-:W-:Y:S05]  /*1110*/  BSYNC.RECONVERGENT B2 ;  /* 0x0000000000027941 */ /* 0x000fea0003800200 */
.L_x_82:
[----:B01----:R-:W-:Y:S01]  /*1120*/  MOV R0, R3 ;  /* 0x0000000300007202 */ /* 0x003fe20000000f00 */
[----:B------:R-:W-:Y:S01]  /*1130*/  HFMA2 R3, -RZ, RZ, 0, 0 ;  /* 0x00000000ff037431 */ /* 0x000fe200000001ff */
[----:B------:R-:W-:-:S04]  /*1140*/  MOV R2, R16 ;  /* 0x0000001000027202 */ /* 0x000fc80000000f00 */
[----:B------:R-:W-:Y:S05]  /*1150*/  RET.REL.NODEC R2 `(_Z12bp_preact_c2PA6_A6_fS1_S1_) ;  /* 0xffffffec02a87950 */ /* 0x000fea0003c3ffff */
.L_x_86:
        /* <DEDUP_REMOVED lines=10> */
.L_x_353:


//--------------------- .text._Z12bp_output_c2PA6_A6_fPA2_A2_fPA3_A3_f --------------------------
	.section	.text._Z12bp_output_c2PA6_A6_fPA2_A2_fPA3_A3_f,"ax",@progbits
	.align	128
        .global         _Z12bp_output_c2PA6_A6_fPA2_A2_fPA3_A3_f
        .type           _Z12bp_output_c2PA6_A6_fPA2_A2_fPA3_A3_f,@function
        .size           _Z12bp_output_c2PA6_A6_fPA2_A2_fPA3_A3_f,(.L_x_369 - _Z12bp_output_c2PA6_A6_fPA2_A2_fPA3_A3_f)
        .other          _Z12bp_output_c2PA6_A6_fPA2_A2_fPA3_A3_f,@"STO_CUDA_ENTRY STV_DEFAULT"
_Z12bp_output_c2PA6_A6_fPA2_A2_fPA3_A3_f:
.text._Z12bp_output_c2PA6_A6_fPA2_A2_fPA3_A3_f:
        /* <DEDUP_REMOVED lines=63> */
[----:B------:R-:W-:-:S03]  /*03f0*/  SHF.R.U32.HI R19, RZ, 0x1f, R14 ;  /* 0x0000001fff137819 */ /* 0x000fc6000001160e */
[----:B------:R-:W-:Y:S01]  /*0400*/  IMAD.HI R22, R15, 0x4bda12f7, RZ ;  /* 0x4bda12f70f167827 */ /* 0x000fe200078e02ff */
[----:B------:R-:W4:Y:S01]  /*0410*/  LDC.64 R10, c[0x0][0x390] ;  /* 0x0000e400ff0a7b82 */ /* 0x000f220000000a00 */
[CC--:B------:R-:W-:Y:S02]  /*0420*/  LEA.HI.SX32 R17, R14.reuse, R19.reuse, 0x1e ;  /* 0x000000130e117211 */ /* 0x0c0fe400078ff2ff */
[-C--:B------:R-:W-:Y:S02]  /*0430*/  IADD3 R18, PT, PT, R14, R19.reuse, RZ ;  /* 0x000000130e127210 */ /* 0x080fe40007ffe0ff */
[----:B------:R-:W-:Y:S01]  /*0440*/  SHF.R.U32.HI R21, RZ, 0x1f, R16 ;  /* 0x0000001fff157819 */ /* 0x000fe20000011610 */
[----:B------:R-:W-:Y:S01]  /*0450*/  IMAD.HI R20, R17, 0x2aaaaaab, RZ ;  /* 0x2aaaaaab11147827 */ /* 0x000fe200078e02ff */
[----:B------:R-:W-:Y:S02]  /*0460*/  LEA.HI R12, R18, R18, RZ, 0x1 ;  /* 0x00000012120c7211 */ /* 0x000fe400078f08ff */
[----:B------:R-:W-:-:S02]  /*0470*/  LEA.HI.SX32 R14, R14, R19, 0x1f ;  /* 0x000000130e0e7211 */ /* 0x000fc400078ffaff */
[----:B------:R-:W-:Y:S02]  /*0480*/  SHF.R.U32.HI R19, RZ, 0x1f, R22 ;  /* 0x0000001fff137819 */ /* 0x000fe40000011616 */
[----:B------:R-:W-:Y:S02]  /*0490*/  LEA.HI.SX32 R16, R16, R21, 0x1b ;  /* 0x0000001510107211 */ /* 0x000fe400078fdaff */
[----:B------:R-:W-:Y:S02]  /*04a0*/  LOP3.LUT R21, R12, 0xfffffffe, RZ, 0xc0, !PT ;  /* 0xfffffffe0c157812 */ /* 0x000fe400078ec0ff */
[----:B------:R-:W-:Y:S02]  /*04b0*/  LEA.HI R20, R20, R20, RZ, 0x1 ;  /* 0x0000001414147211 */ /* 0x000fe400078f08ff */
[----:B------:R-:W-:Y:S01]  /*04c0*/  LEA.HI.SX32 R12, R22, R19, 0x19 ;  /* 0x00000013160c7211 */ /* 0x000fe200078fcaff */
[----:B------:R-:W-:-:S04]  /*04d0*/  IMAD.HI R22, R16, 0x55555556, RZ ;  /* 0x5555555610167827 */ /* 0x000fc800078e02ff */
[C---:B------:R-:W-:Y:S02]  /*04e0*/  IMAD R19, R18.reuse, -0x6, R15 ;  /* 0xfffffffa12137824 */ /* 0x040fe400078e020f */
[----:B------:R-:W-:Y:S01]  /*04f0*/  IMAD.IADD R15, R18, 0x1, -R21 ;  /* 0x00000001120f7824 */ /* 0x000fe200078e0a15 */
[----:B------:R-:W-:Y:S01]  /*0500*/  LEA.HI R21, R22, R22, RZ, 0x1 ;  /* 0x0000001616157211 */ /* 0x000fe200078f08ff */
[----:B------:R-:W-:Y:S01]  /*0510*/  IMAD R17, R20, -0x6, R17 ;  /* 0xfffffffa14117824 */ /* 0x000fe200078e0211 */
[----:B------:R-:W-:Y:S01]  /*0520*/  LEA.HI R18, R14, R14, RZ, 0x1 ;  /* 0x0000000e0e127211 */ /* 0x000fe200078f08ff */
[----:B------:R-:W-:-:S04]  /*0530*/  IMAD.HI R20, R12, 0x55555556, RZ ;  /* 0x555555560c147827 */ /* 0x000fc800078e02ff */
[----:B-1----:R-:W-:Y:S01]  /*0540*/  IMAD.WIDE R8, R19, 0x10, R8 ;  /* 0x0000001013087825 */ /* 0x002fe200078e0208 */
[----:B------:R-:W-:-:S03]  /*0550*/  LOP3.LUT R19, R18, 0xfffffffe, RZ, 0xc0, !PT ;  /* 0xfffffffe12137812 */ /* 0x000fc600078ec0ff */
[----:B----4-:R-:W-:Y:S01]  /*0560*/  IMAD.WIDE R10, R17, 0x24, R10 ;  /* 0x00000024110a7825 */ /* 0x010fe200078e020a */
[----:B------:R-:W-:-:S03]  /*0570*/  IADD3 R14, PT, PT, R14, -R19, RZ ;  /* 0x800000130e0e7210 */ /* 0x000fc60007ffe0ff */
[----:B------:R-:W-:Y:S01]  /*0580*/  IMAD R16, R21, -0x3, R16 ;  /* 0xfffffffd15107824 */ /* 0x000fe200078e0210 */
[----:B------:R-:W-:Y:S01]  /*0590*/  LEA.HI R21, R20, R20, RZ, 0x1 ;  /* 0x0000001414157211 */ /* 0x000fe200078f08ff */
[----:B------:R-:W-:-:S04]  /*05a0*/  IMAD.WIDE R8, R15, 0x8, R8 ;  /* 0x000000080f087825 */ /* 0x000fc800078e0208 */
[----:B------:R-:W-:-:S04]  /*05b0*/  IMAD.WIDE R10, R16, 0xc, R10 ;  /* 0x0000000c100a7825 */ /* 0x000fc800078e020a */
[----:B------:R-:W-:Y:S02]  /*05c0*/  IMAD R19, R21, -0x3, R12 ;  /* 0xfffffffd15137824 */ /* 0x000fe400078e020c */
[----:B------:R-:W-:Y:S02]  /*05d0*/  IMAD.WIDE R20, R14, 0x4, R8 ;  /* 0x000000040e147825 */ /* 0x000fe400078e0208 */
[----:B------:R-:W1:Y:S02]  /*05e0*/  LDC.64 R8, c[0x0][0x380] ;  /* 0x0000e000ff087b82 */ /* 0x000e640000000a00 */
[C---:B------:R-:W-:Y:S02]  /*05f0*/  IMAD.WIDE R10, R19.reuse, 0x4, R10 ;  /* 0x00000004130a7825 */ /* 0x040fe400078e020a */
[----:B------:R-:W4:Y:S04]  /*0600*/  LDG.E R20, desc[UR4][R20.64] ;  /* 0x0000000414147981 */ /* 0x000f28000c1e1900 */
[----:B------:R-:W4:Y:S01]  /*0610*/  LDG.E R11, desc[UR4][R10.64] ;  /* 0x000000040a0b7981 */ /* 0x000f22000c1e1900 */
[----:B------:R-:W-:Y:S01]  /*0620*/  IMAD R15, R16, 0x2, R15 ;  /* 0x00000002100f7824 */ /* 0x000fe200078e020f */
[----:B------:R-:W-:Y:S01]  /*0630*/  LEA R19, R19, R14, 0x1 ;  /* 0x0000000e13137211 */ /* 0x000fe200078e08ff */
[----:B-1----:R-:W-:-:S04]  /*0640*/  IMAD.WIDE R8, R17, 0x90, R8 ;  /* 0x0000009011087825 */ /* 0x002fc800078e0208 */
[----:B------:R-:W-:-:S04]  /*0650*/  IMAD.WIDE R8, R15, 0x18, R8 ;  /* 0x000000180f087825 */ /* 0x000fc800078e0208 */
[----:B------:R-:W-:-:S04]  /*0660*/  IMAD.WIDE R8, R19, 0x4, R8 ;  /* 0x0000000413087825 */ /* 0x000fc800078e0208 */
[----:B----4-:R-:W-:-:S05]  /*0670*/  FMUL R17, R20, R11 ;  /* 0x0000000b14117220 */ /* 0x010fca0000400000 */
[----:B------:R1:W-:Y:S01]  /*0680*/  REDG.E.ADD.F32.FTZ.RN.STRONG.GPU desc[UR4][R8.64], R17 ;  /* 0x00000011080079a6 */ /* 0x0003e2000c12f304 */
[----:B------:R-:W-:-:S07]  /*0690*/  MOV R15, R13 ;  /* 0x0000000d000f7202 */ /* 0x000fce0000000f00 */
.L_x_88:
[----:B------:R-:W-:Y:S05]  /*06a0*/  BSYNC.RECONVERGENT B0 ;  /* 0x0000000000007941 */ /* 0x000fea0003800200 */
.L_x_87:
[----:B------:R-:W-:Y:S05]  /*06b0*/  @!P1 EXIT ;  /* 0x000000000000994d */ /* 0x000fea0003800000 */
.L_x_89:
[----:B------:R-:W-:-:S04]  /*06c0*/  IMAD.HI R23, R15, 0x2aaaaaab, RZ ;  /* 0x2aaaaaab0f177827 */ /* 0x000fc800078e02ff */
[----:B------:R-:W-:Y:S01]  /*06d0*/  IMAD.HI R13, R15, 0x38e38e39, RZ ;  /* 0x38e38e390f0d7827 */ /* 0x000fe200078e02ff */
[----:B-1----:R-:W-:-:S03]  /*06e0*/  SHF.R.U32.HI R8, RZ, 0x1f, R23 ;  /* 0x0000001fff087819 */ /* 0x002fc60000011617 */
[----:B----4-:R-:W-:Y:S01]  /*06f0*/  IMAD.HI R16, R15, 0x4bda12f7, RZ ;  /* 0x4bda12f70f107827 */ /* 0x010fe200078e02ff */
[C---:B------:R-:W-:Y:S02]  /*0700*/  LEA.HI.SX32 R11, R23.reuse, R8, 0x1e ;  /* 0x00000008170b7211 */ /* 0x040fe400078ff2ff */
[----:B------:R-:W-:Y:S01]  /*0710*/  SHF.R.U32.HI R12, RZ, 0x1f, R13 ;  /* 0x0000001fff0c7819 */ /* 0x000fe2000001160d */
[----:B------:R-:W-:Y:S01]  /*0720*/  IMAD.IADD R14, R23, 0x1, R8 ;  /* 0x00000001170e7824 */ /* 0x000fe200078e0208 */
[----:B------:R-:W-:Y:S01]  /*0730*/  SHF.R.U32.HI R17, RZ, 0x1f, R16 ;  /* 0x0000001fff117819 */ /* 0x000fe20000011610 */
[----:B------:R-:W-:Y:S01]  /*0740*/  IMAD.HI R10, R11, 0x2aaaaaab, RZ ;  /* 0x2aaaaaab0b0a7827 */ /* 0x000fe200078e02ff */
[----:B------:R-:W-:Y:S02]  /*0750*/  LEA.HI.SX32 R13, R13, R12, 0x1b ;  /* 0x0000000c0d0d7211 */ /* 0x000fe400078fdaff */
[----:B------:R-:W-:Y:S02]  /*0760*/  LEA.HI R9, R14, R14, RZ, 0x1 ;  /* 0x0000000e0e097211 */ /* 0x000fe400078f08ff */
[----:B------:R-:W-:-:S02]  /*0770*/  LEA.HI R10, R10, R10, RZ, 0x1 ;  /* 0x0000000a0a0a7211 */ /* 0x000fc400078f08ff */
[----:B------:R-:W-:Y:S02]  /*0780*/  LEA.HI.SX32 R23, R23, R8, 0x1f ;  /* 0x0000000817177211 */ /* 0x000fe400078ffaff */
[----:B------:R-:W-:Y:S01]  /*0790*/  LEA.HI.SX32 R12, R16, R17, 0x19 ;  /* 0x00000011100c7211 */ /* 0x000fe200078fcaff */
[----:B------:R-:W-:Y:S01]  /*07a0*/  IMAD.HI R16, R13, 0x55555556, RZ ;  /* 0x555555560d107827 */ /* 0x000fe200078e02ff */
[----:B------:R-:W-:Y:S02]  /*07b0*/  LOP3.LUT R9, R9, 0xfffffffe, RZ, 0xc0, !PT ;  /* 0xfffffffe09097812 */ /* 0x000fe400078ec0ff */
[----:B------:R-:W-:Y:S01]  /*07c0*/  LEA.HI R8, R23, R23, RZ, 0x1 ;  /* 0x0000001717087211 */ /* 0x000fe200078f08ff */
[----:B------:R-:W-:Y:S01]  /*07d0*/  IMAD R11, R10, -0x6, R11 ;  /* 0xfffffffa0a0b7824 */ /* 0x000fe200078e020b */
[----:B------:R-:W-:Y:S01]  /*07e0*/  LEA.HI R18, R16, R16, RZ, 0x1 ;  /* 0x0000001010127211 */ /* 0x000fe200078f08ff */
[C---:B------:R-:W-:Y:S01]  /*07f0*/  IMAD R17, R14.reuse, -0x6, R15 ;  /* 0xfffffffa0e117824 */ /* 0x040fe200078e020f */
[----:B------:R-:W-:Y:S01]  /*0800*/  IADD3 R10, PT, PT, R14, -R9, RZ ;  /* 0x800000090e0a7210 */ /* 0x000fe20007ffe0ff */
[----:B------:R-:W-:Y:S01]  /*0810*/  IMAD.HI R19, R12, 0x55555556, RZ ;  /* 0x555555560c137827 */ /* 0x000fe200078e02ff */
[----:B------:R-:W-:-:S03]  /*0820*/  LOP3.LUT R14, R8, 0xfffffffe, RZ, 0xc0, !PT ;  /* 0xfffffffe080e7812 */ /* 0x000fc600078ec0ff */
[----:B0-----:R-:W-:Y:S01]  /*0830*/  IMAD.WIDE R8, R11, 0x24, R4 ;  /* 0x000000240b087825 */ /* 0x001fe200078e0204 */
[----:B------:R-:W-:Y:S02]  /*0840*/  LEA.HI R21, R19, R19, RZ, 0x1 ;  /* 0x0000001313157211 */ /* 0x000fe400078f08ff */
[----:B------:R-:W-:Y:S01]  /*0850*/  IADD3 R23, PT, PT, R23, -R14, RZ ;  /* 0x8000000e17177210 */ /* 0x000fe20007ffe0ff */
[----:B---3--:R-:W-:-:S04]  /*0860*/  IMAD.WIDE R16, R17, 0x10, R2 ;  /* 0x0000001011107825 */ /* 0x008fc800078e0202 */
[----:B------:R-:W-:Y:S02]  /*0870*/  IMAD R13, R18, -0x3, R13 ;  /* 0xfffffffd120d7824 */ /* 0x000fe400078e020d */
[----:B------:R-:W-:-:S04]  /*0880*/  IMAD.WIDE R16, R10, 0x8, R16 ;  /* 0x000000080a107825 */ /* 0x000fc800078e0210 */
[----:B------:R-:W-:-:S04]  /*0890*/  IMAD.WIDE R18, R13, 0xc, R8 ;  /* 0x0000000c0d127825 */ /* 0x000fc800078e0208 */
[----:B------:R-:W-:Y:S02]  /*08a0*/  IMAD R8, R21, -0x3, R12 ;  /* 0xfffffffd15087824 */ /* 0x000fe400078e020c */
[----:B------:R-:W-:-:S04]  /*08b0*/  IMAD.WIDE R24, R23, 0x4, R16 ;  /* 0x0000000417187825 */ /* 0x000fc800078e0210 */
[C---:B------:R-:W-:Y:S01]  /*08c0*/  IMAD.WIDE R20, R8.reuse, 0x4, R18 ;  /* 0x0000000408147825 */ /* 0x040fe200078e0212 */
[----:B------:R0:W3:Y:S05]  /*08d0*/  LDG.E R16, desc[UR4][R24.64] ;  /* 0x0000000418107981 */ /* 0x0000ea000c1e1900 */
[----:B------:R1:W3:Y:S01]  /*08e0*/  LDG.E R21, desc[UR4][R20.64] ;  /* 0x0000000414157981 */ /* 0x0002e2000c1e1900 */
[----:B------:R-:W-:Y:S02]  /*08f0*/  VIADD R12, R15, 0x1 ;  /* 0x000000010f0c7836 */ /* 0x000fe40000000000 */
[----:B------:R-:W-:Y:S02]  /*0900*/  IMAD R23, R8, 0x2, R23 ;  /* 0x0000000208177824 */ /* 0x000fe400078e0217 */
[----:B------:R-:W-:-:S04]  /*0910*/  IMAD.HI R9, R12, 0x2aaaaaab, RZ ;  /* 0x2aaaaaab0c097827 */ /* 0x000fc800078e02ff */
[----:B------:R-:W-:Y:S01]  /*0920*/  IMAD.HI R14, R12, 0x38e38e39, RZ ;  /* 0x38e38e390c0e7827 */ /* 0x000fe200078e02ff */
[----:B------:R-:W-:-:S03]  /*0930*/  SHF.R.U32.HI R18, RZ, 0x1f, R9 ;  /* 0x0000001fff127819 */ /* 0x000fc60000011609 */
[----:B------:R-:W-:Y:S01]  /*0940*/  IMAD.HI R26, R12, 0x4bda12f7, RZ ;  /* 0x4bda12f70c1a7827 */ /* 0x000fe200078e02ff */
[----:B------:R-:W-:Y:S02]  /*0950*/  SHF.R.U32.HI R27, RZ, 0x1f, R14 ;  /* 0x0000001fff1b7819 */ /* 0x000fe4000001160e */
[CC--:B------:R-:W-:Y:S02]  /*0960*/  LEA.HI.SX32 R17, R9.reuse, R18.reuse, 0x1e ;  /* 0x0000001209117211 */ /* 0x0c0fe400078ff2ff */
[----:B------:R-:W-:Y:S02]  /*0970*/  LEA.HI.SX32 R14, R14, R27, 0x1b ;  /* 0x0000001b0e0e7211 */ /* 0x000fe400078fdaff */
[-C--:B------:R-:W-:Y:S01]  /*0980*/  IADD3 R19, PT, PT, R9, R18.reuse, RZ ;  /* 0x0000001209137210 */ /* 0x080fe20007ffe0ff */
[----:B------:R-:W-:Y:S01]  /*0990*/  IMAD.HI R22, R17, 0x2aaaaaab, RZ ;  /* 0x2aaaaaab11167827 */ /* 0x000fe200078e02ff */
[----:B0-----:R-:W-:Y:S02]  /*09a0*/  SHF.R.U32.HI R25, RZ, 0x1f, R26 ;  /* 0x0000001fff197819 */ /* 0x001fe4000001161a */
[----:B-1----:R-:W-:Y:S01]  /*09b0*/  LEA.HI.SX32 R20, R9, R18, 0x1f ;  /* 0x0000001209147211 */ /* 0x002fe200078ffaff */
[----:B------:R-:W-:Y:S01]  /*09c0*/  IMAD.HI R24, R14, 0x55555556, RZ ;  /* 0x555555560e187827 */ /* 0x000fe200078e02ff */
[----:B------:R-:W-:-:S02]  /*09d0*/  LEA.HI R9, R19, R19, RZ, 0x1 ;  /* 0x0000001313097211 */ /* 0x000fc400078f08ff */
[----:B------:R-:W-:Y:S02]  /*09e0*/  LEA.HI.SX32 R18, R26, R25, 0x19 ;  /* 0x000000191a127211 */ /* 0x000fe400078fcaff */
[----:B------:R-:W-:Y:S02]  /*09f0*/  LEA.HI R22, R22, R22, RZ, 0x1 ;  /* 0x0000001616167211 */ /* 0x000fe400078f08ff */
[----:B------:R-:W-:Y:S01]  /*0a00*/  LEA R25, R13, R10, 0x1 ;  /* 0x0000000a0d197211 */ /* 0x000fe200078e08ff */
[----:B------:R-:W-:Y:S01]  /*0a10*/  IMAD R13, R19, -0x6, R12 ;  /* 0xfffffffa130d7824 */ /* 0x000fe200078e020c */
[----:B------:R-:W-:Y:S01]  /*0a20*/  LOP3.LUT R10, R9, 0xfffffffe, RZ, 0xc0, !PT ;  /* 0xfffffffe090a7812 */ /* 0x000fe200078ec0ff */
[----:B------:R-:W-:Y:S01]  /*0a30*/  IMAD R17, R22, -0x6, R17 ;  /* 0xfffffffa16117824 */ /* 0x000fe200078e0211 */
[----:B------:R-:W-:Y:S01]  /*0a40*/  LEA.HI R9, R24, R24, RZ, 0x1 ;  /* 0x0000001818097211 */ /* 0x000fe200078f08ff */
[----:B------:R-:W-:Y:S01]  /*0a50*/  IMAD.HI R22, R18, 0x55555556, RZ ;  /* 0x5555555612167827 */ /* 0x000fe200078e02ff */
[----:B------:R-:W-:-:S02]  /*0a60*/  LEA.HI R8, R20, R20, RZ, 0x1 ;  /* 0x0000001414087211 */ /* 0x000fc400078f08ff */
[----:B------:R-:W-:Y:S01]  /*0a70*/  IADD3 R19, PT, PT, R19, -R10, RZ ;  /* 0x8000000a13137210 */ /* 0x000fe20007ffe0ff */
[----:B------:R-:W-:Y:S01]  /*0a80*/  IMAD R14, R9, -0x3, R14 ;  /* 0xfffffffd090e7824 */ /* 0x000fe200078e020e */
[----:B------:R-:W-:Y:S01]  /*0a90*/  LOP3.LUT R27, R8, 0xfffffffe, RZ, 0xc0, !PT ;  /* 0xfffffffe081b7812 */ /* 0x000fe200078ec0ff */
[----:B--2---:R-:W-:Y:S01]  /*0aa0*/  IMAD.WIDE R10, R11, 0x90, R6 ;  /* 0x000000900b0a7825 */ /* 0x004fe200078e0206 */
[----:B------:R-:W-:-:S03]  /*0ab0*/  LEA.HI R29, R22, R22, RZ, 0x1 ;  /* 0x00000016161d7211 */ /* 0x000fc600078f08ff */
[----:B------:R-:W-:-:S04]  /*0ac0*/  IMAD.WIDE R12, R13, 0x10, R2 ;  /* 0x000000100d0c7825 */ /* 0x000fc800078e0202 */
[----:B------:R-:W-:-:S04]  /*0ad0*/  IMAD.WIDE R8, R17, 0x24, R4 ;  /* 0x0000002411087825 */ /* 0x000fc800078e0204 */
[----:B------:R-:W-:Y:S01]  /*0ae0*/  IMAD.WIDE R10, R25, 0x18, R10 ;  /* 0x00000018190a7825 */ /* 0x000fe200078e020a */
[----:B------:R-:W-:-:S03]  /*0af0*/  IADD3 R25, PT, PT, R20, -R27, RZ ;  /* 0x8000001b14197210 */ /* 0x000fc60007ffe0ff */
[----:B------:R-:W-:-:S04]  /*0b00*/  IMAD.WIDE R12, R19, 0x8, R12 ;  /* 0x00000008130c7825 */ /* 0x000fc800078e020c */
[----:B------:R-:W-:-:S04]  /*0b10*/  IMAD.WIDE R8, R14, 0xc, R8 ;  /* 0x0000000c0e087825 */ /* 0x000fc800078e0208 */
[----:B------:R-:W-:Y:S02]  /*0b20*/  IMAD R18, R29, -0x3, R18 ;  /* 0xfffffffd1d127824 */ /* 0x000fe400078e0212 */
[----:B------:R-:W-:-:S04]  /*0b30*/  IMAD.WIDE R10, R23, 0x4, R10 ;  /* 0x00000004170a7825 */ /* 0x000fc800078e020a */
[----:B------:R-:W-:-:S04]  /*0b40*/  IMAD.WIDE R12, R25, 0x4, R12 ;  /* 0x00000004190c7825 */ /* 0x000fc800078e020c */
[----:B------:R-:W-:-:S04]  /*0b50*/  IMAD.WIDE R8, R18, 0x4, R8 ;  /* 0x0000000412087825 */ /* 0x000fc800078e0208 */
[----:B---3--:R-:W-:-:S05]  /*0b60*/  FMUL R21, R16, R21 ;  /* 0x0000001510157220 */ /* 0x008fca0000400000 */
[----:B------:R4:W-:Y:S04]  /*0b70*/  REDG.E.ADD.F32.FTZ.RN.STRONG.GPU desc[UR4][R10.64], R21 ;  /* 0x000000150a0079a6 */ /* 0x0009e8000c12f304 */
[----:B------:R-:W2:Y:S04]  /*0b80*/  LDG.E R12, desc[UR4][R12.64] ;  /* 0x000000040c0c7981 */ /* 0x000ea8000c1e1900 */
[----:B------:R-:W2:Y:S01]  /*0b90*/  LDG.E R9, desc[UR4][R8.64] ;  /* 0x0000000408097981 */ /* 0x000ea2000c1e1900 */
[----:B------:R-:W-:Y:S01]  /*0ba0*/  IMAD.WIDE R16, R17, 0x90, R6 ;  /* 0x0000009011107825 */ /* 0x000fe200078e0206 */
[----:B------:R-:W-:-:S02]  /*0bb0*/  IADD3 R15, PT, PT, R15, 0x2, RZ ;  /* 0x000000020f0f7810 */ /* 0x000fc40007ffe0ff */
[----:B------:R-:W-:Y:S01]  /*0bc0*/  LEA R25, R18, R25, 0x1 ;  /* 0x0000001912197211 */ /* 0x000fe200078e08ff */
[----:B------:R-:W-:Y:S01]  /*0bd0*/  IMAD R19, R14, 0x2, R19 ;  /* 0x000000020e137824 */ /* 0x000fe200078e0213 */
[----:B------:R-:W-:-:S03]  /*0be0*/  ISETP.NE.AND P0, PT, R15, R0, PT ;  /* 0x000000000f00720c */ /* 0x000fc60003f05270 */
[----:B------:R-:W-:-:S04]  /*0bf0*/  IMAD.WIDE R16, R19, 0x18, R16 ;  /* 0x0000001813107825 */ /* 0x000fc800078e0210 */
[----:B------:R-:W-:-:S04]  /*0c00*/  IMAD.WIDE R16, R25, 0x4, R16 ;  /* 0x0000000419107825 */ /* 0x000fc800078e0210 */
[----:B--2---:R-:W-:-:S05]  /*0c10*/  FMUL R19, R12, R9 ;  /* 0x000000090c137220 */ /* 0x004fca0000400000 */
[----:B------:R4:W-:Y:S01]  /*0c20*/  REDG.E.ADD.F32.FTZ.RN.STRONG.GPU desc[UR4][R16.64], R19 ;  /* 0x00000013100079a6 */ /* 0x0009e2000c12f304 */
[----:B------:R-:W-:Y:S05]  /*0c30*/  @P0 BRA `(.L_x_89) ;  /* 0xfffffff800a00947 */ /* 0x000fea000383ffff */
[----:B------:R-:W-:Y:S05]  /*0c40*/  EXIT ;  /* 0x000000000000794d */ /* 0x000fea0003800000 */
.L_x_90:
        /* <DEDUP_REMOVED lines=11> */
.L_x_369:


//--------------------- .text._Z10bp_bias_s2PfPA3_A3_f --------------------------
	.section	.text._Z10bp_bias_s2PfPA3_A3_f,"ax",@progbits
	.align	128
        .global         _Z10bp_bias_s2PfPA3_A3_f
        .type           _Z10bp_bias_s2PfPA3_A3_f,@function
        .size           _Z10bp_bias_s2PfPA3_A3_f,(.L_x_354 - _Z10bp_bias_s2PfPA3_A3_f)
        .other          _Z10bp_bias_s2PfPA3_A3_f,@"STO_CUDA_ENTRY STV_DEFAULT"
_Z10bp_bias_s2PfPA3_A3_f:
.text._Z10bp_bias_s2PfPA3_A3_f:
        /* <DEDUP_REMOVED lines=18> */
[----:B0-----:R-:W-:Y:S01]  /*0120*/  IMAD.MOV.U32 R4, RZ, RZ, RZ ;  /* 0x000000ffff047224 */ /* 0x001fe200078e00ff */
[----:B-1----:R-:W-:-:S05]  /*0130*/  IADD3 R8, PT, PT, RZ, -R5, RZ ;  /* 0x80000005ff087210 */ /* 0x002fca0007ffe0ff */
[----:B------:R-:W-:Y:S01]  /*0140*/  IMAD R11, R8, R3, RZ ;  /* 0x00000003080b7224 */ /* 0x000fe200078e02ff */
[----:B------:R-:W-:-:S03]  /*0150*/  MOV R8, 0x3fb8aa3b ;  /* 0x3fb8aa3b00087802 */ /* 0x000fc60000000f00 */
[----:B------:R-:W-:-:S04]  /*0160*/  IMAD.HI.U32 R6, R5, R11, R4 ;  /* 0x0000000b05067227 */ /* 0x000fc800078e0004 */
[----:B------:R-:W-:Y:S02]  /*0170*/  HFMA2 R11, -RZ, RZ, 1.642578125, 10.2890625 ;  /* 0x3e924925ff0b7431 */ /* 0x000fe400000001ff */
[----:B------:R-:W-:Y:S01]  /*0180*/  FFMA R0, R9, R8, -5.2486509360960553749e-08 ;  /* 0xb3616d8709007423 */ /* 0x000fe20000000008 */
[----:B------:R-:W-:Y:S02]  /*0190*/  IABS R4, R2 ;  /* 0x0000000200047213 */ /* 0x000fe40000000000 */
[----:B------:R-:W-:Y:S02]  /*01a0*/  IABS R8, R7 ;  /* 0x0000000700087213 */ /* 0x000fe40000000000 */
[----:B------:R-:W-:Y:S02]  /*01b0*/  IADD3 R4, PT, PT, RZ, -R4, RZ ;  /* 0x80000004ff047210 */ /* 0x000fe40007ffe0ff */
[----:B------:R-:W-:Y:S01]  /*01c0*/  LOP3.LUT R7, R7, R2, RZ, 0x3c, !PT ;  /* 0x0000000207077212 */ /* 0x000fe200078e3cff */
[----:B------:R-:W-:-:S04]  /*01d0*/  IMAD.HI.U32 R5, R6, R8, RZ ;  /* 0x0000000806057227 */ /* 0x000fc800078e00ff */
[----:B------:R-:W-:Y:S01]  /*01e0*/  FFMA R0, -R11, 1.9251366722983220825e-08, R0 ;  /* 0x32a55e340b007823 */ /* 0x000fe20000000100 */
[----:B------:R-:W-:-:S03]  /*01f0*/  ISETP.GE.AND P2, PT, R7, RZ, PT ;  /* 0x000000ff0700720c */ /* 0x000fc60003f46270 */
[----:B------:R-:W-:Y:S01]  /*0200*/  FFMA R0, R9, 0.029808623716235160828, R0 ;  /* 0x3cf4313709007823 */ /* 0x000fe20000000000 */
[----:B------:R-:W-:Y:S02]  /*0210*/  IMAD.MOV.U32 R9, RZ, RZ, R4 ;  /* 0x000000ffff097224 */ /* 0x000fe400078e0004 */
        /* <DEDUP_REMOVED lines=14> */
[-C--:B------:R-:W-:Y:S01]  /*0300*/  @!P4 IADD3 R8, PT, PT, R8, -R3.reuse, RZ ;  /* 0x800000030808c210 */ /* 0x080fe20007ffe0ff */
[----:B------:R-:W-:Y:S01]  /*0310*/  @!P4 VIADD R5, R5, 0x1 ;  /* 0x000000010505c836 */ /* 0x000fe20000000000 */
[-C--:B------:R-:W-:Y:S02]  /*0320*/  ISETP.GE.U32.AND P1, PT, R10, R3.reuse, PT ;  /* 0x000000030a00720c */ /* 0x080fe40003f26070 */
[----:B------:R-:W-:Y:S02]  /*0330*/  ISETP.GE.U32.AND P0, PT, R8, R3, PT ;  /* 0x000000030800720c */ /* 0x000fe40003f06070 */
[----:B------:R-:W-:Y:S01]  /*0340*/  @!P5 IADD3 R4, PT, PT, R4, 0x1, RZ ;  /* 0x000000010404d810 */ /* 0x000fe20007ffe0ff */
[----:B0-----:R-:W-:Y:S01]  /*0350*/  FADD R3, R0, -R13 ;  /* 0x8000000d00037221 */ /* 0x001fe20000000000 */
[----:B------:R-:W-:-:S02]  /*0360*/  MOV R8, 0x391fcb8e ;  /* 0x391fcb8e00087802 */ /* 0x000fc40000000f00 */
[----:B------:R-:W-:Y:S01]  /*0370*/  ISETP.NE.AND P4, PT, R2, RZ, PT ;  /* 0x000000ff0200720c */ /* 0x000fe20003f85270 */
[----:B------:R-:W-:-:S04]  /*0380*/  FADD R3, R6, R3 ;  /* 0x0000000306037221 */ /* 0x000fc80000000000 */
[----:B------:R-:W-:Y:S01]  /*0390*/  @P1 IADD3 R4, PT, PT, R4, 0x1, RZ ;  /* 0x0000000104041810 */ /* 0x000fe20007ffe0ff */
[----:B------:R-:W-:Y:S01]  /*03a0*/  FFMA R6, R3, R8, 0.0013391353422775864601 ;  /* 0x3aaf85ed03067423 */ /* 0x000fe20000000008 */
[----:B------:R-:W-:Y:S02]  /*03b0*/  @P0 IADD3 R5, PT, PT, R5, 0x1, RZ ;  /* 0x0000000105050810 */ /* 0x000fe40007ffe0ff */
[----:B------:R-:W-:Y:S01]  /*03c0*/  LOP3.LUT R8, RZ, R2, RZ, 0x33, !PT ;  /* 0x00000002ff087212 */ /* 0x000fe200078e33ff */
[----:B------:R-:W-:Y:S01]  /*03d0*/  IMAD.MOV.U32 R7, RZ, RZ, R4 ;  /* 0x000000ffff077224 */ /* 0x000fe200078e0004 */
[----:B------:R-:W-:Y:S01]  /*03e0*/  @!P2 IADD3 R5, PT, PT, -R5, RZ, RZ ;  /* 0x000000ff0505a210 */ /* 0x000fe20007ffe1ff */
[----:B------:R-:W-:Y:S01]  /*03f0*/  FFMA R6, R3, R6, 0.0096188392490148544312 ;  /* 0x3c1d985603067423 */ /* 0x000fe20000000006 */
[----:B------:R-:W0:Y:S01]  /*0400*/  F2I.NTZ R4, R0 ;  /* 0x0000000000047305 */ /* 0x000e220000203100 */
[----:B------:R-:W-:Y:S02]  /*0410*/  FSETP.GT.AND P0, PT, R13, RZ, PT ;  /* 0x000000ff0d00720b */ /* 0x000fe40003f04000 */
[----:B------:R-:W-:Y:S01]  /*0420*/  @!P3 IADD3 R7, PT, PT, -R7, RZ, RZ ;  /* 0x000000ff0707b210 */ /* 0x000fe20007ffe1ff */
[----:B------:R-:W-:Y:S01]  /*0430*/  FFMA R6, R3, R6, 0.055503588169813156128 ;  /* 0x3d6357bb03067423 */ /* 0x000fe20000000006 */
[----:B------:R-:W-:-:S02]  /*0440*/  SEL R2, R8, R5, !P4 ;  /* 0x0000000508027207 */ /* 0x000fc40006000000 */
[----:B------:R-:W-:Y:S01]  /*0450*/  SEL R9, R8, R7, !P4 ;  /* 0x0000000708097207 */ /* 0x000fe20006000000 */
[C---:B------:R-:W-:Y:S01]  /*0460*/  FFMA R6, R3.reuse, R6, 0.24022644758224487305 ;  /* 0x3e75fdec03067423 */ /* 0x040fe20000000006 */
[----:B------:R-:W-:Y:S02]  /*0470*/  SEL R5, RZ, 0x83000000, P0 ;  /* 0x83000000ff057807 */ /* 0x000fe40000000000 */
[----:B------:R-:W-:Y:S01]  /*0480*/  ISETP.GE.AND P1, PT, R2, R9, PT ;  /* 0x000000090200720c */ /* 0x000fe20003f26270 */
[----:B------:R-:W-:Y:S01]  /*0490*/  FFMA R6, R3, R6, 0.69314718246459960938 ;  /* 0x3f31721803067423 */ /* 0x000fe20000000006 */
[----:B------:R-:W-:Y:S02]  /*04a0*/  IADD3 R7, PT, PT, R5, 0x7f000000, RZ ;  /* 0x7f00000005077810 */ /* 0x000fe40007ffe0ff */
[----:B------:R-:W-:Y:S01]  /*04b0*/  FSETP.GT.AND P0, PT, |R0|, 152, PT ;  /* 0x431800000000780b */ /* 0x000fe20003f04200 */
[----:B------:R-:W-:Y:S01]  /*04c0*/  FFMA R6, R3, R6, 1 ;  /* 0x3f80000003067423 */ /* 0x000fe20000000006 */
[----:B0-----:R-:W-:-:S03]  /*04d0*/  IMAD R3, R4, 0x800000, -R5 ;  /* 0x0080000004037824 */ /* 0x001fc600078e0a05 */
[----:B------:R-:W-:-:S04]  /*04e0*/  FMUL R6, R6, R7 ;  /* 0x0000000706067220 */ /* 0x000fc80000400000 */
[----:B------:R-:W-:Y:S05]  /*04f0*/  @P1 EXIT ;  /* 0x000000000000194d */ /* 0x000fea0003800000 */
[----:B------:R-:W-:Y:S01]  /*0500*/  IADD3 R4, PT, PT, R2, -R9, RZ ;  /* 0x8000000902047210 */ /* 0x000fe20007ffe0ff */
[----:B------:R-:W-:Y:S01]  /*0510*/  FMUL R3, R6, R3 ;  /* 0x0000000306037220 */ /* 0x000fe20000400000 */
[----:B------:R-:W-:Y:S01]  /*0520*/  FSETP.GEU.AND P1, PT, R0, RZ, PT ;  /* 0x000000ff0000720b */ /* 0x000fe20003f2e000 */
[----:B------:R-:W0:Y:S01]  /*0530*/  LDCU.64 UR4, c[0x0][0x358] ;  /* 0x00006b00ff0477ac */ /* 0x000e220008000a00 */
[----:B------:R-:W-:Y:S01]  /*0540*/  ISETP.GT.U32.AND P2, PT, R4, -0x4, PT ;  /* 0xfffffffc0400780c */ /* 0x000fe20003f44070 */
[----:B------:R-:W-:Y:S01]  /*0550*/  BSSY B0, `(.L_x_91) ;  /* 0x0000091000007945 */ /* 0x000fe20003800000 */
[----:B------:R-:W-:Y:S02]  /*0560*/  IADD3 R6, PT, PT, -R2, R9, RZ ;  /* 0x0000000902067210 */ /* 0x000fe40007ffe1ff */
[----:B------:R-:W-:Y:S02]  /*0570*/  @P0 FSEL R3, RZ, +INF , !P1 ;  /* 0x7f800000ff030808 */ /* 0x000fe40004800000 */
[----:B------:R-:W-:-:S07]  /*0580*/  LOP3.LUT R12, R6, 0x3, RZ, 0xc0, !PT ;  /* 0x00000003060c7812 */ /* 0x000fce00078ec0ff */
[----:B------:R-:W-:Y:S05]  /*0590*/  @P2 BRA `(.L_x_92) ;  /* 0x0000000800302947 */ /* 0x000fea0003800000 */
[----:B------:R-:W1:Y:S01]  /*05a0*/  LDC.64 R4, c[0x0][0x388] ;  /* 0x0000e200ff047b82 */ /* 0x000e620000000a00 */
[----:B------:R-:W-:-:S04]  /*05b0*/  LOP3.LUT R7, R6, 0xfffffffc, RZ, 0xc0, !PT ;  /* 0xfffffffc06077812 */ /* 0x000fc800078ec0ff */
[----:B------:R-:W-:-:S07]  /*05c0*/  IADD3 R7, PT, PT, -R7, RZ, RZ ;  /* 0x000000ff07077210 */ /* 0x000fce0007ffe1ff */
.L_x_101:
[----:B------:R-:W-:-:S04]  /*05d0*/  IMAD.HI R0, R2, 0x2aaaaaab, RZ ;  /* 0x2aaaaaab02007827 */ /* 0x000fc800078e02ff */
[----:B--2---:R-:W-:Y:S01]  /*05e0*/  IMAD.HI R8, R2, 0x38e38e39, RZ ;  /* 0x38e38e3902087827 */ /* 0x004fe200078e02ff */
        /* <DEDUP_REMOVED lines=10> */
[----:B------:R-:W-:Y:S02]  /*0690*/  IMAD R13, R13, -0x3, R10 ;  /* 0xfffffffd0d0d7824 */ /* 0x000fe400078e020a */
[----:B------:R-:W-:-:S04]  /*06a0*/  IMAD.WIDE R8, R11, 0xc, R8 ;  /* 0x0000000c0b087825 */ /* 0x000fc800078e0208 */
[----:B------:R-:W-:-:S05]  /*06b0*/  IMAD.WIDE R8, R13, 0x4, R8 ;  /* 0x000000040d087825 */ /* 0x000fca00078e0208 */
        /* <DEDUP_REMOVED lines=8> */
[----:B--2---:R-:W-:-:S04]  /*0740*/  FMUL R0, R0, 0.10000000149011611938 ;  /* 0x3dcccccd00007820 */ /* 0x004fc80000400000 */
[----:B------:R-:W0:Y:S01]  /*0750*/  FCHK P0, R0, R3 ;  /* 0x0000000300007302 */ /* 0x000e220000000000 */
[----:B------:R-:W-:-:S04]  /*0760*/  FFMA R10, R0, R11, RZ ;  /* 0x0000000b000a7223 */ /* 0x000fc800000000ff */
[----:B------:R-:W-:-:S04]  /*0770*/  FFMA R13, -R3, R10, R0 ;  /* 0x0000000a030d7223 */ /* 0x000fc80000000100 */
[----:B------:R-:W-:Y:S01]  /*0780*/  FFMA R13, R11, R13, R10 ;  /* 0x0000000d0b0d7223 */ /* 0x000fe2000000000a */
[----:B0-----:R-:W-:Y:S06]  /*0790*/  @!P0 BRA `(.L_x_94) ;  /* 0x0000000000088947 */ /* 0x001fec0003800000 */
[----:B------:R-:W-:-:S07]  /*07a0*/  MOV R8, 0x7c0 ;  /* 0x000007c000087802 */ /* 0x000fce0000000f00 */
[----:B------:R-:W-:Y:S05]  /*07b0*/  CALL.REL.NOINC `($__internal_3_$__cuda_sm3x_div_rn_noftz_f32_slowpath) ;  /* 0x0000000c00747944 */ /* 0x000fea0003c00000 */
.L_x_94:
[----:B------:R-:W-:Y:S05]  /*07c0*/  BSYNC.RECONVERGENT B1 ;  /* 0x0000000000017941 */ /* 0x000fea0003800200 */
.L_x_93:
[----:B------:R-:W-:-:S04]  /*07d0*/  VIADD R0, R2, 0x1 ;  /* 0x0000000102007836 */ /* 0x000fc80000000000 */
[----:B------:R-:W-:-:S04]  /*07e0*/  IMAD.HI R8, R0, 0x2aaaaaab, RZ ;  /* 0x2aaaaaab00087827 */ /* 0x000fc800078e02ff */
[----:B------:R-:W-:Y:S01]  /*07f0*/  IMAD.HI R11, R0, 0x38e38e39, RZ ;  /* 0x38e38e39000b7827 */ /* 0x000fe200078e02ff */
[----:B------:R-:W-:Y:S02]  /*0800*/  LEA.HI R15, R8, R8, RZ, 0x1 ;  /* 0x00000008080f7211 */ /* 0x000fe400078f08ff */
[----:B------:R-:W0:Y:S02]  /*0810*/  LDC.64 R8, c[0x0][0x380] ;  /* 0x0000e000ff087b82 */ /* 0x000e240000000a00 */
        /* <DEDUP_REMOVED lines=10> */
[----:B------:R-:W-:Y:S01]  /*08c0*/  IMAD.WIDE R10, R15, 0xc, R10 ;  /* 0x0000000c0f0a7825 */ /* 0x000fe200078e020a */
[----:B0-----:R0:W-:Y:S03]  /*08d0*/  REDG.E.ADD.F32.FTZ.RN.STRONG.GPU desc[UR4][R8.64], R13 ;  /* 0x0000000d080079a6 */ /* 0x0011e6000c12f304 */
[----:B------:R-:W-:-:S06]  /*08e0*/  IMAD.WIDE R10, R17, 0x4, R10 ;  /* 0x00000004110a7825 */ /* 0x000fcc00078e020a */
[----:B------:R-:W2:Y:S01]  /*08f0*/  LDG.E R10, desc[UR4][R10.64] ;  /* 0x000000040a0a7981 */ /* 0x000ea2000c1e1900 */
[----:B------:R-:W1:Y:S01]  /*0900*/  MUFU.RCP R0, R3 ;  /* 0x0000000300007308 */ /* 0x000e620000001000 */
[----:B------:R-:W-:Y:S01]  /*0910*/  BSSY.RECONVERGENT B1, `(.L_x_95) ;  /* 0x000000d000017945 */ /* 0x000fe20003800200 */
[----:B-1----:R-:W-:-:S04]  /*0920*/  FFMA R15, -R3, R0, 1 ;  /* 0x3f800000030f7423 */ /* 0x002fc80000000100 */
[----:B------:R-:W-:Y:S01]  /*0930*/  FFMA R0, R0, R15, R0 ;  /* 0x0000000f00007223 */ /* 0x000fe20000000000 */
        /* <DEDUP_REMOVED lines=8> */
[----:B------:R-:W-:Y:S05]  /*09c0*/  CALL.REL.NOINC `($__internal_3_$__cuda_sm3x_div_rn_noftz_f32_slowpath) ;  /* 0x0000000800f07944 */ /* 0x000fea0003c00000 */
[----:B------:R-:W-:-:S07]  /*09d0*/  MOV R15, R13 ;  /* 0x0000000d000f7202 */ /* 0x000fce0000000f00 */
.L_x_96:
[----:B------:R-:W-:Y:S05]  /*09e0*/  BSYNC.RECONVERGENT B1 ;  /* 0x0000000000017941 */ /* 0x000fea0003800200 */
.L_x_95:
[----:B------:R-:W-:-:S05]  /*09f0*/  IADD3 R0, PT, PT, R2, 0x2, RZ ;  /* 0x0000000202007810 */ /* 0x000fca0007ffe0ff */
        /* <DEDUP_REMOVED lines=31> */
.L_x_98:
[----:B------:R-:W-:Y:S05]  /*0bf0*/  BSYNC.RECONVERGENT B1 ;  /* 0x0000000000017941 */ /* 0x000fea0003800200 */
.L_x_97:
        /* <DEDUP_REMOVED lines=33> */
.L_x_100:
[----:B------:R-:W-:Y:S05]  /*0e10*/  BSYNC.RECONVERGENT B1 ;  /* 0x0000000000017941 */ /* 0x000fea0003800200 */
.L_x_99:
[----:B------:R-:W0:Y:S01]  /*0e20*/  LDC.64 R8, c[0x0][0x380] ;  /* 0x0000e000ff087b82 */ /* 0x000e220000000a00 */
[----:B------:R-:W-:Y:S01]  /*0e30*/  IADD3 R2, PT, PT, R2, 0x4, RZ ;  /* 0x0000000402027810 */ /* 0x000fe20007ffe0ff */
[----:B0-----:R2:W-:Y:S01]  /*0e40*/  REDG.E.ADD.F32.FTZ.RN.STRONG.GPU desc[UR4][R8.64], R15 ;  /* 0x0000000f080079a6 */ /* 0x0015e2000c12f304 */
[----:B------:R-:W-:Y:S05]  /*0e50*/  @P2 BRA `(.L_x_101) ;  /* 0xfffffff400dc2947 */ /* 0x000fea000383ffff */
.L_x_92:
[----:B0-----:R-:W-:Y:S05]  /*0e60*/  BSYNC B0 ;  /* 0x0000000000007941 */ /* 0x001fea0003800000 */
.L_x_91:
[----:B------:R-:W-:-:S13]  /*0e70*/  ISETP.NE.AND P0, PT, R12, RZ, PT ;  /* 0x000000ff0c00720c */ /* 0x000fda0003f05270 */
[----:B------:R-:W-:Y:S05]  /*0e80*/  @!P0 EXIT ;  /* 0x000000000000894d */ /* 0x000fea0003800000 */
[----:B------:R-:W-:Y:S01]  /*0e90*/  ISETP.NE.AND P0, PT, R12, 0x1, PT ;  /* 0x000000010c00780c */ /* 0x000fe20003f05270 */
[----:B------:R-:W-:-:S12]  /*0ea0*/  BSSY.RECONVERGENT B0, `(.L_x_102) ;  /* 0x0000048000007945 */ /* 0x000fd80003800200 */
[----:B------:R-:W-:Y:S05]  /*0eb0*/  @!P0 BRA `(.L_x_103) ;  /* 0x0000000400188947 */ /* 0x000fea0003800000 */
[----:B------:R-:W0:Y:S01]  /*0ec0*/  LDC.64 R4, c[0x0][0x388] ;  /* 0x0000e200ff047b82 */ /* 0x000e220000000a00 */
        /* <DEDUP_REMOVED lines=9> */
[----:B------:R-:W-:Y:S02]  /*0f60*/  IMAD R7, R0, -0x3, R7 ;  /* 0xfffffffd00077824 */ /* 0x000fe400078e0207 */
[----:B0-----:R-:W-:Y:S01]  /*0f70*/  IMAD.WIDE R4, R9, 0x24, R4 ;  /* 0x0000002409047825 */ /* 0x001fe200078e0204 */
[----:B------:R-:W-:-:S03]  /*0f80*/  LEA.HI R9, R10, R10, RZ, 0x1 ;  /* 0x0000000a0a097211 */ /* 0x000fc600078f08ff */
[----:B------:R-:W-:-:S04]  /*0f90*/  IMAD.WIDE R4, R7, 0xc, R4 ;  /* 0x0000000c07047825 */ /* 0x000fc800078e0204 */
[----:B------:R-:W-:-:S04]  /*0fa0*/  IMAD R9, R9, -0x3, R8 ;  /* 0xfffffffd09097824 */ /* 0x000fc800078e0208 */
[----:B------:R-:W-:-:S06]  /*0fb0*/  IMAD.WIDE R4, R9, 0x4, R4 ;  /* 0x0000000409047825 */ /* 0x000fcc00078e0204 */
[----:B------:R-:W2:Y:S01]  /*0fc0*/  LDG.E R4, desc[UR4][R4.64] ;  /* 0x0000000404047981 */ /* 0x000ea2000c1e1900 */
[----:B------:R-:W0:Y:S01]  /*0fd0*/  MUFU.RCP R0, R3 ;  /* 0x0000000300007308 */ /* 0x000e220000001000 */
[----:B------:R-:W-:Y:S01]  /*0fe0*/  BSSY.RECONVERGENT B1, `(.L_x_104) ;  /* 0x000000d000017945 */ /* 0x000fe20003800200 */
        /* <DEDUP_REMOVED lines=8> */
[----:B------:R-:W-:Y:S02]  /*1070*/  MOV R0, R10 ;  /* 0x0000000a00007202 */ /* 0x000fe40000000f00 */
[----:B------:R-:W-:-:S07]  /*1080*/  MOV R8, 0x10a0 ;  /* 0x000010a000087802 */ /* 0x000fce0000000f00 */
[----:B------:R-:W-:Y:S05]  /*1090*/  CALL.REL.NOINC `($__internal_3_$__cuda_sm3x_div_rn_noftz_f32_slowpath) ;  /* 0x00000004003c7944 */ /* 0x000fea0003c00000 */
[----:B------:R-:W-:-:S07]  /*10a0*/  IMAD.MOV.U32 R7, RZ, RZ, R13 ;  /* 0x000000ffff077224 */ /* 0x000fce00078e000d */
.L_x_105:
[----:B------:R-:W-:Y:S05]  /*10b0*/  BSYNC.RECONVERGENT B1 ;  /* 0x0000000000017941 */ /* 0x000fea0003800200 */
.L_x_104:
[----:B------:R-:W0:Y:S01]  /*10c0*/  LDC.64 R8, c[0x0][0x388] ;  /* 0x0000e200ff087b82 */ /* 0x000e220000000a00 */
[----:B------:R-:W-:-:S05]  /*10d0*/  IADD3 R0, PT, PT, R2, 0x1, RZ ;  /* 0x0000000102007810 */ /* 0x000fca0007ffe0ff */
[----:B------:R-:W-:-:S04]  /*10e0*/  IMAD.HI R4, R0, 0x2aaaaaab, RZ ;  /* 0x2aaaaaab00047827 */ /* 0x000fc800078e02ff */
[----:B------:R-:W-:Y:S01]  /*10f0*/  IMAD.HI R12, R0, 0x38e38e39, RZ ;  /* 0x38e38e39000c7827 */ /* 0x000fe200078e02ff */
[----:B------:R-:W-:Y:S02]  /*1100*/  LEA.HI R11, R4, R4, RZ, 0x1 ;  /* 0x00000004040b7211 */ /* 0x000fe400078f08ff */
[----:B------:R-:W1:Y:S02]  /*1110*/  LDC.64 R4, c[0x0][0x380] ;  /* 0x0000e000ff047b82 */ /* 0x000e640000000a00 */
        /* <DEDUP_REMOVED lines=10> */
[----:B------:R-:W-:Y:S01]  /*11c0*/  IMAD.WIDE R8, R11, 0xc, R8 ;  /* 0x0000000c0b087825 */ /* 0x000fe200078e0208 */
[----:B-1----:R0:W-:Y:S03]  /*11d0*/  REDG.E.ADD.F32.FTZ.RN.STRONG.GPU desc[UR4][R4.64], R7 ;  /* 0x00000007040079a6 */ /* 0x0021e6000c12f304 */
        /* <DEDUP_REMOVED lines=16> */
.L_x_107:
[----:B------:R-:W-:Y:S05]  /*12e0*/  BSYNC.RECONVERGENT B1 ;  /* 0x0000000000017941 */ /* 0x000fea0003800200 */
.L_x_106:
[----:B------:R-:W0:Y:S02]  /*12f0*/  LDC.64 R4, c[0x0][0x380] ;  /* 0x0000e000ff047b82 */ /* 0x000e240000000a00 */
[----:B0-----:R0:W-:Y:S01]  /*1300*/  REDG.E.ADD.F32.FTZ.RN.STRONG.GPU desc[UR4][R4.64], R11 ;  /* 0x0000000b040079a6 */ /* 0x0011e2000c12f304 */
[----:B------:R-:W-:-:S07]  /*1310*/  IADD3 R2, PT, PT, R2, 0x2, RZ ;  /* 0x0000000202027810 */ /* 0x000fce0007ffe0ff */
.L_x_103:
[----:B------:R-:W-:Y:S05]  /*1320*/  BSYNC.RECONVERGENT B0 ;  /* 0x0000000000007941 */ /* 0x000fea0003800200 */
.L_x_102:
[----:B------:R-:W-:-:S04]  /*1330*/  LOP3.LUT R6, R6, 0x1, RZ, 0xc0, !PT ;  /* 0x0000000106067812 */ /* 0x000fc800078ec0ff */
[----:B------:R-:W-:-:S13]  /*1340*/  ISETP.NE.U32.AND P0, PT, R6, 0x1, PT ;  /* 0x000000010600780c */ /* 0x000fda0003f05070 */
[----:B------:R-:W-:Y:S05]  /*1350*/  @P0 EXIT ;  /* 0x000000000000094d */ /* 0x000fea0003800000 */
[----:B0-----:R-:W0:Y:S01]  /*1360*/  LDC.64 R4, c[0x0][0x388] ;  /* 0x0000e200ff047b82 */ /* 0x001e220000000a00 */
[----:B------:R-:W-:-:S04]  /*1370*/  IMAD.HI R0, R2, 0x2aaaaaab, RZ ;  /* 0x2aaaaaab02007827 */ /* 0x000fc800078e02ff */
[----:B------:R-:W-:Y:S01]  /*1380*/  IMAD.HI R6, R2, 0x38e38e39, RZ ;  /* 0x38e38e3902067827 */ /* 0x000fe200078e02ff */
[----:B------:R-:W-:-:S04]  /*1390*/  LEA.HI R7, R0, R0, RZ, 0x1 ;  /* 0x0000000000077211 */ /* 0x000fc800078f08ff */
[----:B--2---:R-:W-:Y:S01]  /*13a0*/  SHF.R.U32.HI R9, RZ, 0x1f, R6 ;  /* 0x0000001fff097819 */ /* 0x004fe20000011606 */
        /* <DEDUP_REMOVED lines=22> */
[----:B------:R-:W-:Y:S01]  /*1510*/  IMAD.MOV.U32 R0, RZ, RZ, R6 ;  /* 0x000000ffff007224 */ /* 0x000fe200078e0006 */
[----:B------:R-:W-:-:S07]  /*1520*/  MOV R8, 0x1540 ;  /* 0x0000154000087802 */ /* 0x000fce0000000f00 */
[----:B------:R-:W-:Y:S05]  /*1530*/  CALL.REL.NOINC `($__internal_3_$__cuda_sm3x_div_rn_noftz_f32_slowpath) ;  /* 0x0000000000147944 */ /* 0x000fea0003c00000 */
[----:B------:R-:W-:-:S07]  /*1540*/  MOV R7, R13 ;  /* 0x0000000d00077202 */ /* 0x000fce0000000f00 */
.L_x_109:
[----:B------:R-:W-:Y:S05]  /*1550*/  BSYNC.RECONVERGENT B0 ;  /* 0x0000000000007941 */ /* 0x000fea0003800200 */
.L_x_108:
[----:B------:R-:W0:Y:S02]  /*1560*/  LDC.64 R2, c[0x0][0x380] ;  /* 0x0000e000ff027b82 */ /* 0x000e240000000a00 */
[----:B0-----:R-:W-:Y:S01]  /*1570*/  REDG.E.ADD.F32.FTZ.RN.STRONG.GPU desc[UR4][R2.64], R7 ;  /* 0x00000007020079a6 */ /* 0x001fe2000c12f304 */
[----:B------:R-:W-:Y:S05]  /*1580*/  EXIT ;  /* 0x000000000000794d */ /* 0x000fea0003800000 */
        .weak           $__internal_3_$__cuda_sm3x_div_rn_noftz_f32_slowpath
        .type           $__internal_3_$__cuda_sm3x_div_rn_noftz_f32_slowpath,@function
        .size           $__internal_3_$__cuda_sm3x_div_rn_noftz_f32_slowpath,(.L_x_354 - $__internal_3_$__cuda_sm3x_div_rn_noftz_f32_slowpath)
$__internal_3_$__cuda_sm3x_div_rn_noftz_f32_slowpath:
        /* <DEDUP_REMOVED lines=33> */
[----:B------:R-:W-:-:S03]  /*17a0*/  @!P1 FFMA R11, R3, 1.84467440737095516160e+19, RZ ;  /* 0x5f800000030b9823 */ /* 0x000fc600000000ff */
[----:B------:R-:W-:-:S07]  /*17b0*/  @!P1 IADD3 R9, PT, PT, R9, 0x40, RZ ;  /* 0x0000004009099810 */ /* 0x000fce0007ffe0ff */
.L_x_111:
[----:B------:R-:W-:Y:S01]  /*17c0*/  LEA R14, R10, 0xc0800000, 0x17 ;  /* 0xc08000000a0e7811 */ /* 0x000fe200078eb8ff */
[----:B------:R-:W-:Y:S03]  /*17d0*/  BSSY.RECONVERGENT B3, `(.L_x_116) ;  /* 0x0000036000037945 */ /* 0x000fe60003800200 */
[----:B------:R-:W-:Y:S01]  /*17e0*/  IADD3 R14, PT, PT, -R14, R11, RZ ;  /* 0x0000000b0e0e7210 */ /* 0x000fe20007ffe1ff */
[----:B------:R-:W-:-:S03]  /*17f0*/  VIADD R11, R16, 0xffffff81 ;  /* 0xffffff81100b7836 */ /* 0x000fc60000000000 */
[----:B------:R0:W1:Y:S01]  /*1800*/  MUFU.RCP R13, R14 ;  /* 0x0000000e000d7308 */ /* 0x0000620000001000 */
[----:B------:R-:W-:Y:S01]  /*1810*/  FADD.FTZ R15, -R14, -RZ ;  /* 0x800000ff0e0f7221 */ /* 0x000fe20000010100 */
[C---:B------:R-:W-:Y:S01]  /*1820*/  IMAD R0, R11.reuse, -0x800000, R0 ;  /* 0xff8000000b007824 */ /* 0x040fe200078e0200 */
[----:B0-----:R-:W-:-:S04]  /*1830*/  IADD3 R14, PT, PT, R11, 0x7f, -R10 ;  /* 0x0000007f0b0e7810 */ /* 0x001fc80007ffe80a */
[----:B------:R-:W-:Y:S01]  /*1840*/  IADD3 R9, PT, PT, R14, R9, RZ ;  /* 0x000000090e097210 */ /* 0x000fe20007ffe0ff */
        /* <DEDUP_REMOVED lines=21> */
[C---:B------:R-:W-:Y:S01]  /*19a0*/  IADD3 R14, PT, PT, R15.reuse, 0x20, RZ ;  /* 0x000000200f0e7810 */ /* 0x040fe20007ffe0ff */
[CCC-:B------:R-:W-:Y:S01]  /*19b0*/  FFMA.RM R10, R18.reuse, R16.reuse, R13.reuse ;  /* 0x00000010120a7223 */ /* 0x1c0fe2000000400d */
[----:B------:R-:W-:Y:S02]  /*19c0*/  ISETP.NE.AND P3, PT, R15, RZ, PT ;  /* 0x000000ff0f00720c */ /* 0x000fe40003f65270 */
[----:B------:R-:W-:Y:S01]  /*19d0*/  LOP3.LUT R11, R9, 0x7fffff, RZ, 0xc0, !PT ;  /* 0x007fffff090b7812 */ /* 0x000fe200078ec0ff */
[----:B------:R-:W-:Y:S01]  /*19e0*/  FFMA.RP R9, R18, R16, R13 ;  /* 0x0000001012097223 */ /* 0x000fe2000000800d */
[----:B------:R-:W-:Y:S01]  /*19f0*/  IMAD.MOV R13, RZ, RZ, -R15 ;  /* 0x000000ffff0d7224 */ /* 0x000fe200078e0a0f */
[----:B------:R-:W-:Y:S02]  /*1a00*/  ISETP.NE.AND P1, PT, R15, RZ, PT ;  /* 0x000000ff0f00720c */ /* 0x000fe40003f25270 */
        /* <DEDUP_REMOVED lines=14> */
.L_x_118:
[----:B------:R-:W-:-:S04]  /*1af0*/  LOP3.LUT R0, R0, 0x80000000, RZ, 0xc0, !PT ;  /* 0x8000000000007812 */ /* 0x000fc800078ec0ff */
[----:B------:R-:W-:Y:S01]  /*1b00*/  LOP3.LUT R0, R0, 0x7f800000, RZ, 0xfc, !PT ;  /* 0x7f80000000007812 */ /* 0x000fe200078efcff */
[----:B------:R-:W-:Y:S06]  /*1b10*/  BRA `(.L_x_119) ;  /* 0x0000000000047947 */ /* 0x000fec0003800000 */
.L_x_117:
[----:B------:R-:W-:-:S07]  /*1b20*/  LEA R0, R9, R0, 0x17 ;  /* 0x0000000009007211 */ /* 0x000fce00078eb8ff */
.L_x_119:
[----:B------:R-:W-:Y:S05]  /*1b30*/  BSYNC.RECONVERGENT B3 ;  /* 0x0000000000037941 */ /* 0x000fea0003800200 */
.L_x_116:
[----:B------:R-:W-:Y:S05]  /*1b40*/  BRA `(.L_x_120) ;  /* 0x0000000000207947 */ /* 0x000fea0003800000 */
.L_x_115:
[----:B------:R-:W-:-:S04]  /*1b50*/  LOP3.LUT R0, R11, 0x80000000, R0, 0x48, !PT ;  /* 0x800000000b007812 */ /* 0x000fc800078e4800 */
[----:B------:R-:W-:Y:S01]  /*1b60*/  LOP3.LUT R0, R0, 0x7f800000, RZ, 0xfc, !PT ;  /* 0x7f80000000007812 */ /* 0x000fe200078efcff */
[----:B------:R-:W-:Y:S06]  /*1b70*/  BRA `(.L_x_120) ;  /* 0x0000000000147947 */ /* 0x000fec0003800000 */
.L_x_114:
[----:B------:R-:W-:Y:S01]  /*1b80*/  LOP3.LUT R0, R11, 0x80000000, R0, 0x48, !PT ;  /* 0x800000000b007812 */ /* 0x000fe200078e4800 */
[----:B------:R-:W-:Y:S06]  /*1b90*/  BRA `(.L_x_120) ;  /* 0x00000000000c7947 */ /* 0x000fec0003800000 */
.L_x_113:
[----:B------:R-:W0:Y:S01]  /*1ba0*/  MUFU.RSQ R0, -QNAN ;  /* 0xffc0000000007908 */ /* 0x000e220000001400 */
[----:B------:R-:W-:Y:S05]  /*1bb0*/  BRA `(.L_x_120) ;  /* 0x0000000000047947 */ /* 0x000fea0003800000 */
.L_x_112:
[----:B------:R-:W-:-:S07]  /*1bc0*/  FADD.FTZ R0, R0, R3 ;  /* 0x0000000300007221 */ /* 0x000fce0000010000 */
.L_x_120:
[----:B------:R-:W-:Y:S05]  /*1bd0*/  BSYNC.RECONVERGENT B2 ;  /* 0x0000000000027941 */ /* 0x000fea0003800200 */
.L_x_110:
[----:B------:R-:W-:Y:S01]  /*1be0*/  HFMA2 R9, -RZ, RZ, 0, 0 ;  /* 0x00000000ff097431 */ /* 0x000fe200000001ff */
[----:B0-----:R-:W-:-:S03]  /*1bf0*/  MOV R13, R0 ;  /* 0x00000000000d7202 */ /* 0x001fc60000000f00 */
[----:B------:R-:W-:Y:S05]  /*1c00*/  RET.REL.NODEC R8 `(_Z10bp_bias_s2PfPA3_A3_f) ;  /* 0xffffffe008fc7950 */ /* 0x000fea0003c3ffff */
.L_x_121:
        /* <DEDUP_REMOVED lines=15> */
.L_x_354:


//--------------------- .text._Z12bp_weight_s2PA2_A2_fPA3_A3_fPA6_A6_f --------------------------
	.section	.text._Z12bp_weight_s2PA2_A2_fPA3_A3_fPA6_A6_f,"ax",@progbits
	.align	128
        .global         _Z12bp_weight_s2PA2_A2_fPA3_A3_fPA6_A6_f
        .type           _Z12bp_weight_s2PA2_A2_fPA3_A3_fPA6_A6_f,@function
        .size           _Z12bp_weight_s2PA2_A2_fPA3_A3_fPA6_A6_f,(.L_x_371 - _Z12bp_weight_s2PA2_A2_fPA3_A3_fPA6_A6_f)
        .other          _Z12bp_weight_s2PA2_A2_fPA3_A3_fPA6_A6_f,@"STO_CUDA_ENTRY STV_DEFAULT"
_Z12bp_weight_s2PA2_A2_fPA3_A3_fPA6_A6_f:
.text._Z12bp_weight_s2PA2_A2_fPA3_A3_fPA6_A6_f:
        /* <DEDUP_REMOVED lines=14> */
[----:B------:R-:W-:Y:S01]  /*00e0*/  LOP3.LUT R7, R7, R0, RZ, 0x3c, !PT ;  /* 0x0000000007077212 */ /* 0x000fe200078e3cff */
[----:B0-----:R-:W-:-:S03]  /*00f0*/  VIADD R3, R4, 0xffffffe ;  /* 0x0ffffffe04037836 */ /* 0x001fc60000000000 */
[----:B------:R-:W-:-:S03]  /*0100*/  ISETP.GE.AND P1, PT, R7, RZ, PT ;  /* 0x000000ff0700720c */ /* 0x000fc60003f26270 */
[----:B------:R-:W0:Y:S02]  /*0110*/  F2I.FTZ.U32.TRUNC.NTZ R3, R3 ;  /* 0x0000000300037305 */ /* 0x000e24000021f000 */
[----:B0-----:R-:W-:-:S05]  /*0120*/  IMAD.MOV R6, RZ, RZ, -R3 ;  /* 0x000000ffff067224 */ /* 0x001fca00078e0a03 */
[----:B------:R-:W-:Y:S02]  /*0130*/  MOV R2, R6 ;  /* 0x0000000600027202 */ /* 0x000fe40000000f00 */
[----:B------:R-:W-:Y:S02]  /*0140*/  IABS R6, R5 ;  /* 0x0000000500067213 */ /* 0x000fe40000000000 */
[----:B------:R-:W-:Y:S01]  /*0150*/  LOP3.LUT R5, R5, R0, RZ, 0x3c, !PT ;  /* 0x0000000005057212 */ /* 0x000fe200078e3cff */
[----:B------:R-:W-:Y:S02]  /*0160*/  IMAD R11, R2, R9, RZ ;  /* 0x00000009020b7224 */ /* 0x000fe400078e02ff */
[----:B------:R-:W-:Y:S01]  /*0170*/  IMAD.MOV.U32 R2, RZ, RZ, RZ ;  /* 0x000000ffff027224 */ /* 0x000fe200078e00ff */
[----:B------:R-:W-:-:S03]  /*0180*/  ISETP.GE.AND P0, PT, R5, RZ, PT ;  /* 0x000000ff0500720c */ /* 0x000fc60003f06270 */
        /* <DEDUP_REMOVED lines=8> */
[--C-:B------:R-:W-:Y:S01]  /*0210*/  @!P4 IMAD.IADD R2, R2, 0x1, -R9.reuse ;  /* 0x000000010202c824 */ /* 0x100fe200078e0a09 */
[----:B------:R-:W-:Y:S01]  /*0220*/  @!P4 IADD3 R3, PT, PT, R3, 0x1, RZ ;  /* 0x000000010303c810 */ /* 0x000fe20007ffe0ff */
[----:B------:R-:W-:Y:S02]  /*0230*/  @!P5 IMAD.IADD R6, R6, 0x1, -R9 ;  /* 0x000000010606d824 */ /* 0x000fe400078e0a09 */
        /* <DEDUP_REMOVED lines=24> */
[----:B------:R-:W-:Y:S01]  /*03c0*/  SHF.R.S32.HI R8, RZ, 0x1f, R15 ;  /* 0x0000001fff087819 */ /* 0x000fe2000001140f */
[C---:B------:R-:W-:Y:S01]  /*03d0*/  IMAD.HI R14, R15.reuse, 0x2aaaaaab, RZ ;  /* 0x2aaaaaab0f0e7827 */ /* 0x040fe200078e02ff */
[----:B------:R-:W1:Y:S02]  /*03e0*/  LDC.64 R12, c[0x0][0x388] ;  /* 0x0000e200ff0c7b82 */ /* 0x000e640000000a00 */
[----:B------:R-:W-:Y:S01]  /*03f0*/  LEA.HI R8, R8, R15, RZ, 0x2 ;  /* 0x0000000f08087211 */ /* 0x000fe200078f10ff */
[----:B------:R-:W-:Y:S01]  /*0400*/  IMAD.HI R16, R15, 0x38e38e39, RZ ;  /* 0x38e38e390f107827 */ /* 0x000fe200078e02ff */
[----:B------:R-:W-:Y:S02]  /*0410*/  SHF.R.U32.HI R19, RZ, 0x1f, R14 ;  /* 0x0000001fff137819 */ /* 0x000fe4000001160e */
[----:B------:R-:W-:Y:S02]  /*0420*/  SHF.R.S32.HI R17, RZ, 0x2, R8 ;  /* 0x00000002ff117819 */ /* 0x000fe40000011408 */
[----:B------:R-:W4:Y:S01]  /*0430*/  LDC.64 R10, c[0x0][0x390] ;  /* 0x0000e400ff0a7b82 */ /* 0x000f220000000a00 */
[----:B------:R-:W-:-:S02]  /*0440*/  LEA.HI.SX32 R20, R14, R19, 0x1e ;  /* 0x000000130e147211 */ /* 0x000fc400078ff2ff */
[----:B------:R-:W-:Y:S01]  /*0450*/  SHF.R.U32.HI R23, RZ, 0x1f, R16 ;  /* 0x0000001fff177819 */ /* 0x000fe20000011610 */
[----:B------:R-:W-:Y:S01]  /*0460*/  IMAD.HI R18, R17, 0x2aaaaaab, RZ ;  /* 0x2aaaaaab11127827 */ /* 0x000fe200078e02ff */
[----:B------:R-:W-:Y:S02]  /*0470*/  LEA.HI R19, R15, R15, RZ, 0x1 ;  /* 0x0000000f0f137211 */ /* 0x000fe400078f08ff */
[----:B------:R-:W-:Y:S01]  /*0480*/  LEA.HI.SX32 R14, R16, R23, 0x1c ;  /* 0x00000017100e7211 */ /* 0x000fe200078fe2ff */
[----:B------:R-:W-:Y:S01]  /*0490*/  IMAD.HI R21, R20, 0x55555556, RZ ;  /* 0x5555555614157827 */ /* 0x000fe200078e02ff */
[----:B------:R-:W-:Y:S02]  /*04a0*/  SHF.R.S32.HI R16, RZ, 0x1, R19 ;  /* 0x00000001ff107819 */ /* 0x000fe40000011413 */
[----:B------:R-:W-:Y:S01]  /*04b0*/  LEA.HI R18, R18, R18, RZ, 0x1 ;  /* 0x0000001212127211 */ /* 0x000fe200078f08ff */
[----:B------:R-:W-:Y:S01]  /*04c0*/  IMAD.HI R22, R14, 0x55555556, RZ ;  /* 0x555555560e167827 */ /* 0x000fe200078e02ff */
[----:B------:R-:W-:-:S02]  /*04d0*/  LOP3.LUT R8, R19, 0xfffffffe, RZ, 0xc0, !PT ;  /* 0xfffffffe13087812 */ /* 0x000fc400078ec0ff */
[----:B------:R-:W-:Y:S01]  /*04e0*/  LEA.HI R21, R21, R21, RZ, 0x1 ;  /* 0x0000001515157211 */ /* 0x000fe200078f08ff */
[----:B------:R-:W-:Y:S01]  /*04f0*/  IMAD R17, R18, -0x6, R17 ;  /* 0xfffffffa12117824 */ /* 0x000fe200078e0211 */
[----:B------:R-:W-:Y:S02]  /*0500*/  LEA.HI R19, R19, R16, RZ, 0x1 ;  /* 0x0000001013137211 */ /* 0x000fe400078f08ff */
[----:B------:R-:W-:Y:S01]  /*0510*/  IADD3 R8, PT, PT, R15, -R8, RZ ;  /* 0x800000080f087210 */ /* 0x000fe20007ffe0ff */
[----:B------:R-:W-:Y:S01]  /*0520*/  IMAD R21, R21, -0x3, R20 ;  /* 0xfffffffd15157824 */ /* 0x000fe200078e0214 */
[----:B------:R-:W-:Y:S01]  /*0530*/  LEA.HI R15, R22, R22, RZ, 0x1 ;  /* 0x00000016160f7211 */ /* 0x000fe200078f08ff */
[----:B-1----:R-:W-:Y:S01]  /*0540*/  IMAD.WIDE R12, R17, 0x24, R12 ;  /* 0x00000024110c7825 */ /* 0x002fe200078e020c */
[----:B------:R-:W-:-:S03]  /*0550*/  LOP3.LUT R19, R19, 0xfffffffe, RZ, 0xc0, !PT ;  /* 0xfffffffe13137812 */ /* 0x000fc600078ec0ff */
[----:B----4-:R-:W-:Y:S01]  /*0560*/  IMAD.WIDE R10, R17, 0x90, R10 ;  /* 0x00000090110a7825 */ /* 0x010fe200078e020a */
[----:B------:R-:W-:-:S03]  /*0570*/  IADD3 R16, PT, PT, R16, -R19, RZ ;  /* 0x8000001310107210 */ /* 0x000fc60007ffe0ff */
[----:B------:R-:W-:Y:S02]  /*0580*/  IMAD R17, R21, 0x2, R8 ;  /* 0x0000000215117824 */ /* 0x000fe400078e0208 */
[----:B------:R-:W-:Y:S02]  /*0590*/  IMAD R15, R15, -0x3, R14 ;  /* 0xfffffffd0f0f7824 */ /* 0x000fe400078e020e */
[----:B------:R-:W-:-:S04]  /*05a0*/  IMAD.WIDE R12, R21, 0xc, R12 ;  /* 0x0000000c150c7825 */ /* 0x000fc800078e020c */
[----:B------:R-:W-:-:S04]  /*05b0*/  IMAD.WIDE R10, R17, 0x18, R10 ;  /* 0x00000018110a7825 */ /* 0x000fc800078e020a */
[C---:B------:R-:W-:Y:S02]  /*05c0*/  IMAD R19, R15.reuse, 0x2, R16 ;  /* 0x000000020f137824 */ /* 0x040fe400078e0210 */
[----:B------:R-:W-:-:S04]  /*05d0*/  IMAD.WIDE R12, R15, 0x4, R12 ;  /* 0x000000040f0c7825 */ /* 0x000fc800078e020c */
[----:B------:R-:W-:Y:S02]  /*05e0*/  IMAD.WIDE R18, R19, 0x4, R10 ;  /* 0x0000000413127825 */ /* 0x000fe400078e020a */
[----:B------:R-:W4:Y:S01]  /*05f0*/  LDG.E R12, desc[UR4][R12.64] ;  /* 0x000000040c0c7981 */ /* 0x000f22000c1e1900 */
[----:B------:R-:W1:Y:S03]  /*0600*/  LDC.64 R10, c[0x0][0x380] ;  /* 0x0000e000ff0a7b82 */ /* 0x000e660000000a00 */
[----:B------:R-:W4:Y:S01]  /*0610*/  LDG.E R19, desc[UR4][R18.64] ;  /* 0x0000000412137981 */ /* 0x000f22000c1e1900 */
[----:B-1----:R-:W-:-:S04]  /*0620*/  IMAD.WIDE R10, R8, 0x8, R10 ;  /* 0x00000008080a7825 */ /* 0x002fc800078e020a */
[----:B------:R-:W-:-:S04]  /*0630*/  IMAD.WIDE R10, R16, 0x4, R10 ;  /* 0x00000004100a7825 */ /* 0x000fc800078e020a */
[----:B----4-:R-:W-:-:S05]  /*0640*/  FMUL R17, R12, R19 ;  /* 0x000000130c117220 */ /* 0x010fca0000400000 */
[----:B------:R1:W-:Y:S01]  /*0650*/  REDG.E.ADD.F32.FTZ.RN.STRONG.GPU desc[UR4][R10.64], R17 ;  /* 0x000000110a0079a6 */ /* 0x0003e2000c12f304 */
[----:B------:R-:W-:-:S07]  /*0660*/  MOV R15, R9 ;  /* 0x00000009000f7202 */ /* 0x000fce0000000f00 */
.L_x_123:
[----:B------:R-:W-:Y:S05]  /*0670*/  BSYNC.RECONVERGENT B0 ;  /* 0x0000000000007941 */ /* 0x000fea0003800200 */
.L_x_122:
[----:B------:R-:W-:Y:S05]  /*0680*/  @!P1 EXIT ;  /* 0x000000000000994d */ /* 0x000fea0003800000 */
.L_x_124:
[----:B----4-:R-:W-:Y:S01]  /*0690*/  SHF.R.S32.HI R8, RZ, 0x1f, R15 ;  /* 0x0000001fff087819 */ /* 0x010fe2000001140f */
[----:B-1----:R-:W-:-:S03]  /*06a0*/  IMAD.HI R10, R15, 0x2aaaaaab, RZ ;  /* 0x2aaaaaab0f0a7827 */ /* 0x002fc600078e02ff */
[----:B------:R-:W-:Y:S01]  /*06b0*/  LEA.HI R8, R8, R15, RZ, 0x2 ;  /* 0x0000000f08087211 */ /* 0x000fe200078f10ff */
[----:B------:R-:W-:Y:S01]  /*06c0*/  IMAD.HI R13, R15, 0x38e38e39, RZ ;  /* 0x38e38e390f0d7827 */ /* 0x000fe200078e02ff */
[----:B------:R-:W-:Y:S02]  /*06d0*/  SHF.R.U32.HI R11, RZ, 0x1f, R10 ;  /* 0x0000001fff0b7819 */ /* 0x000fe4000001160a */
[----:B------:R-:W-:Y:S02]  /*06e0*/  SHF.R.S32.HI R9, RZ, 0x2, R8 ;  /* 0x00000002ff097819 */ /* 0x000fe40000011408 */
[----:B------:R-:W-:Y:S02]  /*06f0*/  LEA.HI.SX32 R16, R10, R11, 0x1e ;  /* 0x0000000b0a107211 */ /* 0x000fe400078ff2ff */
[----:B------:R-:W-:Y:S01]  /*0700*/  SHF.R.U32.HI R10, RZ, 0x1f, R13 ;  /* 0x0000001fff0a7819 */ /* 0x000fe2000001160d */
[----:B------:R-:W-:Y:S01]  /*0710*/  IMAD.HI R11, R9, 0x2aaaaaab, RZ ;  /* 0x2aaaaaab090b7827 */ /* 0x000fe200078e02ff */
[----:B------:R-:W-:-:S02]  /*0720*/  LEA.HI R8, R15, R15, RZ, 0x1 ;  /* 0x0000000f0f087211 */ /* 0x000fc400078f08ff */
[----:B------:R-:W-:Y:S01]  /*0730*/  LEA.HI.SX32 R10, R13, R10, 0x1c ;  /* 0x0000000a0d0a7211 */ /* 0x000fe200078fe2ff */
[----:B------:R-:W-:Y:S01]  /*0740*/  IMAD.HI R12, R16, 0x55555556, RZ ;  /* 0x55555556100c7827 */ /* 0x000fe200078e02ff */
[----:B------:R-:W-:Y:S02]  /*0750*/  LEA.HI R14, R11, R11, RZ, 0x1 ;  /* 0x0000000b0b0e7211 */ /* 0x000fe400078f08ff */
[----:B------:R-:W-:Y:S01]  /*0760*/  SHF.R.S32.HI R17, RZ, 0x1, R8 ;  /* 0x00000001ff117819 */ /* 0x000fe20000011408 */
[----:B------:R-:W-:Y:S01]  /*0770*/  IMAD.HI R18, R10, 0x55555556, RZ ;  /* 0x555555560a127827 */ /* 0x000fe200078e02ff */
[----:B------:R-:W-:Y:S02]  /*0780*/  LEA.HI R11, R12, R12, RZ, 0x1 ;  /* 0x0000000c0c0b7211 */ /* 0x000fe400078f08ff */
[----:B------:R-:W-:Y:S01]  /*0790*/  LOP3.LUT R12, R8, 0xfffffffe, RZ, 0xc0, !PT ;  /* 0xfffffffe080c7812 */ /* 0x000fe200078ec0ff */
[----:B------:R-:W-:Y:S01]  /*07a0*/  IMAD R13, R14, -0x6, R9 ;  /* 0xfffffffa0e0d7824 */ /* 0x000fe200078e0209 */
[----:B------:R-:W-:Y:S01]  /*07b0*/  LEA.HI R8, R8, R17, RZ, 0x1 ;  /* 0x0000001108087211 */ /* 0x000fe200078f08ff */
[----:B------:R-:W-:Y:S01]  /*07c0*/  IMAD R16, R11, -0x3, R16 ;  /* 0xfffffffd0b107824 */ /* 0x000fe200078e0210 */
[----:B------:R-:W-:Y:S01]  /*07d0*/  LEA.HI R19, R18, R18, RZ, 0x1 ;  /* 0x0000001212137211 */ /* 0x000fe200078f08ff */
[----:B------:R-:W-:Y:S01]  /*07e0*/  IMAD.IADD R11, R15, 0x1, -R12 ;  /* 0x000000010f0b7824 */ /* 0x000fe200078e0a0c */
[----:B------:R-:W-:Y:S01]  /*07f0*/  LOP3.LUT R14, R8, 0xfffffffe, RZ, 0xc0, !PT ;  /* 0xfffffffe080e7812 */ /* 0x000fe200078ec0ff */
[----:B---3--:R-:W-:-:S03]  /*0800*/  IMAD.WIDE R8, R13, 0x24, R2 ;  /* 0x000000240d087825 */ /* 0x008fc600078e0202 */
[----:B------:R-:W-:Y:S01]  /*0810*/  LEA R21, R16, R11, 0x1 ;  /* 0x0000000b10157211 */ /* 0x000fe200078e08ff */
[----:B0-----:R-:W-:-:S04]  /*0820*/  IMAD.WIDE R12, R13, 0x90, R4 ;  /* 0x000000900d0c7825 */ /* 0x001fc800078e0204 */
[----:B------:R-:W-:Y:S02]  /*0830*/  IMAD R10, R19, -0x3, R10 ;  /* 0xfffffffd130a7824 */ /* 0x000fe400078e020a */
[----:B------:R-:W-:Y:S02]  /*0840*/  IMAD.IADD R17, R17, 0x1, -R14 ;  /* 0x0000000111117824 */ /* 0x000fe400078e0a0e */
[----:B------:R-:W-:-:S03]  /*0850*/  IMAD.WIDE R8, R16, 0xc, R8 ;  /* 0x0000000c10087825 */ /* 0x000fc600078e0208 */
[----:B------:R-:W-:Y:S01]  /*0860*/  LEA R23, R10, R17, 0x1 ;  /* 0x000000110a177211 */ /* 0x000fe200078e08ff */
[----:B------:R-:W-:-:S04]  /*0870*/  IMAD.WIDE R18, R21, 0x18, R12 ;  /* 0x0000001815127825 */ /* 0x000fc800078e020c */
[----:B------:R-:W-:-:S04]  /*0880*/  IMAD.WIDE R12, R10, 0x4, R8 ;  /* 0x000000040a0c7825 */ /* 0x000fc800078e0208 */
[----:B------:R-:W-:Y:S02]  /*0890*/  IMAD.WIDE R22, R23, 0x4, R18 ;  /* 0x0000000417167825 */ /* 0x000fe400078e0212 */
[----:B------:R0:W3:Y:S04]  /*08a0*/  LDG.E R19, desc[UR4][R12.64] ;  /* 0x000000040c137981 */ /* 0x0000e8000c1e1900 */
[----:B------:R1:W3:Y:S01]  /*08b0*/  LDG.E R14, desc[UR4][R22.64] ;  /* 0x00000004160e7981 */ /* 0x0002e2000c1e1900 */
[----:B------:R-:W-:-:S04]  /*08c0*/  VIADD R21, R15, 0x1 ;  /* 0x000000010f157836 */ /* 0x000fc80000000000 */
[C---:B------:R-:W-:Y:S01]  /*08d0*/  IMAD.HI R9, R21.reuse, 0x2aaaaaab, RZ ;  /* 0x2aaaaaab15097827 */ /* 0x040fe200078e02ff */
[----:B------:R-:W-:Y:S02]  /*08e0*/  SHF.R.S32.HI R8, RZ, 0x1f, R21 ;  /* 0x0000001fff087819 */ /* 0x000fe40000011415 */
[CC--:B------:R-:W-:Y:S01]  /*08f0*/  LEA.HI R25, R21.reuse, R21.reuse, RZ, 0x1 ;  /* 0x0000001515197211 */ /* 0x0c0fe200078f08ff */
[----:B------:R-:W-:Y:S01]  /*0900*/  IMAD.HI R20, R21, 0x38e38e39, RZ ;  /* 0x38e38e3915147827 */ /* 0x000fe200078e02ff */
[----:B------:R-:W-:Y:S02]  /*0910*/  LEA.HI R8, R8, R21, RZ, 0x2 ;  /* 0x0000001508087211 */ /* 0x000fe400078f10ff */
[----:B------:R-:W-:Y:S02]  /*0920*/  SHF.R.U32.HI R10, RZ, 0x1f, R9 ;  /* 0x0000001fff0a7819 */ /* 0x000fe40000011609 */
[----:B------:R-:W-:Y:S02]  /*0930*/  SHF.R.S32.HI R8, RZ, 0x2, R8 ;  /* 0x00000002ff087819 */ /* 0x000fe40000011408 */
[----:B------:R-:W-:-:S02]  /*0940*/  LEA.HI.SX32 R9, R9, R10, 0x1e ;  /* 0x0000000a09097211 */ /* 0x000fc400078ff2ff */
[----:B------:R-:W-:Y:S01]  /*0950*/  SHF.R.U32.HI R27, RZ, 0x1f, R20 ;  /* 0x0000001fff1b7819 */ /* 0x000fe20000011614 */
[----:B0-----:R-:W-:Y:S01]  /*0960*/  IMAD.HI R13, R8, 0x2aaaaaab, RZ ;  /* 0x2aaaaaab080d7827 */ /* 0x001fe200078e02ff */
[----:B------:R-:W-:Y:S02]  /*0970*/  SHF.R.S32.HI R16, RZ, 0x1, R25 ;  /* 0x00000001ff107819 */ /* 0x000fe40000011419 */
[----:B------:R-:W-:Y:S01]  /*0980*/  LEA.HI.SX32 R10, R20, R27, 0x1c ;  /* 0x0000001b140a7211 */ /* 0x000fe200078fe2ff */
[----:B------:R-:W-:Y:S01]  /*0990*/  IMAD.HI R18, R9, 0x55555556, RZ ;  /* 0x5555555609127827 */ /* 0x000fe200078e02ff */
[C---:B------:R-:W-:Y:S02]  /*09a0*/  LOP3.LUT R12, R25.reuse, 0xfffffffe, RZ, 0xc0, !PT ;  /* 0xfffffffe190c7812 */ /* 0x040fe400078ec0ff */
[----:B------:R-:W-:Y:S01]  /*09b0*/  LEA.HI R25, R25, R16, RZ, 0x1 ;  /* 0x0000001019197211 */ /* 0x000fe200078f08ff */
[----:B------:R-:W-:Y:S01]  /*09c0*/  IMAD.HI R20, R10, 0x55555556, RZ ;  /* 0x555555560a147827 */ /* 0x000fe200078e02ff */
[----:B------:R-:W-:-:S02]  /*09d0*/  LEA.HI R13, R13, R13, RZ, 0x1 ;  /* 0x0000000d0d0d7211 */ /* 0x000fc400078f08ff */
[----:B------:R-:W-:Y:S02]  /*09e0*/  LEA.HI R18, R18, R18, RZ, 0x1 ;  /* 0x0000001212127211 */ /* 0x000fe400078f08ff */
[----:B------:R-:W-:Y:S01]  /*09f0*/  LOP3.LUT R25, R25, 0xfffffffe, RZ, 0xc0, !PT ;  /* 0xfffffffe19197812 */ /* 0x000fe200078ec0ff */
[----:B-1----:R-:W-:Y:S01]  /*0a00*/  IMAD R23, R13, -0x6, R8 ;  /* 0xfffffffa0d177824 */ /* 0x002fe200078e0208 */
[----:B------:R-:W-:Y:S01]  /*0a10*/  IADD3 R21, PT, PT, R21, -R12, RZ ;  /* 0x8000000c15157210 */ /* 0x000fe20007ffe0ff */
[----:B------:R-:W-:Y:S01]  /*0a20*/  IMAD R18, R18, -0x3, R9 ;  /* 0xfffffffd12127824 */ /* 0x000fe200078e0209 */
[----:B------:R-:W-:Y:S01]  /*0a30*/  LEA.HI R27, R20, R20, RZ, 0x1 ;  /* 0x00000014141b7211 */ /* 0x000fe200078f08ff */
[----:B------:R-:W-:Y:S02]  /*0a40*/  IMAD.IADD R16, R16, 0x1, -R25 ;  /* 0x0000000110107824 */ /* 0x000fe400078e0a19 */
[----:B------:R-:W-:Y:S01]  /*0a50*/  IMAD.WIDE R12, R23, 0x24, R2 ;  /* 0x00000024170c7825 */ /* 0x000fe200078e0202 */
[----:B------:R-:W-:-:S03]  /*0a60*/  LEA R25, R18, R21, 0x1 ;  /* 0x0000001512197211 */ /* 0x000fc600078e08ff */
[----:B------:R-:W-:-:S04]  /*0a70*/  IMAD.WIDE R8, R23, 0x90, R4 ;  /* 0x0000009017087825 */ /* 0x000fc800078e0204 */
[----:B------:R-:W-:Y:S02]  /*0a80*/  IMAD R23, R27, -0x3, R10 ;  /* 0xfffffffd1b177824 */ /* 0x000fe400078e020a */
[----:B--2---:R-:W-:-:S04]  /*0a90*/  IMAD.WIDE R10, R11, 0x8, R6 ;  /* 0x000000080b0a7825 */ /* 0x004fc800078e0206 */
[----:B------:R-:W-:-:S04]  /*0aa0*/  IMAD.WIDE R12, R18, 0xc, R12 ;  /* 0x0000000c120c7825 */ /* 0x000fc800078e020c */
[----:B------:R-:W-:-:S04]  /*0ab0*/  IMAD.WIDE R8, R25, 0x18, R8 ;  /* 0x0000001819087825 */ /* 0x000fc800078e0208 */
[----:B------:R-:W-:Y:S02]  /*0ac0*/  IMAD R25, R23, 0x2, R16 ;  /* 0x0000000217197824 */ /* 0x000fe400078e0210 */
[----:B------:R-:W-:-:S04]  /*0ad0*/  IMAD.WIDE R10, R17, 0x4, R10 ;  /* 0x00000004110a7825 */ /* 0x000fc800078e020a */
[----:B------:R-:W-:-:S04]  /*0ae0*/  IMAD.WIDE R12, R23, 0x4, R12 ;  /* 0x00000004170c7825 */ /* 0x000fc800078e020c */
[----:B---3--:R-:W-:Y:S01]  /*0af0*/  FMUL R17, R19, R14 ;  /* 0x0000000e13117220 */ /* 0x008fe20000400000 */
[----:B------:R-:W-:-:S04]  /*0b00*/  IMAD.WIDE R18, R25, 0x4, R8 ;  /* 0x0000000419127825 */ /* 0x000fc800078e0208 */
[----:B------:R4:W-:Y:S04]  /*0b10*/  REDG.E.ADD.F32.FTZ.RN.STRONG.GPU desc[UR4][R10.64], R17 ;  /* 0x000000110a0079a6 */ /* 0x0009e8000c12f304 */
[----:B------:R-:W2:Y:S04]  /*0b20*/  LDG.E R12, desc[UR4][R12.64] ;  /* 0x000000040c0c7981 */ /* 0x000ea8000c1e1900 */
[----:B------:R-:W2:Y:S01]  /*0b30*/  LDG.E R19, desc[UR4][R18.64] ;  /* 0x0000000412137981 */ /* 0x000ea2000c1e1900 */
[----:B------:R-:W-:Y:S01]  /*0b40*/  IADD3 R15, PT, PT, R15, 0x2, RZ ;  /* 0x000000020f0f7810 */ /* 0x000fe20007ffe0ff */
[----:B------:R-:W-:-:S03]  /*0b50*/  IMAD.WIDE R8, R21, 0x8, R6 ;  /* 0x0000000815087825 */ /* 0x000fc600078e0206 */
[----:B------:R-:W-:Y:S01]  /*0b60*/  ISETP.NE.AND P0, PT, R15, R0, PT ;  /* 0x000000000f00720c */ /* 0x000fe20003f05270 */
[----:B------:R-:W-:-:S04]  /*0b70*/  IMAD.WIDE R8, R16, 0x4, R8 ;  /* 0x0000000410087825 */ /* 0x000fc800078e0208 */
[----:B--2---:R-:W-:-:S05]  /*0b80*/  FMUL R21, R12, R19 ;  /* 0x000000130c157220 */ /* 0x004fca0000400000 */
[----:B------:R4:W-:Y:S03]  /*0b90*/  REDG.E.ADD.F32.FTZ.RN.STRONG.GPU desc[UR4][R8.64], R21 ;  /* 0x00000015080079a6 */ /* 0x0009e6000c12f304 */
[----:B------:R-:W-:Y:S05]  /*0ba0*/  @P0 BRA `(.L_x_124) ;  /* 0xfffffff800b80947 */ /* 0x000fea000383ffff */
[----:B------:R-:W-:Y:S05]  /*0bb0*/  EXIT ;  /* 0x000000000000794d */ /* 0x000fea0003800000 */
.L_x_125:
        /* <DEDUP_REMOVED lines=12> */
.L_x_371:


//--------------------- .text._Z12bp_preact_s2PA3_A3_fS1_S1_ --------------------------
	.section	.text._Z12bp_preact_s2PA3_A3_fS1_S1_,"ax",@progbits
	.align	128
        .global         _Z12bp_preact_s2PA3_A3_fS1_S1_
        .type           _Z12bp_preact_s2PA3_A3_fS1_S1_,@function
        .size           _Z12bp_preact_s2PA3_A3_fS1_S1_,(.L_x_355 - _Z12bp_preact_s2PA3_A3_fS1_S1_)
        .other          _Z12bp_preact_s2PA3_A3_fS1_S1_,@"STO_CUDA_ENTRY STV_DEFAULT"
_Z12bp_preact_s2PA3_A3_fS1_S1_:
.text._Z12bp_preact_s2PA3_A3_fS1_S1_:
        /* <DEDUP_REMOVED lines=90> */
[----:B------:R-:W-:Y:S05]  /*05a0*/  CALL.REL.NOINC `($__internal_4_$__cuda_sm20_rcp_rn_f32_slowpath) ;  /* 0x0000000800147944 */ /* 0x000fea0003c00000 */
[----:B------:R-:W-:Y:S05]  /*05b0*/  BRA `(.L_x_130) ;  /* 0x0000000000107947 */ /* 0x000fea0003800000 */
.L_x_129:
[----:B------:R-:W0:Y:S02]  /*05c0*/  MUFU.RCP R0, R9 ;  /* 0x0000000900007308 */ /* 0x000e240000001000 */
[----:B0-----:R-:W-:-:S04]  /*05d0*/  FFMA R2, R9, R0, -1 ;  /* 0xbf80000009027423 */ /* 0x001fc80000000000 */
[----:B------:R-:W-:-:S04]  /*05e0*/  FADD.FTZ R3, -R2, -RZ ;  /* 0x800000ff02037221 */ /* 0x000fc80000010100 */
[----:B------:R-:W-:-:S07]  /*05f0*/  FFMA R0, R0, R3, R0 ;  /* 0x0000000300007223 */ /* 0x000fce0000000000 */
.L_x_130:
[----:B------:R-:W-:Y:S05]  /*0600*/  BSYNC.RECONVERGENT B1 ;  /* 0x0000000000017941 */ /* 0x000fea0003800200 */
.L_x_128:
        /* <DEDUP_REMOVED lines=14> */
.L_x_127:
[----:B------:R-:W-:Y:S05]  /*06f0*/  BSYNC.RECONVERGENT B0 ;  /* 0x0000000000007941 */ /* 0x000fea0003800200 */
.L_x_126:
[----:B------:R-:W1:Y:S01]  /*0700*/  LDC.64 R8, c[0x0][0x390] ;  /* 0x0000e400ff087b82 */ /* 0x000e620000000a00 */
[----:B------:R-:W-:-:S07]  /*0710*/  ISETP.NE.AND P0, PT, R10, R13, PT ;  /* 0x0000000d0a00720c */ /* 0x000fce0003f05270 */
[----:B0-----:R-:W0:Y:S08]  /*0720*/  LDC.64 R6, c[0x0][0x380] ;  /* 0x0000e000ff067b82 */ /* 0x001e300000000a00 */
[----:B------:R-:W2:Y:S01]  /*0730*/  LDC.64 R4, c[0x0][0x388] ;  /* 0x0000e200ff047b82 */ /* 0x000ea20000000a00 */
[----:B------:R-:W-:Y:S05]  /*0740*/  @!P0 EXIT ;  /* 0x000000000000894d */ /* 0x000fea0003800000 */
.L_x_137:
        /* <DEDUP_REMOVED lines=33> */
[----:B0-2---:R-:W-:Y:S05]  /*0960*/  CALL.REL.NOINC `($__internal_4_$__cuda_sm20_rcp_rn_f32_slowpath) ;  /* 0x0000000400247944 */ /* 0x005fea0003c00000 */
[----:B------:R-:W-:Y:S05]  /*0970*/  BRA `(.L_x_133) ;  /* 0x0000000000107947 */ /* 0x000fea0003800000 */
.L_x_132:
[----:B------:R-:W1:Y:S02]  /*0980*/  MUFU.RCP R0, R19 ;  /* 0x0000001300007308 */ /* 0x000e640000001000 */
[----:B-1----:R-:W-:-:S04]  /*0990*/  FFMA R2, R19, R0, -1 ;  /* 0xbf80000013027423 */ /* 0x002fc80000000000 */
[----:B------:R-:W-:-:S04]  /*09a0*/  FADD.FTZ R3, -R2, -RZ ;  /* 0x800000ff02037221 */ /* 0x000fc80000010100 */
[----:B------:R-:W-:-:S07]  /*09b0*/  FFMA R0, R0, R3, R0 ;  /* 0x0000000300007223 */ /* 0x000fce0000000000 */
.L_x_133:
[----:B------:R-:W-:Y:S05]  /*09c0*/  BSYNC.RECONVERGENT B0 ;  /* 0x0000000000007941 */ /* 0x000fea0003800200 */
.L_x_131:
        /* <DEDUP_REMOVED lines=47> */
.L_x_135:
[----:B------:R-:W0:Y:S02]  /*0cc0*/  MUFU.RCP R0, R13 ;  /* 0x0000000d00007308 */ /* 0x000e240000001000 */
[----:B0-----:R-:W-:-:S04]  /*0cd0*/  FFMA R2, R13, R0, -1 ;  /* 0xbf8000000d027423 */ /* 0x001fc80000000000 */
[----:B------:R-:W-:-:S04]  /*0ce0*/  FADD.FTZ R3, -R2, -RZ ;  /* 0x800000ff02037221 */ /* 0x000fc80000010100 */
[----:B------:R-:W-:-:S07]  /*0cf0*/  FFMA R0, R0, R3, R0 ;  /* 0x0000000300007223 */ /* 0x000fce0000000000 */
.L_x_136:
[----:B------:R-:W-:Y:S05]  /*0d00*/  BSYNC.RECONVERGENT B0 ;  /* 0x0000000000007941 */ /* 0x000fea0003800200 */
.L_x_134:
        /* <DEDUP_REMOVED lines=15> */
        .weak           $__internal_4_$__cuda_sm20_rcp_rn_f32_slowpath
        .type           $__internal_4_$__cuda_sm20_rcp_rn_f32_slowpath,@function
        .size           $__internal_4_$__cuda_sm20_rcp_rn_f32_slowpath,(.L_x_355 - $__internal_4_$__cuda_sm20_rcp_rn_f32_slowpath)
$__internal_4_$__cuda_sm20_rcp_rn_f32_slowpath:
        /* <DEDUP_REMOVED lines=15> */
.L_x_139:
        /* <DEDUP_REMOVED lines=33> */
.L_x_141:
[----:B------:R0:W1:Y:S02]  /*1100*/  MUFU.RCP R3, R0 ;  /* 0x0000000000037308 */ /* 0x0000640000001000 */
.L_x_140:
[----:B------:R-:W-:Y:S05]  /*1110*/  BSYNC.RECONVERGENT B2 ;  /* 0x0000000000027941 */ /* 0x000fea0003800200 */
.L_x_138:
[----:B01----:R-:W-:Y:S01]  /*1120*/  MOV R0, R3 ;  /* 0x0000000300007202 */ /* 0x003fe20000000f00 */
[----:B------:R-:W-:Y:S01]  /*1130*/  HFMA2 R3, -RZ, RZ, 0, 0 ;  /* 0x00000000ff037431 */ /* 0x000fe200000001ff */
[----:B------:R-:W-:-:S04]  /*1140*/  MOV R2, R16 ;  /* 0x0000001000027202 */ /* 0x000fc80000000f00 */
[----:B------:R-:W-:Y:S05]  /*1150*/  RET.REL.NODEC R2 `(_Z12bp_preact_s2PA3_A3_fS1_S1_) ;  /* 0xffffffec02a87950 */ /* 0x000fea0003c3ffff */
.L_x_142:
        /* <DEDUP_REMOVED lines=10> */
.L_x_355:


//--------------------- .text._Z12bp_output_s2PA3_A3_fPA6_S0_Pf --------------------------
	.section	.text._Z12bp_output_s2PA3_A3_fPA6_S0_Pf,"ax",@progbits
	.align	128
        .global         _Z12bp_output_s2PA3_A3_fPA6_S0_Pf
        .type           _Z12bp_output_s2PA3_A3_fPA6_S0_Pf,@function
        .size           _Z12bp_output_s2PA3_A3_fPA6_S0_Pf,(.L_x_373 - _Z12bp_output_s2PA3_A3_fPA6_S0_Pf)
        .other          _Z12bp_output_s2PA3_A3_fPA6_S0_Pf,@"STO_CUDA_ENTRY STV_DEFAULT"
_Z12bp_output_s2PA3_A3_fPA6_S0_Pf:
.text._Z12bp_output_s2PA3_A3_fPA6_S0_Pf:
        /* <DEDUP_REMOVED lines=49> */
[CC--:B------:R-:W-:Y:S01]  /*0310*/  IADD3 R0, PT, PT, -R13.reuse, R2.reuse, RZ ;  /* 0x000000020d007210 */ /* 0x0c0fe20007ffe1ff */
[----:B------:R-:W0:Y:S01]  /*0320*/  LDCU.64 UR4, c[0x0][0x358] ;  /* 0x00006b00ff0477ac */ /* 0x000e220008000a00 */
[----:B------:R-:W-:Y:S01]  /*0330*/  IADD3 R2, PT, PT, R13, -R2, RZ ;  /* 0x800000020d027210 */ /* 0x000fe20007ffe0ff */
[----:B------:R-:W-:Y:S01]  /*0340*/  BSSY.RECONVERGENT B0, `(.L_x_143) ;  /* 0x0000092000007945 */ /* 0x000fe20003800200 */
[----:B------:R-:W-:Y:S02]  /*0350*/  LOP3.LUT R16, R0, 0x3, RZ, 0xc0, !PT ;  /* 0x0000000300107812 */ /* 0x000fe400078ec0ff */
[----:B------:R-:W-:Y:S02]  /*0360*/  ISETP.GT.U32.AND P0, PT, R2, -0x4, PT ;  /* 0xfffffffc0200780c */ /* 0x000fe40003f04070 */
[----:B------:R-:W-:-:S11]  /*0370*/  ISETP.NE.AND P1, PT, R16, RZ, PT ;  /* 0x000000ff1000720c */ /* 0x000fd60003f25270 */
[----:B0-----:R-:W-:Y:S05]  /*0380*/  @P0 BRA `(.L_x_144) ;  /* 0x0000000800340947 */ /* 0x001fea0003800000 */
[----:B------:R-:W0:Y:S01]  /*0390*/  LDC.64 R2, c[0x0][0x390] ;  /* 0x0000e400ff027b82 */ /* 0x000e220000000a00 */
[----:B------:R-:W-:-:S04]  /*03a0*/  LOP3.LUT R12, R0, 0xfffffffc, RZ, 0xc0, !PT ;  /* 0xfffffffc000c7812 */ /* 0x000fc800078ec0ff */
[----:B------:R-:W-:-:S03]  /*03b0*/  IADD3 R12, PT, PT, -R12, RZ, RZ ;  /* 0x000000ff0c0c7210 */ /* 0x000fc60007ffe1ff */
[----:B------:R-:W1:Y:S08]  /*03c0*/  LDC.64 R4, c[0x0][0x380] ;  /* 0x0000e000ff047b82 */ /* 0x000e700000000a00 */
[----:B------:R-:W2:Y:S02]  /*03d0*/  LDC.64 R6, c[0x0][0x388] ;  /* 0x0000e200ff067b82 */ /* 0x000ea40000000a00 */
.L_x_145:
[C---:B---3--:R-:W-:Y:S01]  /*03e0*/  IMAD.HI R10, R13.reuse, 0x66666667, RZ ;  /* 0x666666670d0a7827 */ /* 0x048fe200078e02ff */
[----:B------:R-:W-:Y:S02]  /*03f0*/  MOV R8, RZ ;  /* 0x000000ff00087202 */ /* 0x000fe40000000f00 */
[----:B------:R-:W-:Y:S02]  /*0400*/  MOV R9, R13 ;  /* 0x0000000d00097202 */ /* 0x000fe40000000f00 */
[----:B------:R-:W-:Y:S01]  /*0410*/  SHF.R.U32.HI R11, RZ, 0x1f, R10 ;  /* 0x0000001fff0b7819 */ /* 0x000fe2000001160a */
[----:B------:R-:W-:-:S03]  /*0420*/  IMAD.HI R14, R13, -0x77777777, R8 ;  /* 0x888888890d0e7827 */ /* 0x000fc600078e0208 */
[----:B------:R-:W-:Y:S01]  /*0430*/  LEA.HI.SX32 R10, R10, R11, 0x1e ;  /* 0x0000000b0a0a7211 */ /* 0x000fe200078ff2ff */
[----:B------:R-:W-:Y:S01]  /*0440*/  IMAD.HI R9, R13, -0x49f49f49, R8 ;  /* 0xb60b60b70d097827 */ /* 0x000fe200078e0208 */
[----:B------:R-:W-:-:S03]  /*0450*/  SHF.R.U32.HI R11, RZ, 0x1f, R14 ;  /* 0x0000001fff0b7819 */ /* 0x000fc6000001160e */
[----:B------:R-:W-:Y:S01]  /*0460*/  IMAD.HI R8, R10, 0x2aaaaaab, RZ ;  /* 0x2aaaaaab0a087827 */ /* 0x000fe200078e02ff */
[----:B------:R-:W-:Y:S02]  /*0470*/  LEA.HI.SX32 R14, R14, R11, 0x1b ;  /* 0x0000000b0e0e7211 */ /* 0x000fe400078fdaff */
[----:B------:R-:W-:Y:S01]  /*0480*/  SHF.R.U32.HI R18, RZ, 0x1f, R9 ;  /* 0x0000001fff127819 */ /* 0x000fe20000011609 */
[----:B------:R-:W-:Y:S01]  /*0490*/  IMAD R15, R10, -0xa, R13 ;  /* 0xfffffff60a0f7824 */ /* 0x000fe200078e020d */
[----:B------:R-:W-:Y:S01]  /*04a0*/  LEA.HI R11, R8, R8, RZ, 0x1 ;  /* 0x00000008080b7211 */ /* 0x000fe200078f08ff */
[----:B------:R-:W-:Y:S01]  /*04b0*/  IMAD.HI R17, R14, 0x55555556, RZ ;  /* 0x555555560e117827 */ /* 0x000fe200078e02ff */
[----:B------:R-:W-:-:S03]  /*04c0*/  LEA.HI.SX32 R18, R9, R18, 0x19 ;  /* 0x0000001209127211 */ /* 0x000fc600078fcaff */
[----:B--2---:R-:W-:Y:S01]  /*04d0*/  IMAD.WIDE R8, R15, 0xd8, R6 ;  /* 0x000000d80f087825 */ /* 0x004fe200078e0206 */
[----:B------:R-:W-:-:S03]  /*04e0*/  LEA.HI R21, R17, R17, RZ, 0x1 ;  /* 0x0000001111157211 */ /* 0x000fc600078f08ff */
[----:B------:R-:W-:Y:S02]  /*04f0*/  IMAD R11, R11, -0x6, R10 ;  /* 0xfffffffa0b0b7824 */ /* 0x000fe400078e020a */
[----:B------:R-:W-:-:S04]  /*0500*/  IMAD.HI R10, R18, 0x55555556, RZ ;  /* 0x55555556120a7827 */ /* 0x000fc800078e02ff */
[----:B------:R-:W-:Y:S01]  /*0510*/  IMAD.WIDE R8, R11, 0x24, R8 ;  /* 0x000000240b087825 */ /* 0x000fe200078e0208 */
[----:B------:R-:W-:-:S03]  /*0520*/  LEA.HI R25, R10, R10, RZ, 0x1 ;  /* 0x0000000a0a197211 */ /* 0x000fc600078f08ff */
[----:B------:R-:W-:Y:S02]  /*0530*/  IMAD R21, R21, -0x3, R14 ;  /* 0xfffffffd15157824 */ /* 0x000fe400078e020e */
[----:B------:R-:W-:Y:S02]  /*0540*/  IMAD R25, R25, -0x3, R18 ;  /* 0xfffffffd19197824 */ /* 0x000fe400078e0212 */
[----:B------:R-:W-:-:S04]  /*0550*/  IMAD.WIDE R8, R21, 0xc, R8 ;  /* 0x0000000c15087825 */ /* 0x000fc800078e0208 */
[----:B0-----:R-:W-:-:S04]  /*0560*/  IMAD.WIDE R22, R15, 0x4, R2 ;  /* 0x000000040f167825 */ /* 0x001fc800078e0202 */
[----:B------:R-:W-:Y:S02]  /*0570*/  IMAD.WIDE R18, R25, 0x4, R8 ;  /* 0x0000000419127825 */ /* 0x000fe400078e0208 */
[----:B------:R0:W2:Y:S04]  /*0580*/  LDG.E R8, desc[UR4][R22.64] ;  /* 0x0000000416087981 */ /* 0x0000a8000c1e1900 */
[----:B------:R3:W2:Y:S01]  /*0590*/  LDG.E R17, desc[UR4][R18.64] ;  /* 0x0000000412117981 */ /* 0x0006a2000c1e1900 */
[----:B------:R-:W-:Y:S01]  /*05a0*/  IADD3 R15, PT, PT, R13, 0x1, RZ ;  /* 0x000000010d0f7810 */ /* 0x000fe20007ffe0ff */
[----:B------:R-:W-:-:S04]  /*05b0*/  HFMA2 R14, -RZ, RZ, 0, 0 ;  /* 0x00000000ff0e7431 */ /* 0x000fc800000001ff */
[----:B------:R-:W-:-:S05]  /*05c0*/  IMAD.HI R9, R15, 0x66666667, RZ ;  /* 0x666666670f097827 */ /* 0x000fca00078e02ff */
[----:B------:R-:W-:Y:S01]  /*05d0*/  SHF.R.U32.HI R10, RZ, 0x1f, R9 ;  /* 0x0000001fff0a7819 */ /* 0x000fe20000011609 */
[----:B------:R-:W-:-:S03]  /*05e0*/  IMAD.HI R20, R15, -0x77777777, R14 ;  /* 0x888888890f147827 */ /* 0x000fc600078e020e */
[----:B------:R-:W-:Y:S01]  /*05f0*/  LEA.HI.SX32 R9, R9, R10, 0x1e ;  /* 0x0000000a09097211 */ /* 0x000fe200078ff2ff */
[----:B------:R-:W-:Y:S01]  /*0600*/  IMAD.HI R14, R15, -0x49f49f49, R14 ;  /* 0xb60b60b70f0e7827 */ /* 0x000fe200078e020e */
[----:B------:R-:W-:-:S03]  /*0610*/  SHF.R.U32.HI R27, RZ, 0x1f, R20 ;  /* 0x0000001fff1b7819 */ /* 0x000fc60000011614 */
[C---:B------:R-:W-:Y:S01]  /*0620*/  IMAD.HI R10, R9.reuse, 0x2aaaaaab, RZ ;  /* 0x2aaaaaab090a7827 */ /* 0x040fe200078e02ff */
[----:B0-----:R-:W-:Y:S02]  /*0630*/  LEA.HI.SX32 R23, R20, R27, 0x1b ;  /* 0x0000001b14177211 */ /* 0x001fe400078fdaff */
[----:B------:R-:W-:Y:S01]  /*0640*/  SHF.R.U32.HI R27, RZ, 0x1f, R14 ;  /* 0x0000001fff1b7819 */ /* 0x000fe2000001160e */
[----:B---3--:R-:W-:Y:S01]  /*0650*/  IMAD R19, R9, -0xa, R15 ;  /* 0xfffffff609137824 */ /* 0x008fe200078e020f */
[----:B------:R-:W-:Y:S01]  /*0660*/  LEA.HI R10, R10, R10, RZ, 0x1 ;  /* 0x0000000a0a0a7211 */ /* 0x000fe200078f08ff */
[----:B------:R-:W-:Y:S01]  /*0670*/  IMAD.HI R20, R23, 0x55555556, RZ ;  /* 0x5555555617147827 */ /* 0x000fe200078e02ff */
[----:B------:R-:W-:-:S03]  /*0680*/  LEA.HI.SX32 R18, R14, R27, 0x19 ;  /* 0x0000001b0e127211 */ /* 0x000fc600078fcaff */
[----:B------:R-:W-:Y:S01]  /*0690*/  IMAD.WIDE R14, R19, 0xd8, R6 ;  /* 0x000000d8130e7825 */ /* 0x000fe200078e0206 */
[----:B------:R-:W-:-:S03]  /*06a0*/  LEA.HI R20, R20, R20, RZ, 0x1 ;  /* 0x0000001414147211 */ /* 0x000fc600078f08ff */
[----:B------:R-:W-:Y:S02]  /*06b0*/  IMAD R9, R10, -0x6, R9 ;  /* 0xfffffffa0a097824 */ /* 0x000fe400078e0209 */
[----:B------:R-:W-:-:S04]  /*06c0*/  IMAD.HI R22, R18, 0x55555556, RZ ;  /* 0x5555555612167827 */ /* 0x000fc800078e02ff */
[----:B------:R-:W-:Y:S01]  /*06d0*/  IMAD.WIDE R14, R9, 0x24, R14 ;  /* 0x00000024090e7825 */ /* 0x000fe200078e020e */
[----:B------:R-:W-:-:S03]  /*06e0*/  LEA.HI R27, R22, R22, RZ, 0x1 ;  /* 0x00000016161b7211 */ /* 0x000fc600078f08ff */
[----:B-1----:R-:W-:-:S04]  /*06f0*/  IMAD.WIDE R10, R11, 0x24, R4 ;  /* 0x000000240b0a7825 */ /* 0x002fc800078e0204 */
[----:B------:R-:W-:Y:S02]  /*0700*/  IMAD R23, R20, -0x3, R23 ;  /* 0xfffffffd14177824 */ /* 0x000fe400078e0217 */
[----:B------:R-:W-:-:S04]  /*0710*/  IMAD.WIDE R10, R21, 0xc, R10 ;  /* 0x0000000c150a7825 */ /* 0x000fc800078e020a */
[----:B------:R-:W-:-:S04]  /*0720*/  IMAD.WIDE R14, R23, 0xc, R14 ;  /* 0x0000000c170e7825 */ /* 0x000fc800078e020e */
[----:B------:R-:W-:Y:S02]  /*0730*/  IMAD R21, R27, -0x3, R18 ;  /* 0xfffffffd1b157824 */ /* 0x000fe400078e0212 */
[----:B------:R-:W-:-:S04]  /*0740*/  IMAD.WIDE R10, R25, 0x4, R10 ;  /* 0x00000004190a7825 */ /* 0x000fc800078e020a */
[----:B------:R-:W-:-:S04]  /*0750*/  IMAD.WIDE R26, R21, 0x4, R14 ;  /* 0x00000004151a7825 */ /* 0x000fc800078e020e */
[----:B------:R-:W-:-:S04]  /*0760*/  IMAD.WIDE R14, R19, 0x4, R2 ;  /* 0x00000004130e7825 */ /* 0x000fc800078e0202 */
[----:B--2---:R-:W-:-:S05]  /*0770*/  FMUL R17, R17, R8 ;  /* 0x0000000811117220 */ /* 0x004fca0000400000 */
[----:B------:R0:W-:Y:S04]  /*0780*/  REDG.E.ADD.F32.FTZ.RN.STRONG.GPU desc[UR4][R10.64], R17 ;  /* 0x000000110a0079a6 */ /* 0x0001e8000c12f304 */
[----:B------:R-:W2:Y:S04]  /*0790*/  LDG.E R19, desc[UR4][R26.64] ;  /* 0x000000041a137981 */ /* 0x000ea8000c1e1900 */
[----:B------:R1:W2:Y:S01]  /*07a0*/  LDG.E R14, desc[UR4][R14.64] ;  /* 0x000000040e0e7981 */ /* 0x0002a2000c1e1900 */
[----:B------:R-:W-:Y:S02]  /*07b0*/  IADD3 R25, PT, PT, R13, 0x2, RZ ;  /* 0x000000020d197810 */ /* 0x000fe40007ffe0ff */
[----:B------:R-:W-:-:S03]  /*07c0*/  MOV R24, RZ ;  /* 0x000000ff00187202 */ /* 0x000fc60000000f00 */
[----:B------:R-:W-:-:S04]  /*07d0*/  IMAD.HI R29, R25, 0x66666667, RZ ;  /* 0x66666667191d7827 */ /* 0x000fc800078e02ff */
[----:B------:R-:W-:Y:S01]  /*07e0*/  IMAD.HI R20, R25, -0x77777777, R24 ;  /* 0x8888888919147827 */ /* 0x000fe200078e0218 */
[----:B------:R-:W-:-:S03]  /*07f0*/  SHF.R.U32.HI R8, RZ, 0x1f, R29 ;  /* 0x0000001fff087819 */ /* 0x000fc6000001161d */
[----:B------:R-:W-:Y:S01]  /*0800*/  IMAD.HI R24, R25, -0x49f49f49, R24 ;  /* 0xb60b60b719187827 */ /* 0x000fe200078e0218 */
[----:B------:R-:W-:Y:S02]  /*0810*/  LEA.HI.SX32 R29, R29, R8, 0x1e ;  /* 0x000000081d1d7211 */ /* 0x000fe400078ff2ff */
[----:B0-----:R-:W-:-:S03]  /*0820*/  SHF.R.U32.HI R11, RZ, 0x1f, R20 ;  /* 0x0000001fff0b7819 */ /* 0x001fc60000011614 */
[C---:B------:R-:W-:Y:S01]  /*0830*/  IMAD.HI R8, R29.reuse, 0x2aaaaaab, RZ ;  /* 0x2aaaaaab1d087827 */ /* 0x040fe200078e02ff */
[----:B------:R-:W-:Y:S02]  /*0840*/  LEA.HI.SX32 R20, R20, R11, 0x1b ;  /* 0x0000000b14147211 */ /* 0x000fe400078fdaff */
[----:B------:R-:W-:Y:S01]  /*0850*/  SHF.R.U32.HI R11, RZ, 0x1f, R24 ;  /* 0x0000001fff0b7819 */ /* 0x000fe20000011618 */
[----:B------:R-:W-:Y:S01]  /*0860*/  IMAD R17, R29, -0xa, R25 ;  /* 0xfffffff61d117824 */ /* 0x000fe200078e0219 */
[----:B------:R-:W-:Y:S01]  /*0870*/  LEA.HI R8, R8, R8, RZ, 0x1 ;  /* 0x0000000808087211 */ /* 0x000fe200078f08ff */
[----:B------:R-:W-:Y:S01]  /*0880*/  IMAD.HI R22, R20, 0x55555556, RZ ;  /* 0x5555555614167827 */ /* 0x000fe200078e02ff */
[----:B------:R-:W-:-:S03]  /*0890*/  LEA.HI.SX32 R18, R24, R11, 0x19 ;  /* 0x0000000b18127211 */ /* 0x000fc600078fcaff */
[----:B------:R-:W-:Y:S01]  /*08a0*/  IMAD.WIDE R10, R17, 0xd8, R6 ;  /* 0x000000d8110a7825 */ /* 0x000fe200078e0206 */
[----:B------:R-:W-:-:S03]  /*08b0*/  LEA.HI R25, R22, R22, RZ, 0x1 ;  /* 0x0000001616197211 */ /* 0x000fc600078f08ff */
[----:B-1----:R-:W-:Y:S02]  /*08c0*/  IMAD R15, R8, -0x6, R29 ;  /* 0xfffffffa080f7824 */ /* 0x002fe400078e021d */
[----:B------:R-:W-:-:S04]  /*08d0*/  IMAD.HI R24, R18, 0x55555556, RZ ;  /* 0x5555555612187827 */ /* 0x000fc800078e02ff */
[----:B------:R-:W-:Y:S01]  /*08e0*/  IMAD.WIDE R8, R9, 0x24, R4 ;  /* 0x0000002409087825 */ /* 0x000fe200078e0204 */
[----:B------:R-:W-:-:S03]  /*08f0*/  LEA.HI R27, R24, R24, RZ, 0x1 ;  /* 0x00000018181b7211 */ /* 0x000fc600078f08ff */
[----:B------:R-:W-:-:S04]  /*0900*/  IMAD.WIDE R10, R15, 0x24, R10 ;  /* 0x000000240f0a7825 */ /* 0x000fc800078e020a */
[----:B------:R-:W-:Y:S02]  /*0910*/  IMAD R25, R25, -0x3, R20 ;  /* 0xfffffffd19197824 */ /* 0x000fe400078e0214 */
[----:B------:R-:W-:-:S04]  /*0920*/  IMAD.WIDE R8, R23, 0xc, R8 ;  /* 0x0000000c17087825 */ /* 0x000fc800078e0208 */
[----:B------:R-:W-:-:S04]  /*0930*/  IMAD.WIDE R10, R25, 0xc, R10 ;  /* 0x0000000c190a7825 */ /* 0x000fc800078e020a */
[----:B------:R-:W-:Y:S02]  /*0940*/  IMAD R23, R27, -0x3, R18 ;  /* 0xfffffffd1b177824 */ /* 0x000fe400078e0212 */
[----:B------:R-:W-:-:S04]  /*0950*/  IMAD.WIDE R8, R21, 0x4, R8 ;  /* 0x0000000415087825 */ /* 0x000fc800078e0208 */
[----:B------:R-:W-:-:S04]  /*0960*/  IMAD.WIDE R26, R17, 0x4, R2 ;  /* 0x00000004111a7825 */ /* 0x000fc800078e0202 */
[----:B--2---:R-:W-:Y:S01]  /*0970*/  FMUL R29, R19, R14 ;  /* 0x0000000e131d7220 */ /* 0x004fe20000400000 */
[----:B------:R-:W-:-:S04]  /*0980*/  IMAD.WIDE R18, R23, 0x4, R10 ;  /* 0x0000000417127825 */ /* 0x000fc800078e020a */
[----:B------:R0:W-:Y:S04]  /*0990*/  REDG.E.ADD.F32.FTZ.RN.STRONG.GPU desc[UR4][R8.64], R29 ;  /* 0x0000001d080079a6 */ /* 0x0001e8000c12f304 */
        /* <DEDUP_REMOVED lines=9> */
[----:B0-----:R-:W-:-:S03]  /*0a30*/  SHF.R.U32.HI R9, RZ, 0x1f, R22 ;  /* 0x0000001fff097819 */ /* 0x001fc60000011616 */
[C---:B------:R-:W-:Y:S01]  /*0a40*/  IMAD.HI R8, R17.reuse, 0x2aaaaaab, RZ ;  /* 0x2aaaaaab11087827 */ /* 0x040fe200078e02ff */
[----:B------:R-:W-:Y:S02]  /*0a50*/  LEA.HI.SX32 R20, R22, R9, 0x1b ;  /* 0x0000000916147211 */ /* 0x000fe400078fdaff */
[----:B------:R-:W-:Y:S01]  /*0a60*/  SHF.R.U32.HI R9, RZ, 0x1f, R24 ;  /* 0x0000001fff097819 */ /* 0x000fe20000011618 */
[----:B-1----:R-:W-:Y:S01]  /*0a70*/  IMAD R19, R17, -0xa, R11 ;  /* 0xfffffff611137824 */ /* 0x002fe200078e020b */
[----:B------:R-:W-:Y:S01]  /*0a80*/  LEA.HI R10, R8, R8, RZ, 0x1 ;  /* 0x00000008080a7211 */ /* 0x000fe200078f08ff */
[----:B------:R-:W-:Y:S01]  /*0a90*/  IMAD.HI R11, R20, 0x55555556, RZ ;  /* 0x55555556140b7827 */ /* 0x000fe200078e02ff */
[----:B------:R-:W-:-:S03]  /*0aa0*/  LEA.HI.SX32 R18, R24, R9, 0x19 ;  /* 0x0000000918127211 */ /* 0x000fc600078fcaff */
[----:B------:R-:W-:Y:S01]  /*0ab0*/  IMAD.WIDE R8, R19, 0xd8, R6 ;  /* 0x000000d813087825 */ /* 0x000fe200078e0206 */
[----:B---3--:R-:W-:-:S03]  /*0ac0*/  LEA.HI R27, R11, R11, RZ, 0x1 ;  /* 0x0000000b0b1b7211 */ /* 0x008fc600078f08ff */
[----:B------:R-:W-:Y:S02]  /*0ad0*/  IMAD R17, R10, -0x6, R17 ;  /* 0xfffffffa0a117824 */ /* 0x000fe400078e0211 */
[----:B------:R-:W-:-:S04]  /*0ae0*/  IMAD.HI R22, R18, 0x55555556, RZ ;  /* 0x5555555612167827 */ /* 0x000fc800078e02ff */
[----:B------:R-:W-:-:S04]  /*0af0*/  IMAD.WIDE R10, R15, 0x24, R4 ;  /* 0x000000240f0a7825 */ /* 0x000fc800078e0204 */
[----:B------:R-:W-:-:S04]  /*0b00*/  IMAD.WIDE R8, R17, 0x24, R8 ;  /* 0x0000002411087825 */ /* 0x000fc800078e0208 */
[----:B------:R-:W-:Y:S01]  /*0b10*/  IMAD R15, R27, -0x3, R20 ;  /* 0xfffffffd1b0f7824 */ /* 0x000fe200078e0214 */
[----:B------:R-:W-:Y:S01]  /*0b20*/  LEA.HI R27, R22, R22, RZ, 0x1 ;  /* 0x00000016161b7211 */ /* 0x000fe200078f08ff */
        /* <DEDUP_REMOVED lines=12> */
[----:B------:R-:W-:Y:S01]  /*0bf0*/  ISETP.NE.AND P0, PT, R12, RZ, PT ;  /* 0x000000ff0c00720c */ /* 0x000fe20003f05270 */
[----:B------:R-:W-:-:S04]  /*0c00*/  IMAD.WIDE R20, R15, 0xc, R20 ;  /* 0x0000000c0f147825 */ /* 0x000fc800078e0214 */
[----:B------:R-:W-:Y:S01]  /*0c10*/  IMAD.WIDE R20, R25, 0x4, R20 ;  /* 0x0000000419147825 */ /* 0x000fe200078e0214 */
[----:B------:R-:W-:-:S03]  /*0c20*/  IADD3 R13, PT, PT, R13, 0x4, RZ ;  /* 0x000000040d0d7810 */ /* 0x000fc60007ffe0ff */
[----:B--2---:R-:W-:-:S05]  /*0c30*/  FMUL R15, R8, R19 ;  /* 0x00000013080f7220 */ /* 0x004fca0000400000 */
[----:B------:R3:W-:Y:S01]  /*0c40*/  REDG.E.ADD.F32.FTZ.RN.STRONG.GPU desc[UR4][R20.64], R15 ;  /* 0x0000000f140079a6 */ /* 0x0007e2000c12f304 */
[----:B------:R-:W-:Y:S05]  /*0c50*/  @P0 BRA `(.L_x_145) ;  /* 0xfffffff400e00947 */ /* 0x000fea000383ffff */
.L_x_144:
[----:B------:R-:W-:Y:S05]  /*0c60*/  BSYNC.RECONVERGENT B0 ;  /* 0x0000000000007941 */ /* 0x000fea0003800200 */
.L_x_143:
[----:B------:R-:W-:Y:S05]  /*0c70*/  @!P1 EXIT ;  /* 0x000000000000994d */ /* 0x000fea0003800000 */
[----:B------:R-:W-:Y:S01]  /*0c80*/  ISETP.NE.AND P0, PT, R16, 0x1, PT ;  /* 0x000000011000780c */ /* 0x000fe20003f05270 */
[----:B------:R-:W-:Y:S01]  /*0c90*/  BSSY.RECONVERGENT B0, `(.L_x_146) ;  /* 0x0000049000007945 */ /* 0x000fe20003800200 */
[----:B------:R-:W-:-:S04]  /*0ca0*/  LOP3.LUT R0, R0, 0x1, RZ, 0xc0, !PT ;  /* 0x0000000100007812 */ /* 0x000fc800078ec0ff */
[----:B------:R-:W-:-:S07]  /*0cb0*/  ISETP.NE.U32.AND P1, PT, R0, 0x1, PT ;  /* 0x000000010000780c */ /* 0x000fce0003f25070 */
[----:B------:R-:W-:Y:S06]  /*0cc0*/  @!P0 BRA `(.L_x_147) ;  /* 0x0000000400148947 */ /* 0x000fec0003800000 */
[----:B------:R-:W0:Y:S01]  /*0cd0*/  LDC.64 R6, c[0x0][0x388] ;  /* 0x0000e200ff067b82 */ /* 0x000e220000000a00 */
[----:B------:R-:W-:Y:S01]  /*0ce0*/  IMAD.HI R0, R13, 0x66666667, RZ ;  /* 0x666666670d007827 */ /* 0x000fe200078e02ff */
[----:B------:R-:W-:-:S04]  /*0cf0*/  MOV R12, RZ ;  /* 0x000000ff000c7202 */ /* 0x000fc80000000f00 */
[----:B------:R-:W-:Y:S01]  /*0d00*/  SHF.R.U32.HI R3, RZ, 0x1f, R0 ;  /* 0x0000001fff037819 */ /* 0x000fe20000011600 */
[C-C-:B------:R-:W-:Y:S01]  /*0d10*/  IMAD.HI R2, R13.reuse, -0x77777777, R12.reuse ;  /* 0x888888890d027827 */ /* 0x140fe200078e020c */
[----:B------:R-:W1:Y:S02]  /*0d20*/  LDC.64 R4, c[0x0][0x390] ;  /* 0x0000e400ff047b82 */ /* 0x000e640000000a00 */
[----:B------:R-:W-:Y:S01]  /*0d30*/  LEA.HI.SX32 R0, R0, R3, 0x1e ;  /* 0x0000000300007211 */ /* 0x000fe200078ff2ff */
[----:B---3--:R-:W-:Y:S01]  /*0d40*/  IMAD.HI R10, R13, -0x49f49f49, R12 ;  /* 0xb60b60b70d0a7827 */ /* 0x008fe200078e020c */
[----:B------:R-:W-:-:S03]  /*0d50*/  SHF.R.U32.HI R3, RZ, 0x1f, R2 ;  /* 0x0000001fff037819 */ /* 0x000fc60000011602 */
[----:B------:R-:W-:Y:S01]  /*0d60*/  IMAD R21, R0, -0xa, R13 ;  /* 0xfffffff600157824 */ /* 0x000fe200078e020d */
[----:B------:R-:W-:Y:S01]  /*0d70*/  LEA.HI.SX32 R15, R2, R3, 0x1b ;  /* 0x00000003020f7211 */ /* 0x000fe200078fdaff */
[----:B------:R-:W-:Y:S01]  /*0d80*/  IMAD.HI R2, R0, 0x2aaaaaab, RZ ;  /* 0x2aaaaaab00027827 */ /* 0x000fe200078e02ff */
[----:B------:R-:W-:-:S03]  /*0d90*/  SHF.R.U32.HI R3, RZ, 0x1f, R10 ;  /* 0x0000001fff037819 */ /* 0x000fc6000001160a */
[----:B------:R-:W-:Y:S01]  /*0da0*/  IMAD.HI R8, R15, 0x55555556, RZ ;  /* 0x555555560f087827 */ /* 0x000fe200078e02ff */
[----:B------:R-:W-:Y:S02]  /*0db0*/  LEA.HI R9, R2, R2, RZ, 0x1 ;  /* 0x0000000202097211 */ /* 0x000fe400078f08ff */
[----:B------:R-:W-:Y:S01]  /*0dc0*/  LEA.HI.SX32 R10, R10, R3, 0x19 ;  /* 0x000000030a0a7211 */ /* 0x000fe200078fcaff */
[----:B0-----:R-:W-:Y:S01]  /*0dd0*/  IMAD.WIDE R2, R21, 0xd8, R6 ;  /* 0x000000d815027825 */ /* 0x001fe200078e0206 */
        /* <DEDUP_REMOVED lines=8> */
[----:B-1----:R-:W-:-:S04]  /*0e60*/  IMAD.WIDE R20, R21, 0x4, R4 ;  /* 0x0000000415147825 */ /* 0x002fc800078e0204 */
[----:B------:R-:W-:Y:S01]  /*0e70*/  IMAD.WIDE R18, R10, 0x4, R2 ;  /* 0x000000040a127825 */ /* 0x000fe200078e0202 */
[----:B------:R0:W2:Y:S01]  /*0e80*/  LDG.E R11, desc[UR4][R20.64] ;  /* 0x00000004140b7981 */ /* 0x0000a2000c1e1900 */
[----:B------:R-:W-:Y:S02]  /*0e90*/  IADD3 R17, PT, PT, R13, 0x1, RZ ;  /* 0x000000010d117810 */ /* 0x000fe40007ffe0ff */
[----:B------:R-:W-:Y:S01]  /*0ea0*/  HFMA2 R16, -RZ, RZ, 0, 0 ;  /* 0x00000000ff107431 */ /* 0x000fe200000001ff */
[----:B------:R-:W1:Y:S01]  /*0eb0*/  LDC.64 R2, c[0x0][0x380] ;  /* 0x0000e000ff027b82 */ /* 0x000e620000000a00 */
[----:B------:R3:W2:Y:S01]  /*0ec0*/  LDG.E R0, desc[UR4][R18.64] ;  /* 0x0000000412007981 */ /* 0x0006a2000c1e1900 */
        /* <DEDUP_REMOVED lines=8> */
[----:B---3--:R-:W-:Y:S01]  /*0f50*/  SHF.R.U32.HI R19, RZ, 0x1f, R16 ;  /* 0x0000001fff137819 */ /* 0x008fe20000011610 */
[----:B------:R-:W-:Y:S01]  /*0f60*/  IMAD R17, R23, -0xa, R17 ;  /* 0xfffffff617117824 */ /* 0x000fe200078e0211 */
[----:B------:R-:W-:Y:S02]  /*0f70*/  LEA.HI R8, R8, R8, RZ, 0x1 ;  /* 0x0000000808087211 */ /* 0x000fe400078f08ff */
[----:B------:R-:W-:Y:S01]  /*0f80*/  LEA.HI.SX32 R12, R16, R19, 0x19 ;  /* 0x00000013100c7211 */ /* 0x000fe200078fcaff */
[----:B------:R-:W-:-:S04]  /*0f90*/  IMAD.HI R16, R14, 0x55555556, RZ ;  /* 0x555555560e107827 */ /* 0x000fc800078e02ff */
[----:B------:R-:W-:-:S04]  /*0fa0*/  IMAD.WIDE R20, R17, 0xd8, R6 ;  /* 0x000000d811147825 */ /* 0x000fc800078e0206 */
[----:B------:R-:W-:Y:S01]  /*0fb0*/  IMAD R19, R8, -0x6, R23 ;  /* 0xfffffffa08137824 */ /* 0x000fe200078e0217 */
[----:B------:R-:W-:Y:S01]  /*0fc0*/  LEA.HI R23, R16, R16, RZ, 0x1 ;  /* 0x0000001010177211 */ /* 0x000fe200078f08ff */
[----:B------:R-:W-:-:S04]  /*0fd0*/  IMAD.HI R18, R12, 0x55555556, RZ ;  /* 0x555555560c127827 */ /* 0x000fc800078e02ff */
[----:B-1----:R-:W-:-:S04]  /*0fe0*/  IMAD.WIDE R6, R9, 0x24, R2 ;  /* 0x0000002409067825 */ /* 0x002fc800078e0202 */
        /* <DEDUP_REMOVED lines=13> */
[----:B------:R-:W-:-:S04]  /*10c0*/  IMAD.WIDE R2, R19, 0x24, R2 ;  /* 0x0000002413027825 */ /* 0x000fc800078e0202 */
[----:B------:R-:W-:-:S04]  /*10d0*/  IMAD.WIDE R2, R21, 0xc, R2 ;  /* 0x0000000c15027825 */ /* 0x000fc800078e0202 */
[----:B------:R-:W-:-:S04]  /*10e0*/  IMAD.WIDE R2, R23, 0x4, R2 ;  /* 0x0000000417027825 */ /* 0x000fc800078e0202 */
[----:B--2---:R-:W-:-:S05]  /*10f0*/  FMUL R15, R8, R5 ;  /* 0x00000005080f7220 */ /* 0x004fca0000400000 */
[----:B------:R0:W-:Y:S01]  /*1100*/  REDG.E.ADD.F32.FTZ.RN.STRONG.GPU desc[UR4][R2.64], R15 ;  /* 0x0000000f020079a6 */ /* 0x0001e2000c12f304 */
[----:B------:R-:W-:-:S07]  /*1110*/  IADD3 R13, PT, PT, R13, 0x2, RZ ;  /* 0x000000020d0d7810 */ /* 0x000fce0007ffe0ff */
.L_x_147:
[----:B------:R-:W-:Y:S05]  /*1120*/  BSYNC.RECONVERGENT B0 ;  /* 0x0000000000007941 */ /* 0x000fea0003800200 */
.L_x_146:
[----:B------:R-:W-:Y:S05]  /*1130*/  @P1 EXIT ;  /* 0x000000000000194d */ /* 0x000fea0003800000 */
[----:B0-----:R-:W0:Y:S01]  /*1140*/  LDC.64 R2, c[0x0][0x388] ;  /* 0x0000e200ff027b82 */ /* 0x001e220000000a00 */
[----:B------:R-:W-:Y:S01]  /*1150*/  IMAD.HI R0, R13, 0x66666667, RZ ;  /* 0x666666670d007827 */ /* 0x000fe200078e02ff */
[----:B------:R-:W-:-:S04]  /*1160*/  MOV R12, RZ ;  /* 0x000000ff000c7202 */ /* 0x000fc80000000f00 */
[----:B------:R-:W-:Y:S01]  /*1170*/  SHF.R.U32.HI R5, RZ, 0x1f, R0 ;  /* 0x0000001fff057819 */ /* 0x000fe20000011600 */
[----:B------:R-:W-:-:S03]  /*1180*/  IMAD.HI R4, R13, -0x77777777, R12 ;  /* 0x888888890d047827 */ /* 0x000fc600078e020c */
[----:B------:R-:W-:Y:S01]  /*1190*/  LEA.HI.SX32 R0, R0, R5, 0x1e ;  /* 0x0000000500007211 */ /* 0x000fe200078ff2ff */
[----:B---3--:R-:W-:Y:S01]  /*11a0*/  IMAD.HI R10, R13, -0x49f49f49, R12 ;  /* 0xb60b60b70d0a7827 */ /* 0x008fe200078e020c */
[----:B------:R-:W-:-:S03]  /*11b0*/  SHF.R.U32.HI R5, RZ, 0x1f, R4 ;  /* 0x0000001fff057819 */ /* 0x000fc60000011604 */
[----:B------:R-:W-:Y:S01]  /*11c0*/  IMAD.HI R6, R0, 0x2aaaaaab, RZ ;  /* 0x2aaaaaab00067827 */ /* 0x000fe200078e02ff */
[----:B------:R-:W-:Y:S02]  /*11d0*/  LEA.HI.SX32 R8, R4, R5, 0x1b ;  /* 0x0000000504087211 */ /* 0x000fe400078fdaff */
[----:B------:R-:W1:Y:S01]  /*11e0*/  LDC.64 R4, c[0x0][0x390] ;  /* 0x0000e400ff047b82 */ /* 0x000e620000000a00 */
[----:B------:R-:W-:Y:S01]  /*11f0*/  SHF.R.U32.HI R11, RZ, 0x1f, R10 ;  /* 0x0000001fff0b7819 */ /* 0x000fe2000001160a */
[----:B------:R-:W-:Y:S01]  /*1200*/  IMAD R7, R0, -0xa, R13 ;  /* 0xfffffff600077824 */ /* 0x000fe200078e020d */
[----:B------:R-:W-:Y:S01]  /*1210*/  LEA.HI R9, R6, R6, RZ, 0x1 ;  /* 0x0000000606097211 */ /* 0x000fe200078f08ff */
[----:B------:R-:W-:Y:S01]  /*1220*/  IMAD.HI R6, R8, 0x55555556, RZ ;  /* 0x5555555608067827 */ /* 0x000fe200078e02ff */
[----:B------:R-:W-:-:S03]  /*1230*/  LEA.HI.SX32 R10, R10, R11, 0x19 ;  /* 0x0000000b0a0a7211 */ /* 0x000fc600078fcaff */
        /* <DEDUP_REMOVED lines=10> */
[----:B------:R-:W-:Y:S02]  /*12e0*/  IMAD.WIDE R4, R13, 0x4, R2 ;  /* 0x000000040d047825 */ /* 0x000fe400078e0202 */
[----:B------:R-:W2:Y:S01]  /*12f0*/  LDG.E R7, desc[UR4][R6.64] ;  /* 0x0000000406077981 */ /* 0x000ea2000c1e1900 */
[----:B------:R-:W0:Y:S03]  /*1300*/  LDC.64 R2, c[0x0][0x380] ;  /* 0x0000e000ff027b82 */ /* 0x000e260000000a00 */
[----:B------:R-:W2:Y:S01]  /*1310*/  LDG.E R4, desc[UR4][R4.64] ;  /* 0x0000000404047981 */ /* 0x000ea2000c1e1900 */
[----:B0-----:R-:W-:-:S04]  /*1320*/  IMAD.WIDE R2, R9, 0x24, R2 ;  /* 0x0000002409027825 */ /* 0x001fc800078e0202 */
[----:B------:R-:W-:-:S04]  /*1330*/  IMAD.WIDE R2, R11, 0xc, R2 ;  /* 0x0000000c0b027825 */ /* 0x000fc800078e0202 */
[----:B------:R-:W-:-:S04]  /*1340*/  IMAD.WIDE R2, R13, 0x4, R2 ;  /* 0x000000040d027825 */ /* 0x000fc800078e0202 */
[----:B--2---:R-:W-:-:S05]  /*1350*/  FMUL R9, R4, R7 ;  /* 0x0000000704097220 */ /* 0x004fca0000400000 */
[----:B------:R-:W-:Y:S01]  /*1360*/  REDG.E.ADD.F32.FTZ.RN.STRONG.GPU desc[UR4][R2.64], R9 ;  /* 0x00000009020079a6 */ /* 0x000fe2000c12f304 */
[----:B------:R-:W-:Y:S05]  /*1370*/  EXIT ;  /* 0x000000000000794d */ /* 0x000fea0003800000 */
.L_x_148:
        /* <DEDUP_REMOVED lines=16> */
.L_x_373:


//--------------------- .text._Z10bp_bias_c1PfPA24_A24_f --------------------------
	.section	.text._Z10bp_bias_c1PfPA24_A24_f,"ax",@progbits
	.align	128
        .global         _Z10bp_bias_c1PfPA24_A24_f
        .type           _Z10bp_bias_c1PfPA24_A24_f,@function
        .size           _Z10bp_bias_c1PfPA24_A24_f,(.L_x_356 - _Z10bp_bias_c1PfPA24_A24_f)
        .other          _Z10bp_bias_c1PfPA24_A24_f,@"STO_CUDA_ENTRY STV_DEFAULT"
_Z10bp_bias_c1PfPA24_A24_f:
.text._Z10bp_bias_c1PfPA24_A24_f:
        /* <DEDUP_REMOVED lines=16> */
[----:B------:R-:W-:Y:S02]  /*0100*/  ISETP.GE.AND P3, PT, R15, RZ, PT ;  /* 0x000000ff0f00720c */ /* 0x000fe40003f66270 */
[----:B------:R0:W1:Y:S02]  /*0110*/  F2I.FTZ.U32.TRUNC.NTZ R5, R4 ;  /* 0x0000000400057305 */ /* 0x000064000021f000 */
[----:B0-----:R-:W-:-:S02]  /*0120*/  MOV R4, RZ ;  /* 0x000000ff00047202 */ /* 0x001fc40000000f00 */
[----:B-1----:R-:W-:-:S05]  /*0130*/  IADD3 R8, PT, PT, RZ, -R5, RZ ;  /* 0x80000005ff087210 */ /* 0x002fca0007ffe0ff */
[----:B------:R-:W-:Y:S02]  /*0140*/  IMAD R11, R8, R3, RZ ;  /* 0x00000003080b7224 */ /* 0x000fe400078e02ff */
[----:B------:R-:W-:Y:S02]  /*0150*/  IMAD.MOV.U32 R8, RZ, RZ, 0x3fb8aa3b ;  /* 0x3fb8aa3bff087424 */ /* 0x000fe400078e00ff */
        /* <DEDUP_REMOVED lines=25> */
[----:B------:R-:W-:Y:S02]  /*02f0*/  @!P5 VIADD R4, R4, 0x1 ;  /* 0x000000010404d836 */ /* 0x000fe40000000000 */
[----:B------:R-:W-:Y:S01]  /*0300*/  FFMA R6, R11, 2, R6 ;  /* 0x400000000b067823 */ /* 0x000fe20000000006 */
[----:B------:R-:W-:Y:S01]  /*0310*/  @!P4 IMAD.IADD R8, R8, 0x1, -R3 ;  /* 0x000000010808c824 */ /* 0x000fe200078e0a03 */
[-C--:B------:R-:W-:Y:S02]  /*0320*/  ISETP.GE.U32.AND P1, PT, R10, R3.reuse, PT ;  /* 0x000000030a00720c */ /* 0x080fe40003f26070 */
[----:B------:R-:W-:Y:S02]  /*0330*/  @!P4 IADD3 R5, PT, PT, R5, 0x1, RZ ;  /* 0x000000010505c810 */ /* 0x000fe40007ffe0ff */
[----:B------:R-:W-:Y:S01]  /*0340*/  ISETP.GE.U32.AND P0, PT, R8, R3, PT ;  /* 0x000000030800720c */ /* 0x000fe20003f06070 */
[----:B------:R-:W-:-:S02]  /*0350*/  HFMA2 R8, -RZ, RZ, 0.64013671875, -15.109375 ;  /* 0x391fcb8eff087431 */ /* 0x000fc400000001ff */
[----:B0-----:R-:W-:Y:S01]  /*0360*/  FADD R3, R0, -R13 ;  /* 0x8000000d00037221 */ /* 0x001fe20000000000 */
[----:B------:R-:W-:-:S03]  /*0370*/  ISETP.NE.AND P4, PT, R2, RZ, PT ;  /* 0x000000ff0200720c */ /* 0x000fc60003f85270 */
[----:B------:R-:W-:Y:S02]  /*0380*/  FADD R3, R6, R3 ;  /* 0x0000000306037221 */ /* 0x000fe40000000000 */
[----:B------:R-:W-:Y:S02]  /*0390*/  @P1 IADD3 R4, PT, PT, R4, 0x1, RZ ;  /* 0x0000000104041810 */ /* 0x000fe40007ffe0ff */
[----:B------:R-:W-:Y:S01]  /*03a0*/  FFMA R6, R3, R8, 0.0013391353422775864601 ;  /* 0x3aaf85ed03067423 */ /* 0x000fe20000000008 */
[----:B------:R-:W-:Y:S02]  /*03b0*/  LOP3.LUT R8, RZ, R2, RZ, 0x33, !PT ;  /* 0x00000002ff087212 */ /* 0x000fe400078e33ff */
[----:B------:R-:W-:Y:S01]  /*03c0*/  @P0 IADD3 R5, PT, PT, R5, 0x1, RZ ;  /* 0x0000000105050810 */ /* 0x000fe20007ffe0ff */
[----:B------:R-:W-:Y:S02]  /*03d0*/  @!P3 IMAD.MOV R4, RZ, RZ, -R4 ;  /* 0x000000ffff04b224 */ /* 0x000fe400078e0a04 */
[----:B------:R-:W-:Y:S01]  /*03e0*/  FFMA R6, R3, R6, 0.0096188392490148544312 ;  /* 0x3c1d985603067423 */ /* 0x000fe20000000006 */
[----:B------:R-:W0:Y:S01]  /*03f0*/  F2I.NTZ R2, R0 ;  /* 0x0000000000027305 */ /* 0x000e220000203100 */
[----:B------:R-:W-:-:S02]  /*0400*/  @!P2 IADD3 R5, PT, PT, -R5, RZ, RZ ;  /* 0x000000ff0505a210 */ /* 0x000fc40007ffe1ff */
[C---:B------:R-:W-:Y:S01]  /*0410*/  SEL R4, R8.reuse, R4, !P4 ;  /* 0x0000000408047207 */ /* 0x040fe20006000000 */
[----:B------:R-:W-:Y:S01]  /*0420*/  FFMA R6, R3, R6, 0.055503588169813156128 ;  /* 0x3d6357bb03067423 */ /* 0x000fe20000000006 */
[----:B------:R-:W-:Y:S02]  /*0430*/  SEL R11, R8, R5, !P4 ;  /* 0x00000005080b7207 */ /* 0x000fe40006000000 */
[----:B------:R-:W-:Y:S01]  /*0440*/  FSETP.GT.AND P0, PT, R13, RZ, PT ;  /* 0x000000ff0d00720b */ /* 0x000fe20003f04000 */
[----:B------:R-:W-:Y:S01]  /*0450*/  FFMA R6, R3, R6, 0.24022644758224487305 ;  /* 0x3e75fdec03067423 */ /* 0x000fe20000000006 */
[----:B------:R-:W-:Y:S02]  /*0460*/  ISETP.GE.AND P1, PT, R11, R4, PT ;  /* 0x000000040b00720c */ /* 0x000fe40003f26270 */
[----:B------:R-:W-:Y:S01]  /*0470*/  SEL R5, RZ, 0x83000000, P0 ;  /* 0x83000000ff057807 */ /* 0x000fe20000000000 */
[----:B------:R-:W-:Y:S01]  /*0480*/  FFMA R6, R3, R6, 0.69314718246459960938 ;  /* 0x3f31721803067423 */ /* 0x000fe20000000006 */
[----:B------:R-:W-:-:S02]  /*0490*/  FSETP.GT.AND P0, PT, |R0|, 152, PT ;  /* 0x431800000000780b */ /* 0x000fc40003f04200 */
[----:B------:R-:W-:Y:S01]  /*04a0*/  IADD3 R7, PT, PT, R5, 0x7f000000, RZ ;  /* 0x7f00000005077810 */ /* 0x000fe20007ffe0ff */
[----:B------:R-:W-:Y:S01]  /*04b0*/  FFMA R6, R3, R6, 1 ;  /* 0x3f80000003067423 */ /* 0x000fe20000000006 */
        /* <DEDUP_REMOVED lines=17> */
.L_x_159:
[----:B------:R-:W-:-:S04]  /*05d0*/  IMAD.HI R0, R11, 0x2aaaaaab, RZ ;  /* 0x2aaaaaab0b007827 */ /* 0x000fc800078e02ff */
[----:B------:R-:W-:Y:S01]  /*05e0*/  IMAD.HI R7, R11, 0x38e38e39, RZ ;  /* 0x38e38e390b077827 */ /* 0x000fe200078e02ff */
[----:B------:R-:W-:-:S04]  /*05f0*/  LEA.HI R0, R0, R0, RZ, 0x1 ;  /* 0x0000000000007211 */ /* 0x000fc800078f08ff */
[----:B---3--:R-:W-:Y:S01]  /*0600*/  SHF.R.U32.HI R8, RZ, 0x1f, R7 ;  /* 0x0000001fff087819 */ /* 0x008fe20000011607 */
[----:B------:R-:W-:-:S03]  /*0610*/  IMAD.HI R6, R0, 0x2aaaaaab, RZ ;  /* 0x2aaaaaab00067827 */ /* 0x000fc600078e02ff */
[----:B------:R-:W-:Y:S01]  /*0620*/  LEA.HI.SX32 R8, R7, R8, 0x1b ;  /* 0x0000000807087211 */ /* 0x000fe200078fdaff */
[----:B------:R-:W-:Y:S01]  /*0630*/  IMAD R9, R0, -0x6, R11 ;  /* 0xfffffffa00097824 */ /* 0x000fe200078e020b */
[----:B------:R-:W-:-:S03]  /*0640*/  SHF.R.U32.HI R7, RZ, 0x1f, R6 ;  /* 0x0000001fff077819 */ /* 0x000fc60000011606 */
[----:B------:R-:W-:Y:S01]  /*0650*/  IMAD.HI R10, R8, 0x2aaaaaab, RZ ;  /* 0x2aaaaaab080a7827 */ /* 0x000fe200078e02ff */
[----:B------:R-:W-:-:S03]  /*0660*/  LEA.HI R15, R6, R7, RZ, 0x1e ;  /* 0x00000007060f7211 */ /* 0x000fc600078ff0ff */
[----:B--2---:R-:W-:Y:S01]  /*0670*/  IMAD.WIDE R6, R9, 0x900, R2 ;  /* 0x0000090009067825 */ /* 0x004fe200078e0202 */
[----:B------:R-:W-:-:S03]  /*0680*/  SHF.R.U32.HI R17, RZ, 0x1f, R10 ;  /* 0x0000001fff117819 */ /* 0x000fc6000001160a */
[----:B------:R-:W-:Y:S01]  /*0690*/  IMAD R15, R15, -0x18, R0 ;  /* 0xffffffe80f0f7824 */ /* 0x000fe200078e0200 */
[----:B------:R-:W-:-:S03]  /*06a0*/  LEA.HI R17, R10, R17, RZ, 0x1e ;  /* 0x000000110a117211 */ /* 0x000fc600078ff0ff */
[----:B------:R-:W-:-:S04]  /*06b0*/  IMAD.WIDE R6, R15, 0x60, R6 ;  /* 0x000000600f067825 */ /* 0x000fc800078e0206 */
[----:B------:R-:W-:-:S04]  /*06c0*/  IMAD R17, R17, -0x18, R8 ;  /* 0xffffffe811117824 */ /* 0x000fc800078e0208 */
        /* <DEDUP_REMOVED lines=17> */
[----:B------:R-:W-:Y:S05]  /*07e0*/  CALL.REL.NOINC `($__internal_5_$__cuda_sm3x_div_rn_noftz_f32_slowpath) ;  /* 0x0000000c00a07944 */ /* 0x000fea0003c00000 */
[----:B------:R-:W-:-:S07]  /*07f0*/  MOV R15, R17 ;  /* 0x00000011000f7202 */ /* 0x000fce0000000f00 */
.L_x_152:
[----:B------:R-:W-:Y:S05]  /*0800*/  BSYNC.RECONVERGENT B1 ;  /* 0x0000000000017941 */ /* 0x000fea0003800200 */
.L_x_151:
        /* <DEDUP_REMOVED lines=9> */
[----:B------:R-:W-:-:S03]  /*08a0*/  SHF.R.U32.HI R9, RZ, 0x1f, R8 ;  /* 0x0000001fff097819 */ /* 0x000fc60000011608 */
[----:B------:R-:W-:Y:S01]  /*08b0*/  IMAD.HI R14, R10, 0x2aaaaaab, RZ ;  /* 0x2aaaaaab0a0e7827 */ /* 0x000fe200078e02ff */
[----:B------:R-:W-:-:S03]  /*08c0*/  LEA.HI R19, R8, R9, RZ, 0x1e ;  /* 0x0000000908137211 */ /* 0x000fc600078ff0ff */
[----:B------:R-:W-:Y:S01]  /*08d0*/  IMAD.WIDE R8, R17, 0x900, R2 ;  /* 0x0000090011087825 */ /* 0x000fe200078e0202 */
[----:B------:R-:W-:-:S03]  /*08e0*/  SHF.R.U32.HI R23, RZ, 0x1f, R14 ;  /* 0x0000001fff177819 */ /* 0x000fc6000001160e */
[----:B------:R-:W-:Y:S01]  /*08f0*/  IMAD R19, R19, -0x18, R0 ;  /* 0xffffffe813137824 */ /* 0x000fe200078e0200 */
[----:B------:R-:W-:-:S03]  /*0900*/  LEA.HI R23, R14, R23, RZ, 0x1e ;  /* 0x000000170e177211 */ /* 0x000fc600078ff0ff */
        /* <DEDUP_REMOVED lines=17> */
[----:B------:R-:W-:Y:S05]  /*0a20*/  CALL.REL.NOINC `($__internal_5_$__cuda_sm3x_div_rn_noftz_f32_slowpath) ;  /* 0x0000000c00107944 */ /* 0x000fea0003c00000 */
.L_x_154:
[----:B------:R-:W-:Y:S05]  /*0a30*/  BSYNC.RECONVERGENT B1 ;  /* 0x0000000000017941 */ /* 0x000fea0003800200 */
.L_x_153:
        /* <DEDUP_REMOVED lines=34> */
[----:B------:R-:W-:-:S07]  /*0c60*/  IMAD.MOV.U32 R15, RZ, RZ, R17 ;  /* 0x000000ffff0f7224 */ /* 0x000fce00078e0011 */
.L_x_156:
[----:B------:R-:W-:Y:S05]  /*0c70*/  BSYNC.RECONVERGENT B1 ;  /* 0x0000000000017941 */ /* 0x000fea0003800200 */
.L_x_155:
        /* <DEDUP_REMOVED lines=34> */
[----:B------:R-:W-:-:S07]  /*0ea0*/  MOV R23, R17 ;  /* 0x0000001100177202 */ /* 0x000fce0000000f00 */
.L_x_158:
[----:B------:R-:W-:Y:S05]  /*0eb0*/  BSYNC.RECONVERGENT B1 ;  /* 0x0000000000017941 */ /* 0x000fea0003800200 */
.L_x_157:
[----:B------:R3:W-:Y:S01]  /*0ec0*/  REDG.E.ADD.F32.FTZ.RN.STRONG.GPU desc[UR4][R8.64], R23 ;  /* 0x00000017080079a6 */ /* 0x0007e2000c12f304 */
[----:B------:R-:W-:Y:S01]  /*0ed0*/  VIADD R11, R11, 0x4 ;  /* 0x000000040b0b7836 */ /* 0x000fe20000000000 */
[----:B------:R-:W-:Y:S06]  /*0ee0*/  @P2 BRA `(.L_x_159) ;  /* 0xfffffff400b82947 */ /* 0x000fec000383ffff */
.L_x_150:
[----:B0-----:R-:W-:Y:S05]  /*0ef0*/  BSYNC B0 ;  /* 0x0000000000007941 */ /* 0x001fea0003800000 */
.L_x_149:
        /* <DEDUP_REMOVED lines=14> */
[----:B---3--:R-:W-:Y:S01]  /*0fe0*/  IMAD.HI R8, R6, 0x2aaaaaab, RZ ;  /* 0x2aaaaaab06087827 */ /* 0x008fe200078e02ff */
[----:B------:R-:W-:-:S04]  /*0ff0*/  LEA.HI R7, R4, R7, RZ, 0x1e ;  /* 0x0000000704077211 */ /* 0x000fc800078ff0ff */
[----:B------:R-:W-:Y:S01]  /*1000*/  SHF.R.U32.HI R9, RZ, 0x1f, R8 ;  /* 0x0000001fff097819 */ /* 0x000fe20000011608 */
[----:B0-----:R-:W-:-:S03]  /*1010*/  IMAD.WIDE R2, R5, 0x900, R2 ;  /* 0x0000090005027825 */ /* 0x001fc600078e0202 */
[----:B------:R-:W-:Y:S01]  /*1020*/  LEA.HI R9, R8, R9, RZ, 0x1e ;  /* 0x0000000908097211 */ /* 0x000fe200078ff0ff */
[----:B------:R-:W-:-:S04]  /*1030*/  IMAD R7, R7, -0x18, R0 ;  /* 0xffffffe807077824 */ /* 0x000fc800078e0200 */
        /* <DEDUP_REMOVED lines=19> */
.L_x_163:
[----:B------:R-:W-:Y:S05]  /*1170*/  BSYNC.RECONVERGENT B1 ;  /* 0x0000000000017941 */ /* 0x000fea0003800200 */
.L_x_162:
[----:B------:R-:W-:Y:S01]  /*1180*/  IADD3 R7, PT, PT, R11, 0x1, RZ ;  /* 0x000000010b077810 */ /* 0x000fe20007ffe0ff */
[----:B------:R-:W0:Y:S01]  /*1190*/  LDC.64 R4, c[0x0][0x388] ;  /* 0x0000e200ff047b82 */ /* 0x000e220000000a00 */
        /* <DEDUP_REMOVED lines=11> */
[----:B0-----:R-:W-:Y:S01]  /*1250*/  IMAD.WIDE R4, R7, 0x900, R4 ;  /* 0x0000090007047825 */ /* 0x001fe200078e0204 */
[----:B------:R-:W-:-:S03]  /*1260*/  SHF.R.U32.HI R17, RZ, 0x1f, R10 ;  /* 0x0000001fff117819 */ /* 0x000fc6000001160a */
[----:B------:R-:W-:Y:S01]  /*1270*/  IMAD R15, R15, -0x18, R0 ;  /* 0xffffffe80f0f7824 */ /* 0x000fe200078e0200 */
[----:B------:R-:W-:-:S03]  /*1280*/  LEA.HI R17, R10, R17, RZ, 0x1e ;  /* 0x000000110a117211 */ /* 0x000fc600078ff0ff */
        /* <DEDUP_REMOVED lines=17> */
[----:B------:R-:W-:Y:S05]  /*13a0*/  CALL.REL.NOINC `($__internal_5_$__cuda_sm3x_div_rn_noftz_f32_slowpath) ;  /* 0x0000000000b07944 */ /* 0x000fea0003c00000 */
.L_x_165:
[----:B------:R-:W-:Y:S05]  /*13b0*/  BSYNC.RECONVERGENT B1 ;  /* 0x0000000000017941 */ /* 0x000fea0003800200 */
.L_x_164:
[----:B------:R0:W-:Y:S01]  /*13c0*/  REDG.E.ADD.F32.FTZ.RN.STRONG.GPU desc[UR4][R4.64], R17 ;  /* 0x00000011040079a6 */ /* 0x0001e2000c12f304 */
[----:B------:R-:W-:-:S07]  /*13d0*/  IADD3 R11, PT, PT, R11, 0x2, RZ ;  /* 0x000000020b0b7810 */ /* 0x000fce0007ffe0ff */
.L_x_161:
[----:B------:R-:W-:Y:S05]  /*13e0*/  BSYNC.RECONVERGENT B0 ;  /* 0x0000000000007941 */ /* 0x000fea0003800200 */
.L_x_160:
        /* <DEDUP_REMOVED lines=11> */
[----:B------:R-:W-:-:S03]  /*14a0*/  SHF.R.U32.HI R5, RZ, 0x1f, R4 ;  /* 0x0000001fff057819 */ /* 0x000fc60000011604 */
[----:B------:R-:W-:Y:S01]  /*14b0*/  IMAD.HI R7, R6, 0x2aaaaaab, RZ ;  /* 0x2aaaaaab06077827 */ /* 0x000fe200078e02ff */
[----:B------:R-:W-:-:S04]  /*14c0*/  LEA.HI R5, R4, R5, RZ, 0x1e ;  /* 0x0000000504057211 */ /* 0x000fc800078ff0ff */
[----:B------:R-:W-:Y:S01]  /*14d0*/  SHF.R.U32.HI R4, RZ, 0x1f, R7 ;  /* 0x0000001fff047819 */ /* 0x000fe20000011607 */
[----:B-1----:R-:W-:-:S03]  /*14e0*/  IMAD.WIDE R2, R11, 0x900, R2 ;  /* 0x000009000b027825 */ /* 0x002fc600078e0202 */
[----:B------:R-:W-:Y:S01]  /*14f0*/  LEA.HI R7, R7, R4, RZ, 0x1e ;  /* 0x0000000407077211 */ /* 0x000fe200078ff0ff */
[----:B------:R-:W-:-:S04]  /*1500*/  IMAD R5, R5, -0x18, R0 ;  /* 0xffffffe805057824 */ /* 0x000fc800078e0200 */
        /* <DEDUP_REMOVED lines=17> */
[----:B------:R-:W-:Y:S05]  /*1620*/  CALL.REL.NOINC `($__internal_5_$__cuda_sm3x_div_rn_noftz_f32_slowpath) ;  /* 0x0000000000107944 */ /* 0x000fea0003c00000 */
[----:B------:R-:W-:-:S07]  /*1630*/  IMAD.MOV.U32 R7, RZ, RZ, R17 ;  /* 0x000000ffff077224 */ /* 0x000fce00078e0011 */
.L_x_167:
[----:B------:R-:W-:Y:S05]  /*1640*/  BSYNC.RECONVERGENT B0 ;  /* 0x0000000000007941 */ /* 0x000fea0003800200 */
.L_x_166:
[----:B------:R-:W-:Y:S01]  /*1650*/  REDG.E.ADD.F32.FTZ.RN.STRONG.GPU desc[UR4][R2.64], R7 ;  /* 0x00000007020079a6 */ /* 0x000fe2000c12f304 */
[----:B------:R-:W-:Y:S05]  /*1660*/  EXIT ;  /* 0x000000000000794d */ /* 0x000fea0003800000 */
        .weak           $__internal_5_$__cuda_sm3x_div_rn_noftz_f32_slowpath
        .type           $__internal_5_$__cuda_sm3x_div_rn_noftz_f32_slowpath,@function
        .size           $__internal_5_$__cuda_sm3x_div_rn_noftz_f32_slowpath,(.L_x_356 - $__internal_5_$__cuda_sm3x_div_rn_noftz_f32_slowpath)
$__internal_5_$__cuda_sm3x_div_rn_noftz_f32_slowpath:
        /* <DEDUP_REMOVED lines=35> */
.L_x_169:
[----:B------:R-:W-:Y:S01]  /*18a0*/  LEA R15, R17, 0xc0800000, 0x17 ;  /* 0xc0800000110f7811 */ /* 0x000fe200078eb8ff */
[----:B------:R-:W-:Y:S01]  /*18b0*/  BSSY.RECONVERGENT B3, `(.L_x_174) ;  /* 0x0000036000037945 */ /* 0x000fe20003800200 */
[----:B------:R-:W-:-:S03]  /*18c0*/  IADD3 R14, PT, PT, R14, -0x7f, RZ ;  /* 0xffffff810e0e7810 */ /* 0x000fc60007ffe0ff */
[----:B------:R-:W-:Y:S01]  /*18d0*/  IMAD.IADD R24, R18, 0x1, -R15 ;  /* 0x0000000112187824 */ /* 0x000fe200078e0a0f */
[C---:B------:R-:W-:Y:S01]  /*18e0*/  IADD3 R17, PT, PT, R14.reuse, 0x7f, -R17 ;  /* 0x0000007f0e117810 */ /* 0x040fe20007ffe811 */
[----:B------:R-:W-:Y:S02]  /*18f0*/  IMAD R0, R14, -0x800000, R23 ;  /* 0xff8000000e007824 */ /* 0x000fe400078e0217 */
        /* <DEDUP_REMOVED lines=45> */
.L_x_176:
[----:B------:R-:W-:-:S04]  /*1bd0*/  LOP3.LUT R0, R0, 0x80000000, RZ, 0xc0, !PT ;  /* 0x8000000000007812 */ /* 0x000fc800078ec0ff */
[----:B------:R-:W-:Y:S01]  /*1be0*/  LOP3.LUT R0, R0, 0x7f800000, RZ, 0xfc, !PT ;  /* 0x7f80000000007812 */ /* 0x000fe200078efcff */
[----:B------:R-:W-:Y:S06]  /*1bf0*/  BRA `(.L_x_177) ;  /* 0x0000000000047947 */ /* 0x000fec0003800000 */
.L_x_175:
[----:B------:R-:W-:-:S07]  /*1c00*/  IMAD R0, R17, 0x800000, R0 ;  /* 0x0080000011007824 */ /* 0x000fce00078e0200 */
.L_x_177:
[----:B------:R-:W-:Y:S05]  /*1c10*/  BSYNC.RECONVERGENT B3 ;  /* 0x0000000000037941 */ /* 0x000fea0003800200 */
.L_x_174:
[----:B------:R-:W-:Y:S05]  /*1c20*/  BRA `(.L_x_178) ;  /* 0x0000000000207947 */ /* 0x000fea0003800000 */
.L_x_173:
[----:B------:R-:W-:-:S04]  /*1c30*/  LOP3.LUT R0, R18, 0x80000000, R23, 0x48, !PT ;  /* 0x8000000012007812 */ /* 0x000fc800078e4817 */
[----:B------:R-:W-:Y:S01]  /*1c40*/  LOP3.LUT R0, R0, 0x7f800000, RZ, 0xfc, !PT ;  /* 0x7f80000000007812 */ /* 0x000fe200078efcff */
[----:B------:R-:W-:Y:S06]  /*1c50*/  BRA `(.L_x_178) ;  /* 0x0000000000147947 */ /* 0x000fec0003800000 */
.L_x_172:
[----:B------:R-:W-:Y:S01]  /*1c60*/  LOP3.LUT R0, R18, 0x80000000, R23, 0x48, !PT ;  /* 0x8000000012007812 */ /* 0x000fe200078e4817 */
[----:B------:R-:W-:Y:S06]  /*1c70*/  BRA `(.L_x_178) ;  /* 0x00000000000c7947 */ /* 0x000fec0003800000 */
.L_x_171:
[----:B------:R-:W0:Y:S01]  /*1c80*/  MUFU.RSQ R0, -QNAN ;  /* 0xffc0000000007908 */ /* 0x000e220000001400 */
[----:B------:R-:W-:Y:S05]  /*1c90*/  BRA `(.L_x_178) ;  /* 0x0000000000047947 */ /* 0x000fea0003800000 */
.L_x_170:
[----:B------:R-:W-:-:S07]  /*1ca0*/  FADD.FTZ R0, R23, R12 ;  /* 0x0000000c17007221 */ /* 0x000fce0000010000 */
.L_x_178:
[----:B------:R-:W-:Y:S05]  /*1cb0*/  BSYNC.RECONVERGENT B2 ;  /* 0x0000000000027941 */ /* 0x000fea0003800200 */
.L_x_168:
[----:B------:R-:W-:Y:S01]  /*1cc0*/  HFMA2 R15, -RZ, RZ, 0, 0 ;  /* 0x00000000ff0f7431 */ /* 0x000fe200000001ff */
[----:B------:R-:W-:Y:S02]  /*1cd0*/  MOV R14, R10 ;  /* 0x0000000a000e7202 */ /* 0x000fe40000000f00 */
[----:B0-----:R-:W-:Y:S02]  /*1ce0*/  MOV R17, R0 ;  /* 0x0000000000117202 */ /* 0x001fe40000000f00 */
[----:B------:R-:W-:Y:S05]  /*1cf0*/  RET.REL.NODEC R14 `(_Z10bp_bias_c1PfPA24_A24_f) ;  /* 0xffffffe00ec07950 */ /* 0x000fea0003c3ffff */
.L_x_179:
        /* <DEDUP_REMOVED lines=16> */
.L_x_356:


//--------------------- .text._Z12bp_weight_c1PA5_A5_fPA24_A24_fPA28_f --------------------------
	.section	.text._Z12bp_weight_c1PA5_A5_fPA24_A24_fPA28_f,"ax",@progbits
	.align	128
        .global         _Z12bp_weight_c1PA5_A5_fPA24_A24_fPA28_f
        .type           _Z12bp_weight_c1PA5_A5_fPA24_A24_fPA28_f,@function
        .size           _Z12bp_weight_c1PA5_A5_fPA24_A24_fPA28_f,(.L_x_357 - _Z12bp_weight_c1PA5_A5_fPA24_A24_fPA28_f)
        .other          _Z12bp_weight_c1PA5_A5_fPA24_A24_fPA28_f,@"STO_CUDA_ENTRY STV_DEFAULT"
_Z12bp_weight_c1PA5_A5_fPA24_A24_fPA28_f:
.text._Z12bp_weight_c1PA5_A5_fPA24_A24_fPA28_f:
        /* <DEDUP_REMOVED lines=10> */
[----:B-1----:R-:W-:Y:S01]  /*00a0*/  IMAD R7, R7, UR4, R6 ;  /* 0x0000000407077c24 */ /* 0x002fe2000f8e0206 */
[----:B------:R-:W-:-:S03]  /*00b0*/  IABS R6, R2 ;  /* 0x0000000200067213 */ /* 0x000fc60000000000 */
[----:B------:R-:W-:-:S04]  /*00c0*/  IMAD R7, R7, 0x15180, RZ ;  /* 0x0001518007077824 */ /* 0x000fc800078e02ff */
[C---:B------:R-:W-:Y:S01]  /*00d0*/  VIADD R15, R7.reuse, 0x15180 ;  /* 0x00015180070f7836 */ /* 0x040fe20000000000 */
[----:B------:R-:W-:Y:S02]  /*00e0*/  IABS R13, R7 ;  /* 0x00000007000d7213 */ /* 0x000fe40000000000 */
[-C--:B------:R-:W-:Y:S02]  /*00f0*/  LOP3.LUT R7, R7, R2.reuse, RZ, 0x3c, !PT ;  /* 0x0000000207077212 */ /* 0x080fe400078e3cff */
[----:B------:R-:W-:Y:S02]  /*0100*/  IABS R10, R15 ;  /* 0x0000000f000a7213 */ /* 0x000fe40000000000 */
[----:B------:R-:W-:Y:S02]  /*0110*/  LOP3.LUT R15, R15, R2, RZ, 0x3c, !PT ;  /* 0x000000020f0f7212 */ /* 0x000fe400078e3cff */
[----:B0-----:R-:W-:Y:S02]  /*0120*/  IADD3 R8, PT, PT, R0, 0xffffffe, RZ ;  /* 0x0ffffffe00087810 */ /* 0x001fe40007ffe0ff */
[----:B------:R-:W-:-:S02]  /*0130*/  MOV R0, 0x3fb8aa3b ;  /* 0x3fb8aa3b00007802 */ /* 0x000fc40000000f00 */
[----:B------:R0:W1:Y:S01]  /*0140*/  F2I.FTZ.U32.TRUNC.NTZ R9, R8 ;  /* 0x0000000800097305 */ /* 0x000062000021f000 */
[----:B------:R-:W-:Y:S02]  /*0150*/  ISETP.GE.AND P1, PT, R15, RZ, PT ;  /* 0x000000ff0f00720c */ /* 0x000fe40003f26270 */
[----:B------:R-:W-:Y:S01]  /*0160*/  FFMA R0, R3, R0, -5.2486509360960553749e-08 ;  /* 0xb3616d8703007423 */ /* 0x000fe20000000000 */
[----:B------:R-:W-:Y:S01]  /*0170*/  ISETP.GE.AND P0, PT, R7, RZ, PT ;  /* 0x000000ff0700720c */ /* 0x000fe20003f06270 */
[----:B0-----:R-:W-:Y:S02]  /*0180*/  IMAD.MOV.U32 R8, RZ, RZ, RZ ;  /* 0x000000ffff087224 */ /* 0x001fe400078e00ff */
[----:B-1----:R-:W-:-:S04]  /*0190*/  IMAD.MOV R5, RZ, RZ, -R9 ;  /* 0x000000ffff057224 */ /* 0x002fc800078e0a09 */
[----:B------:R-:W-:-:S04]  /*01a0*/  IMAD R5, R5, R4, RZ ;  /* 0x0000000405057224 */ /* 0x000fc800078e02ff */
[----:B------:R-:W-:-:S04]  /*01b0*/  IMAD.HI.U32 R5, R9, R5, R8 ;  /* 0x0000000509057227 */ /* 0x000fc800078e0008 */
[----:B------:R-:W-:Y:S02]  /*01c0*/  HFMA2 R9, -RZ, RZ, 1.642578125, 10.2890625 ;  /* 0x3e924925ff097431 */ /* 0x000fe400000001ff */
[----:B------:R-:W-:Y:S02]  /*01d0*/  IMAD.MOV R8, RZ, RZ, -R6 ;  /* 0x000000ffff087224 */ /* 0x000fe400078e0a06 */
[----:B------:R-:W-:-:S04]  /*01e0*/  IMAD.HI.U32 R6, R5, R13, RZ ;  /* 0x0000000d05067227 */ /* 0x000fc800078e00ff */
[----:B------:R-:W-:-:S04]  /*01f0*/  IMAD.HI.U32 R5, R5, R10, RZ ;  /* 0x0000000a05057227 */ /* 0x000fc800078e00ff */
[----:B------:R-:W-:Y:S01]  /*0200*/  FFMA R0, -R9, 1.9251366722983220825e-08, R0 ;  /* 0x32a55e3409007823 */ /* 0x000fe20000000100 */
[----:B------:R-:W-:-:S03]  /*0210*/  IMAD R17, R5, R8, R10 ;  /* 0x0000000805117224 */ /* 0x000fc600078e020a */
[----:B------:R-:W-:Y:S01]  /*0220*/  FFMA R0, R3, 0.029808623716235160828, R0 ;  /* 0x3cf4313703007823 */ /* 0x000fe20000000000 */
[----:B------:R-:W-:Y:S01]  /*0230*/  IMAD R13, R6, R8, R13 ;  /* 0x00000008060d7224 */ /* 0x000fe200078e020d */
[C---:B------:R-:W-:Y:S02]  /*0240*/  ISETP.GT.U32.AND P5, PT, R4.reuse, R17, PT ;  /* 0x000000110400720c */ /* 0x040fe40003fa4070 */
[----:B------:R-:W-:Y:S02]  /*0250*/  FFMA R8, -R9, 0.0099362079054117202759, R0 ;  /* 0x3c22cb7a09087823 */ /* 0x000fe40000000100 */
[----:B------:R-:W-:Y:S02]  /*0260*/  ISETP.GT.U32.AND P4, PT, R4, R13, PT ;  /* 0x0000000d0400720c */ /* 0x000fe40003f84070 */
[----:B------:R-:W-:-:S04]  /*0270*/  FADD R9, R8, 4.5878014564514160156 ;  /* 0x4092cf4508097421 */ /* 0x000fc80000000000 */
[C---:B------:R-:W-:Y:S01]  /*0280*/  FMUL R0, R9.reuse, 2 ;  /* 0x4000000009007820 */ /* 0x040fe20000400000 */
[----:B------:R-:W-:Y:S02]  /*0290*/  FADD R11, R9, -4.5878014564514160156 ;  /* 0xc092cf45090b7421 */ /* 0x000fe40000000000 */
[----:B------:R-:W-:Y:S01]  /*02a0*/  @!P5 IMAD.IADD R17, R17, 0x1, -R4 ;  /* 0x000000011111d824 */ /* 0x000fe200078e0a04 */
[----:B------:R-:W0:Y:S03]  /*02b0*/  FRND R3, R0 ;  /* 0x0000000000037307 */ /* 0x000e260000201000 */
[-C--:B------:R-:W-:Y:S01]  /*02c0*/  @!P4 IADD3 R13, PT, PT, R13, -R4.reuse, RZ ;  /* 0x800000040d0dc210 */ /* 0x080fe20007ffe0ff */
[----:B------:R-:W-:Y:S02]  /*02d0*/  @!P5 VIADD R5, R5, 0x1 ;  /* 0x000000010505d836 */ /* 0x000fe40000000000 */
[----:B------:R-:W-:Y:S01]  /*02e0*/  FADD R11, R8, -R11 ;  /* 0x8000000b080b7221 */ /* 0x000fe20000000000 */
[----:B------:R-:W-:-:S02]  /*02f0*/  ISETP.GE.U32.AND P3, PT, R17, R4, PT ;  /* 0x000000041100720c */ /* 0x000fc40003f66070 */
[----:B------:R-:W-:Y:S01]  /*0300*/  ISETP.GE.U32.AND P2, PT, R13, R4, PT ;  /* 0x000000040d00720c */ /* 0x000fe20003f46070 */
[----:B------:R-:W-:Y:S01]  /*0310*/  FFMA R4, R9, 2, -R0 ;  /* 0x4000000009047823 */ /* 0x000fe20000000800 */
[----:B------:R-:W-:Y:S02]  /*0320*/  @!P4 IADD3 R6, PT, PT, R6, 0x1, RZ ;  /* 0x000000010606c810 */ /* 0x000fe40007ffe0ff */
[----:B------:R-:W-:Y:S01]  /*0330*/  MOV R9, 0x391fcb8e ;  /* 0x391fcb8e00097802 */ /* 0x000fe20000000f00 */
[----:B------:R-:W-:Y:S01]  /*0340*/  FFMA R4, R11, 2, R4 ;  /* 0x400000000b047823 */ /* 0x000fe20000000004 */
[----:B0-----:R-:W-:-:S05]  /*0350*/  FADD R7, R0, -R3 ;  /* 0x8000000300077221 */ /* 0x001fca0000000000 */
[----:B------:R-:W-:Y:S02]  /*0360*/  @P3 IADD3 R5, PT, PT, R5, 0x1, RZ ;  /* 0x0000000105053810 */ /* 0x000fe40007ffe0ff */
[----:B------:R-:W-:Y:S02]  /*0370*/  @P2 VIADD R6, R6, 0x1 ;  /* 0x0000000106062836 */ /* 0x000fe40000000000 */
[----:B------:R-:W-:Y:S01]  /*0380*/  FADD R4, R4, R7 ;  /* 0x0000000704047221 */ /* 0x000fe20000000000 */
[----:B------:R-:W-:Y:S01]  /*0390*/  ISETP.NE.AND P2, PT, R2, RZ, PT ;  /* 0x000000ff0200720c */ /* 0x000fe20003f45270 */
[----:B------:R-:W-:Y:S01]  /*03a0*/  IMAD.MOV.U32 R8, RZ, RZ, R5 ;  /* 0x000000ffff087224 */ /* 0x000fe200078e0005 */
[----:B------:R-:W-:Y:S01]  /*03b0*/  LOP3.LUT R5, RZ, R2, RZ, 0x33, !PT ;  /* 0x00000002ff057212 */ /* 0x000fe200078e33ff */
[----:B------:R-:W-:Y:S01]  /*03c0*/  FFMA R7, R4, R9, 0.0013391353422775864601 ;  /* 0x3aaf85ed04077423 */ /* 0x000fe20000000009 */
[----:B------:R-:W-:Y:S01]  /*03d0*/  @!P0 IADD3 R6, PT, PT, -R6, RZ, RZ ;  /* 0x000000ff06068210 */ /* 0x000fe20007ffe1ff */
[----:B------:R-:W-:Y:S01]  /*03e0*/  @!P1 IMAD.MOV R8, RZ, RZ, -R8 ;  /* 0x000000ffff089224 */ /* 0x000fe200078e0a08 */
[----:B------:R-:W-:Y:S01]  /*03f0*/  FSETP.GT.AND P0, PT, R3, RZ, PT ;  /* 0x000000ff0300720b */ /* 0x000fe20003f04000 */
[C---:B------:R-:W-:Y:S01]  /*0400*/  FFMA R7, R4.reuse, R7, 0.0096188392490148544312 ;  /* 0x3c1d985604077423 */ /* 0x040fe20000000007 */
[C---:B------:R-:W-:Y:S01]  /*0410*/  SEL R13, R5.reuse, R6, !P2 ;  /* 0x00000006050d7207 */ /* 0x040fe20005000000 */
[----:B------:R0:W1:Y:S01]  /*0420*/  F2I.NTZ R3, R0 ;  /* 0x0000000000037305 */ /* 0x0000620000203100 */
[----:B------:R-:W-:Y:S01]  /*0430*/  SEL R2, R5, R8, !P2 ;  /* 0x0000000805027207 */ /* 0x000fe20005000000 */
[----:B------:R-:W-:Y:S01]  /*0440*/  FFMA R7, R4, R7, 0.055503588169813156128 ;  /* 0x3d6357bb04077423 */ /* 0x000fe20000000007 */
[----:B------:R-:W-:-:S02]  /*0450*/  SEL R6, RZ, 0x83000000, P0 ;  /* 0x83000000ff067807 */ /* 0x000fc40000000000 */
[----:B------:R-:W-:Y:S01]  /*0460*/  ISETP.GT.AND P1, PT, R2, R13, PT ;  /* 0x0000000d0200720c */ /* 0x000fe20003f24270 */
[----:B------:R-:W-:Y:S01]  /*0470*/  FFMA R7, R4, R7, 0.24022644758224487305 ;  /* 0x3e75fdec04077423 */ /* 0x000fe20000000007 */
[----:B------:R-:W-:-:S03]  /*0480*/  FSETP.GT.AND P0, PT, |R0|, 152, PT ;  /* 0x431800000000780b */ /* 0x000fc60003f04200 */
[----:B------:R-:W-:-:S04]  /*0490*/  FFMA R7, R4, R7, 0.69314718246459960938 ;  /* 0x3f31721804077423 */ /* 0x000fc80000000007 */
[----:B------:R-:W-:Y:S01]  /*04a0*/  FFMA R7, R4, R7, 1 ;  /* 0x3f80000004077423 */ /* 0x000fe20000000007 */
[----:B------:R-:W-:-:S03]  /*04b0*/  IADD3 R4, PT, PT, R6, 0x7f000000, RZ ;  /* 0x7f00000006047810 */ /* 0x000fc60007ffe0ff */
[----:B01----:R-:W-:Y:S05]  /*04c0*/  @!P1 EXIT ;  /* 0x000000000000994d */ /* 0x003fea0003800000 */
[----:B------:R-:W-:Y:S01]  /*04d0*/  IMAD.IADD R5, R2, 0x1, -R13 ;  /* 0x0000000102057824 */ /* 0x000fe200078e0a0d */
[----:B------:R-:W-:Y:S01]  /*04e0*/  LEA R3, R3, -R6, 0x17 ;  /* 0x8000000603037211 */ /* 0x000fe200078eb8ff */
[----:B------:R-:W-:Y:S01]  /*04f0*/  FMUL R4, R7, R4 ;  /* 0x0000000407047220 */ /* 0x000fe20000400000 */
[----:B------:R-:W-:Y:S01]  /*0500*/  FSETP.GEU.AND P1, PT, R0, RZ, PT ;  /* 0x000000ff0000720b */ /* 0x000fe20003f2e000 */
[----:B------:R-:W0:Y:S01]  /*0510*/  LDCU.64 UR4, c[0x0][0x358] ;  /* 0x00006b00ff0477ac */ /* 0x000e220008000a00 */
[----:B------:R-:W-:Y:S01]  /*0520*/  LOP3.LUT R5, R5, 0x1, RZ, 0xc0, !PT ;  /* 0x0000000105057812 */ /* 0x000fe200078ec0ff */
[----:B------:R-:W-:Y:S01]  /*0530*/  BSSY.RECONVERGENT B0, `(.L_x_180) ;  /* 0x0000042000007945 */ /* 0x000fe20003800200 */
[----:B------:R-:W-:Y:S01]  /*0540*/  FMUL R3, R4, R3 ;  /* 0x0000000304037220 */ /* 0x000fe20000400000 */
[----:B------:R-:W-:Y:S01]  /*0550*/  @P0 FSEL R3, RZ, +INF , !P1 ;  /* 0x7f800000ff030808 */ /* 0x000fe20004800000 */
[----:B------:R-:W-:Y:S01]  /*0560*/  VIADD R11, R13, 0x1 ;  /* 0x000000010d0b7836 */ /* 0x000fe20000000000 */
[----:B------:R-:W-:-:S13]  /*0570*/  ISETP.NE.U32.AND P2, PT, R5, 0x1, PT ;  /* 0x000000010500780c */ /* 0x000fda0003f45070 */
[----:B0-----:R-:W-:Y:S05]  /*0580*/  @P2 BRA `(.L_x_181) ;  /* 0x0000000000f02947 */ /* 0x001fea0003800000 */
[----:B------:R-:W-:Y:S02]  /*0590*/  HFMA2 R12, -RZ, RZ, 0, 0 ;  /* 0x00000000ff0c7431 */ /* 0x000fe400000001ff */
[----:B------:R-:W-:-:S04]  /*05a0*/  IMAD.HI R5, R13, 0x1b4e81b5, RZ ;  /* 0x1b4e81b50d057827 */ /* 0x000fc800078e02ff */
[----:B------:R-:W-:Y:S01]  /*05b0*/  IMAD.HI R0, R13, 0x2aaaaaab, RZ ;  /* 0x2aaaaaab0d007827 */ /* 0x000fe200078e02ff */
[----:B------:R-:W-:-:S03]  /*05c0*/  SHF.R.U32.HI R6, RZ, 0x1f, R5 ;  /* 0x0000001fff067819 */ /* 0x000fc60000011605 */
[--C-:B------:R-:W-:Y:S01]  /*05d0*/  IMAD.HI R4, R13, -0x77777777, R12.reuse ;  /* 0x888888890d047827 */ /* 0x100fe200078e020c */
[----:B------:R-:W-:Y:S02]  /*05e0*/  LEA.HI.SX32 R16, R5, R6, 0x1c ;  /* 0x0000000605107211 */ /* 0x000fe400078fe2ff */
[----:B------:R-:W0:Y:S01]  /*05f0*/  LDC.64 R6, c[0x0][0x388] ;  /* 0x0000e200ff067b82 */ /* 0x000e220000000a00 */
[----:B------:R-:W-:Y:S01]  /*0600*/  IMAD.HI R10, R13, -0x6e5d4c3b, R12 ;  /* 0x91a2b3c50d0a7827 */ /* 0x000fe200078e020c */
[----:B------:R-:W-:Y:S02]  /*0610*/  SHF.R.U32.HI R5, RZ, 0x1f, R4 ;  /* 0x0000001fff057819 */ /* 0x000fe40000011604 */
[----:B------:R-:W-:Y:S01]  /*0620*/  LEA.HI R8, R0, R0, RZ, 0x1 ;  /* 0x0000000000087211 */ /* 0x000fe200078f08ff */
[----:B------:R-:W-:Y:S01]  /*0630*/  IMAD.HI R17, R16, 0x2aaaaaab, RZ ;  /* 0x2aaaaaab10117827 */ /* 0x000fe200078e02ff */
[----:B------:R-:W-:Y:S02]  /*0640*/  SHF.R.U32.HI R15, RZ, 0x1f, R10 ;  /* 0x0000001fff0f7819 */ /* 0x000fe4000001160a */
[----:B------:R-:W-:Y:S01]  /*0650*/  LEA.HI.SX32 R0, R4, R5, 0x1c ;  /* 0x0000000504007211 */ /* 0x000fe200078fe2ff */
[----:B------:R-:W-:Y:S01]  /*0660*/  IMAD.HI R9, R8, 0x66666667, RZ ;  /* 0x6666666708097827 */ /* 0x000fe200078e02ff */
[----:B------:R-:W1:Y:S01]  /*0670*/  LDC.64 R4, c[0x0][0x390] ;  /* 0x0000e400ff047b82 */ /* 0x000e620000000a00 */
[----:B------:R-:W-:-:S02]  /*0680*/  LEA.HI.SX32 R10, R10, R15, 0x15 ;  /* 0x0000000f0a0a7211 */ /* 0x000fc400078faaff */
[----:B------:R-:W-:Y:S01]  /*0690*/  IMAD.HI R14, R0, 0x66666667, RZ ;  /* 0x66666667000e7827 */ /* 0x000fe200078e02ff */
[----:B------:R-:W-:Y:S02]  /*06a0*/  SHF.R.S32.HI R12, RZ, 0x1, R9 ;  /* 0x00000001ff0c7819 */ /* 0x000fe40000011409 */
[----:B------:R-:W-:Y:S01]  /*06b0*/  SHF.R.U32.HI R18, RZ, 0x1f, R17 ;  /* 0x0000001fff127819 */ /* 0x000fe20000011611 */
[----:B------:R-:W-:Y:S01]  /*06c0*/  IMAD.HI R20, R10, 0x2aaaaaab, RZ ;  /* 0x2aaaaaab0a147827 */ /* 0x000fe200078e02ff */
[----:B------:R-:W-:Y:S02]  /*06d0*/  LEA.HI R15, R9, R12, RZ, 0x1 ;  /* 0x0000000c090f7211 */ /* 0x000fe400078f08ff */
[----:B------:R-:W-:Y:S01]  /*06e0*/  LEA.HI R19, R17, R18, RZ, 0x1e ;  /* 0x0000001211137211 */ /* 0x000fe200078ff0ff */
[----:B------:R-:W-:Y:S01]  /*06f0*/  IMAD R9, R8, -0x6, R13 ;  /* 0xfffffffa08097824 */ /* 0x000fe200078e020d */
[----:B------:R-:W-:Y:S01]  /*0700*/  SHF.R.S32.HI R17, RZ, 0x1, R14 ;  /* 0x00000001ff117819 */ /* 0x000fe2000001140e */
[----:B------:R-:W-:Y:S01]  /*0710*/  IMAD R8, R15, -0x5, R8 ;  /* 0xfffffffb0f087824 */ /* 0x000fe200078e0208 */
[----:B------:R-:W-:Y:S01]  /*0720*/  SHF.R.U32.HI R13, RZ, 0x1f, R20 ;  /* 0x0000001fff0d7819 */ /* 0x000fe20000011614 */
[----:B------:R-:W-:Y:S01]  /*0730*/  IMAD R19, R19, -0x18, R16 ;  /* 0xffffffe813137824 */ /* 0x000fe200078e0210 */
[----:B------:R-:W-:-:S02]  /*0740*/  LEA.HI R17, R14, R17, RZ, 0x1 ;  /* 0x000000110e117211 */ /* 0x000fc400078f08ff */
[----:B------:R-:W-:Y:S01]  /*0750*/  LEA.HI R15, R20, R13, RZ, 0x1e ;  /* 0x0000000d140f7211 */ /* 0x000fe200078ff0ff */
[----:B0-----:R-:W-:-:S04]  /*0760*/  IMAD.WIDE R12, R9, 0x900, R6 ;  /* 0x00000900090c7825 */ /* 0x001fc800078e0206 */
[----:B------:R-:W-:Y:S02]  /*0770*/  IMAD R6, R17, -0x5, R0 ;  /* 0xfffffffb11067824 */ /* 0x000fe400078e0200 */
[----:B------:R-:W-:Y:S02]  /*0780*/  IMAD.IADD R7, R8, 0x1, R19 ;  /* 0x0000000108077824 */ /* 0x000fe400078e0213 */
[----:B------:R-:W-:Y:S02]  /*0790*/  IMAD R15, R15, -0x18, R10 ;  /* 0xffffffe80f0f7824 */ /* 0x000fe400078e020a */
[----:B------:R-:W-:-:S04]  /*07a0*/  IMAD.WIDE R12, R19, 0x60, R12 ;  /* 0x00000060130c7825 */ /* 0x000fc800078e020c */
[----:B-1----:R-:W-:Y:S01]  /*07b0*/  IMAD.WIDE R4, R7, 0x70, R4 ;  /* 0x0000007007047825 */ /* 0x002fe200078e0204 */
        /* <DEDUP_REMOVED lines=20> */
[----:B------:R-:W-:Y:S05]  /*0900*/  CALL.REL.NOINC `($__internal_6_$__cuda_sm3x_div_rn_noftz_f32_slowpath) ;  /* 0x0000000800107944 */ /* 0x000fea0003c00000 */
[----:B------:R-:W-:-:S07]  /*0910*/  IMAD.MOV.U32 R7, RZ, RZ, R0 ;  /* 0x000000ffff077224 */ /* 0x000fce00078e0000 */
.L_x_183:
[----:B------:R-:W-:Y:S05]  /*0920*/  BSYNC.RECONVERGENT B1 ;  /* 0x0000000000017941 */ /* 0x000fea0003800200 */
.L_x_182:
[----:B------:R0:W-:Y:S01]  /*0930*/  REDG.E.ADD.F32.FTZ.RN.STRONG.GPU desc[UR4][R4.64], R7 ;  /* 0x00000007040079a6 */ /* 0x0001e2000c12f304 */
[----:B------:R-:W-:-:S07]  /*0940*/  MOV R13, R11 ;  /* 0x0000000b000d7202 */ /* 0x000fce0000000f00 */
.L_x_181:
[----:B------:R-:W-:Y:S05]  /*0950*/  BSYNC.RECONVERGENT B0 ;  /* 0x0000000000007941 */ /* 0x000fea0003800200 */
.L_x_180:
[----:B------:R-:W1:Y:S01]  /*0960*/  LDC.64 R8, c[0x0][0x390] ;  /* 0x0000e400ff087b82 */ /* 0x000e620000000a00 */
[----:B------:R-:W-:-:S07]  /*0970*/  ISETP.NE.AND P0, PT, R2, R11, PT ;  /* 0x0000000b0200720c */ /* 0x000fce0003f05270 */
[----:B0-----:R-:W0:Y:S08]  /*0980*/  LDC.64 R6, c[0x0][0x380] ;  /* 0x0000e000ff067b82 */ /* 0x001e300000000a00 */
[----:B------:R-:W2:Y:S01]  /*0990*/  LDC.64 R4, c[0x0][0x388] ;  /* 0x0000e200ff047b82 */ /* 0x000ea20000000a00 */
[----:B------:R-:W-:Y:S05]  /*09a0*/  @!P0 EXIT ;  /* 0x000000000000894d */ /* 0x000fea0003800000 */
.L_x_188:
[----:B------:R-:W-:Y:S02]  /*09b0*/  IMAD.MOV.U32 R12, RZ, RZ, RZ ;  /* 0x000000ffff0c7224 */ /* 0x000fe400078e00ff */
[----:B------:R-:W-:-:S04]  /*09c0*/  IMAD.HI R14, R13, 0x1b4e81b5, RZ ;  /* 0x1b4e81b50d0e7827 */ /* 0x000fc800078e02ff */
[----:B------:R-:W-:Y:S01]  /*09d0*/  IMAD.HI R11, R13, -0x77777777, R12 ;  /* 0x888888890d0b7827 */ /* 0x000fe200078e020c */
[----:B------:R-:W-:-:S03]  /*09e0*/  SHF.R.U32.HI R15, RZ, 0x1f, R14 ;  /* 0x0000001fff0f7819 */ /* 0x000fc6000001160e */
[----:B------:R-:W-:Y:S01]  /*09f0*/  IMAD.HI R0, R13, 0x2aaaaaab, RZ ;  /* 0x2aaaaaab0d007827 */ /* 0x000fe200078e02ff */
[----:B------:R-:W-:-:S03]  /*0a00*/  SHF.R.U32.HI R10, RZ, 0x1f, R11 ;  /* 0x0000001fff0a7819 */ /* 0x000fc6000001160b */
[----:B------:R-:W-:Y:S01]  /*0a10*/  IMAD.HI R16, R13, -0x6e5d4c3b, R12 ;  /* 0x91a2b3c50d107827 */ /* 0x000fe200078e020c */
[----:B------:R-:W-:Y:S02]  /*0a20*/  LEA.HI R0, R0, R0, RZ, 0x1 ;  /* 0x0000000000007211 */ /* 0x000fe400078f08ff */
[----:B------:R-:W-:Y:S02]  /*0a30*/  LEA.HI.SX32 R12, R14, R15, 0x1c ;  /* 0x0000000f0e0c7211 */ /* 0x000fe400078fe2ff */
[----:B------:R-:W-:Y:S01]  /*0a40*/  LEA.HI.SX32 R11, R11, R10, 0x1c ;  /* 0x0000000a0b0b7211 */ /* 0x000fe200078fe2ff */
[----:B------:R-:W-:Y:S01]  /*0a50*/  IMAD.HI R10, R0, 0x66666667, RZ ;  /* 0x66666667000a7827 */ /* 0x000fe200078e02ff */
[----:B------:R-:W-:-:S03]  /*0a60*/  SHF.R.U32.HI R15, RZ, 0x1f, R16 ;  /* 0x0000001fff0f7819 */ /* 0x000fc60000011610 */
[----:B------:R-:W-:Y:S01]  /*0a70*/  IMAD.HI R18, R12, 0x2aaaaaab, RZ ;  /* 0x2aaaaaab0c127827 */ /* 0x000fe200078e02ff */
[----:B------:R-:W-:Y:S02]  /*0a80*/  LEA.HI.SX32 R14, R16, R15, 0x15 ;  /* 0x0000000f100e7211 */ /* 0x000fe400078faaff */
[----:B------:R-:W-:Y:S01]  /*0a90*/  SHF.R.S32.HI R15, RZ, 0x1, R10 ;  /* 0x00000001ff0f7819 */ /* 0x000fe2000001140a */
[----:B------:R-:W-:Y:S01]  /*0aa0*/  IMAD.HI R16, R11, 0x66666667, RZ ;  /* 0x666666670b107827 */ /* 0x000fe200078e02ff */
[----:B------:R-:W-:Y:S02]  /*0ab0*/  SHF.R.U32.HI R19, RZ, 0x1f, R18 ;  /* 0x0000001fff137819 */ /* 0x000fe40000011612 */
[----:B------:R-:W-:Y:S01]  /*0ac0*/  LEA.HI R15, R10, R15, RZ, 0x1 ;  /* 0x0000000f0a0f7211 */ /* 0x000fe200078f08ff */
[----:B------:R-:W-:Y:S01]  /*0ad0*/  IMAD.HI R20, R14, 0x2aaaaaab, RZ ;  /* 0x2aaaaaab0e147827 */ /* 0x000fe200078e02ff */
[----:B------:R-:W-:Y:S02]  /*0ae0*/  SHF.R.S32.HI R17, RZ, 0x1, R16 ;  /* 0x00000001ff117819 */ /* 0x000fe40000011410 */
[----:B------:R-:W-:Y:S01]  /*0af0*/  LEA.HI R19, R18, R19, RZ, 0x1e ;  /* 0x0000001312137211 */ /* 0x000fe200078ff0ff */
[----:B------:R-:W-:Y:S01]  /*0b00*/  IMAD R10, R15, -0x5, R0 ;  /* 0xfffffffb0f0a7824 */ /* 0x000fe200078e0200 */
[----:B------:R-:W-:Y:S01]  /*0b10*/  LEA.HI R18, R16, R17, RZ, 0x1 ;  /* 0x0000001110127211 */ /* 0x000fe200078f08ff */
[----:B------:R-:W-:Y:S01]  /*0b20*/  IMAD R15, R0, -0x6, R13 ;  /* 0xfffffffa000f7824 */ /* 0x000fe200078e020d */
[----:B------:R-:W-:Y:S01]  /*0b30*/  SHF.R.U32.HI R17, RZ, 0x1f, R20 ;  /* 0x0000001fff117819 */ /* 0x000fe20000011614 */
[----:B------:R-:W-:-:S02]  /*0b40*/  IMAD R19, R19, -0x18, R12 ;  /* 0xffffffe813137824 */ /* 0x000fc400078e020c */
[----:B------:R-:W-:Y:S01]  /*0b50*/  IMAD R11, R18, -0x5, R11 ;  /* 0xfffffffb120b7824 */ /* 0x000fe200078e020b */
[----:B------:R-:W-:Y:S01]  /*0b60*/  LEA.HI R21, R20, R17, RZ, 0x1e ;  /* 0x0000001114157211 */ /* 0x000fe200078ff0ff */
[----:B--2---:R-:W-:Y:S01]  /*0b70*/  IMAD.WIDE R16, R15, 0x900, R4 ;  /* 0x000009000f107825 */ /* 0x004fe200078e0204 */
[----:B------:R-:W-:-:S03]  /*0b80*/  IADD3 R23, PT, PT, R10, R19, RZ ;  /* 0x000000130a177210 */ /* 0x000fc60007ffe0ff */
[----:B------:R-:W-:Y:S02]  /*0b90*/  IMAD R21, R21, -0x18, R14 ;  /* 0xffffffe815157824 */ /* 0x000fe400078e020e */
[----:B------:R-:W-:-:S04]  /*0ba0*/  IMAD.WIDE R16, R19, 0x60, R16 ;  /* 0x0000006013107825 */ /* 0x000fc800078e0210 */
[----:B-1----:R-:W-:-:S04]  /*0bb0*/  IMAD.WIDE R18, R23, 0x70, R8 ;  /* 0x0000007017127825 */ /* 0x002fc800078e0208 */
[----:B------:R-:W-:Y:S02]  /*0bc0*/  IMAD.IADD R23, R11, 0x1, R21 ;  /* 0x000000010b177824 */ /* 0x000fe400078e0215 */
[----:B------:R-:W-:-:S04]  /*0bd0*/  IMAD.WIDE R16, R21, 0x4, R16 ;  /* 0x0000000415107825 */ /* 0x000fc800078e0210 */
[----:B------:R-:W-:Y:S02]  /*0be0*/  IMAD.WIDE R18, R23, 0x4, R18 ;  /* 0x0000000417127825 */ /* 0x000fe400078e0212 */
[----:B------:R-:W2:Y:S04]  /*0bf0*/  LDG.E R16, desc[UR4][R16.64] ;  /* 0x0000000410107981 */ /* 0x000ea8000c1e1900 */
[----:B------:R-:W2:Y:S01]  /*0c00*/  LDG.E R19, desc[UR4][R18.64] ;  /* 0x0000000412137981 */ /* 0x000ea2000c1e1900 */
[----:B------:R-:W1:Y:S01]  /*0c10*/  MUFU.RCP R0, R3 ;  /* 0x0000000300007308 */ /* 0x000e620000001000 */
[----:B0-----:R-:W-:Y:S01]  /*0c20*/  IMAD.WIDE R14, R15, 0x64, R6 ;  /* 0x000000640f0e7825 */ /* 0x001fe200078e0206 */
[----:B------:R-:W-:Y:S05]  /*0c30*/  YIELD ;  /* 0x0000000000007946 */ /* 0x000fea0003800000 */
[----:B------:R-:W-:Y:S01]  /*0c40*/  IMAD.WIDE R14, R10, 0x14, R14 ;  /* 0x000000140a0e7825 */ /* 0x000fe200078e020e */
[----:B------:R-:W-:Y:S03]  /*0c50*/  BSSY.RECONVERGENT B0, `(.L_x_184) ;  /* 0x000000e000007945 */ /* 0x000fe60003800200 */
[----:B------:R-:W-:-:S04]  /*0c60*/  IMAD.WIDE R10, R11, 0x4, R14 ;  /* 0x000000040b0a7825 */ /* 0x000fc800078e020e */
[----:B-1----:R-:W-:-:S04]  /*0c70*/  FFMA R21, -R3, R0, 1 ;  /* 0x3f80000003157423 */ /* 0x002fc80000000100 */
[----:B------:R-:W-:Y:S01]  /*0c80*/  FFMA R0, R0, R21, R0 ;  /* 0x0000001500007223 */ /* 0x000fe20000000000 */
[----:B--2---:R-:W-:-:S04]  /*0c90*/  FMUL R20, R16, R19 ;  /* 0x0000001310147220 */ /* 0x004fc80000400000 */
[----:B------:R-:W0:Y:S01]  /*0ca0*/  FCHK P0, R20, R3 ;  /* 0x0000000314007302 */ /* 0x000e220000000000 */
[----:B------:R-:W-:-:S04]  /*0cb0*/  FFMA R21, R0, R20, RZ ;  /* 0x0000001400157223 */ /* 0x000fc800000000ff */
[----:B------:R-:W-:-:S04]  /*0cc0*/  FFMA R12, -R3, R21, R20 ;  /* 0x00000015030c7223 */ /* 0x000fc80000000114 */
[----:B------:R-:W-:Y:S01]  /*0cd0*/  FFMA R17, R0, R12, R21 ;  /* 0x0000000c00117223 */ /* 0x000fe20000000015 */
[----:B0-----:R-:W-:Y:S06]  /*0ce0*/  @!P0 BRA `(.L_x_185) ;  /* 0x0000000000108947 */ /* 0x001fec0003800000 */
[----:B------:R-:W-:Y:S02]  /*0cf0*/  MOV R0, R20 ;  /* 0x0000001400007202 */ /* 0x000fe40000000f00 */
[----:B------:R-:W-:-:S07]  /*0d00*/  MOV R12, 0xd20 ;  /* 0x00000d20000c7802 */ /* 0x000fce0000000f00 */
[----:B------:R-:W-:Y:S05]  /*0d10*/  CALL.REL.NOINC `($__internal_6_$__cuda_sm3x_div_rn_noftz_f32_slowpath) ;  /* 0x00000004000c7944 */ /* 0x000fea0003c00000 */
[----:B------:R-:W-:-:S07]  /*0d20*/  IMAD.MOV.U32 R17, RZ, RZ, R0 ;  /* 0x000000ffff117224 */ /* 0x000fce00078e0000 */
.L_x_185:
[----:B------:R-:W-:Y:S05]  /*0d30*/  BSYNC.RECONVERGENT B0 ;  /* 0x0000000000007941 */ /* 0x000fea0003800200 */
.L_x_184:
[----:B------:R-:W-:Y:S01]  /*0d40*/  IADD3 R15, PT, PT, R13, 0x1, RZ ;  /* 0x000000010d0f7810 */ /* 0x000fe20007ffe0ff */
[----:B------:R-:W-:Y:S02]  /*0d50*/  HFMA2 R18, -RZ, RZ, 0, 0 ;  /* 0x00000000ff127431 */ /* 0x000fe400000001ff */
[----:B------:R-:W-:Y:S01]  /*0d60*/  IMAD.MOV.U32 R14, RZ, RZ, RZ ;  /* 0x000000ffff0e7224 */ /* 0x000fe200078e00ff */
[----:B------:R0:W-:Y:S01]  /*0d70*/  REDG.E.ADD.F32.FTZ.RN.STRONG.GPU desc[UR4][R10.64], R17 ;  /* 0x000000110a0079a6 */ /* 0x0001e2000c12f304 */
[----:B------:R-:W-:-:S04]  /*0d80*/  IMAD.HI R16, R15, 0x1b4e81b5, RZ ;  /* 0x1b4e81b50f107827 */ /* 0x000fc800078e02ff */
[----:B------:R-:W-:Y:S01]  /*0d90*/  IMAD.MOV.U32 R19, RZ, RZ, R15 ;  /* 0x000000ffff137224 */ /* 0x000fe200078e000f */
[----:B------:R-:W-:Y:S01]  /*0da0*/  SHF.R.U32.HI R21, RZ, 0x1f, R16 ;  /* 0x0000001fff157819 */ /* 0x000fe20000011610 */
[----:B------:R-:W-:-:S03]  /*0db0*/  IMAD.HI R0, R15, 0x2aaaaaab, RZ ;  /* 0x2aaaaaab0f007827 */ /* 0x000fc600078e02ff */
[----:B------:R-:W-:Y:S01]  /*0dc0*/  LEA.HI.SX32 R16, R16, R21, 0x1c ;  /* 0x0000001510107211 */ /* 0x000fe200078fe2ff */
[----:B------:R-:W-:Y:S01]  /*0dd0*/  IMAD.HI R20, R15, -0x77777777, R14 ;  /* 0x888888890f147827 */ /* 0x000fe200078e020e */
[----:B------:R-:W-:-:S03]  /*0de0*/  LEA.HI R14, R0, R0, RZ, 0x1 ;  /* 0x00000000000e7211 */ /* 0x000fc600078f08ff */
[----:B------:R-:W-:Y:S01]  /*0df0*/  IMAD.HI R18, R15, -0x6e5d4c3b, R18 ;  /* 0x91a2b3c50f127827 */ /* 0x000fe200078e0212 */
[----:B------:R-:W-:-:S03]  /*0e00*/  SHF.R.U32.HI R19, RZ, 0x1f, R20 ;  /* 0x0000001fff137819 */ /* 0x000fc60000011614 */
[----:B------:R-:W-:Y:S01]  /*0e10*/  IMAD.HI R12, R14, 0x66666667, RZ ;  /* 0x666666670e0c7827 */ /* 0x000fe200078e02ff */
[----:B------:R-:W-:Y:S02]  /*0e20*/  SHF.R.U32.HI R21, RZ, 0x1f, R18 ;  /* 0x0000001fff157819 */ /* 0x000fe40000011612 */
[----:B------:R-:W-:Y:S01]  /*0e30*/  LEA.HI.SX32 R20, R20, R19, 0x1c ;  /* 0x0000001314147211 */ /* 0x000fe200078fe2ff */
[----:B------:R-:W-:Y:S01]  /*0e40*/  IMAD.HI R22, R16, 0x2aaaaaab, RZ ;  /* 0x2aaaaaab10167827 */ /* 0x000fe200078e02ff */
[----:B------:R-:W-:Y:S02]  /*0e50*/  LEA.HI.SX32 R0, R18, R21, 0x15 ;  /* 0x0000001512007211 */ /* 0x000fe400078faaff */
[----:B------:R-:W-:Y:S01]  /*0e60*/  SHF.R.S32.HI R21, RZ, 0x1, R12 ;  /* 0x00000001ff157819 */ /* 0x000fe2000001140c */
[----:B------:R-:W-:Y:S01]  /*0e70*/  IMAD.HI R19, R20, 0x66666667, RZ ;  /* 0x6666666714137827 */ /* 0x000fe200078e02ff */
[----:B------:R-:W-:Y:S02]  /*0e80*/  SHF.R.U32.HI R23, RZ, 0x1f, R22 ;  /* 0x0000001fff177819 */ /* 0x000fe40000011616 */
[----:B------:R-:W-:Y:S01]  /*0e90*/  LEA.HI R21, R12, R21, RZ, 0x1 ;  /* 0x000000150c157211 */ /* 0x000fe200078f08ff */
[----:B------:R-:W-:Y:S01]  /*0ea0*/  IMAD.HI R18, R0, 0x2aaaaaab, RZ ;  /* 0x2aaaaaab00127827 */ /* 0x000fe200078e02ff */
[----:B------:R-:W-:-:S02]  /*0eb0*/  LEA.HI R23, R22, R23, RZ, 0x1e ;  /* 0x0000001716177211 */ /* 0x000fc400078ff0ff */
[----:B------:R-:W-:Y:S01]  /*0ec0*/  SHF.R.S32.HI R22, RZ, 0x1, R19 ;  /* 0x00000001ff167819 */ /* 0x000fe20000011413 */
[----:B------:R-:W-:Y:S01]  /*0ed0*/  IMAD R15, R14, -0x6, R15 ;  /* 0xfffffffa0e0f7824 */ /* 0x000fe200078e020f */
[----:B------:R-:W-:Y:S01]  /*0ee0*/  SHF.R.U32.HI R25, RZ, 0x1f, R18 ;  /* 0x0000001fff197819 */ /* 0x000fe20000011612 */
[----:B------:R-:W-:Y:S01]  /*0ef0*/  IMAD R12, R21, -0x5, R14 ;  /* 0xfffffffb150c7824 */ /* 0x000fe200078e020e */
[----:B------:R-:W-:Y:S01]  /*0f00*/  LEA.HI R21, R19, R22, RZ, 0x1 ;  /* 0x0000001613157211 */ /* 0x000fe200078f08ff */
[----:B------:R-:W-:Y:S01]  /*0f10*/  IMAD R23, R23, -0x18, R16 ;  /* 0xffffffe817177824 */ /* 0x000fe200078e0210 */
[----:B------:R-:W-:Y:S01]  /*0f20*/  LEA.HI R25, R18, R25, RZ, 0x1e ;  /* 0x0000001912197211 */ /* 0x000fe200078ff0ff */
[----:B------:R-:W-:-:S03]  /*0f30*/  IMAD.WIDE R18, R15, 0x900, R4 ;  /* 0x000009000f127825 */ /* 0x000fc600078e0204 */
[----:B------:R-:W-:Y:S01]  /*0f40*/  IADD3 R27, PT, PT, R12, R23, RZ ;  /* 0x000000170c1b7210 */ /* 0x000fe20007ffe0ff */
[----:B------:R-:W-:Y:S02]  /*0f50*/  IMAD R14, R21, -0x5, R20 ;  /* 0xfffffffb150e7824 */ /* 0x000fe400078e0214 */
[----:B------:R-:W-:Y:S02]  /*0f60*/  IMAD R25, R25, -0x18, R0 ;  /* 0xffffffe819197824 */ /* 0x000fe400078e0200 */
[----:B------:R-:W-:-:S04]  /*0f70*/  IMAD.WIDE R20, R23, 0x60, R18 ;  /* 0x0000006017147825 */ /* 0x000fc800078e0212 */
[----:B------:R-:W-:-:S04]  /*0f80*/  IMAD.WIDE R18, R27, 0x70, R8 ;  /* 0x000000701b127825 */ /* 0x000fc800078e0208 */
[----:B------:R-:W-:Y:S02]  /*0f90*/  IMAD.IADD R23, R14, 0x1, R25 ;  /* 0x000000010e177824 */ /* 0x000fe400078e0219 */
        /* <DEDUP_REMOVED lines=21> */
.L_x_187:
[----:B------:R-:W-:Y:S05]  /*10f0*/  BSYNC.RECONVERGENT B0 ;  /* 0x0000000000007941 */ /* 0x000fea0003800200 */
.L_x_186:
[----:B------:R-:W-:Y:S01]  /*1100*/  IADD3 R13, PT, PT, R13, 0x2, RZ ;  /* 0x000000020d0d7810 */ /* 0x000fe20007ffe0ff */
[----:B------:R3:W-:Y:S03]  /*1110*/  REDG.E.ADD.F32.FTZ.RN.STRONG.GPU desc[UR4][R10.64], R15 ;  /* 0x0000000f0a0079a6 */ /* 0x0007e6000c12f304 */
[----:B------:R-:W-:-:S13]  /*1120*/  ISETP.NE.AND P0, PT, R13, R2, PT ;  /* 0x000000020d00720c */ /* 0x000fda0003f05270 */
[----:B---3--:R-:W-:Y:S05]  /*1130*/  @P0 BRA `(.L_x_188) ;  /* 0xfffffff8001c0947 */ /* 0x008fea000383ffff */
[----:B------:R-:W-:Y:S05]  /*1140*/  EXIT ;  /* 0x000000000000794d */ /* 0x000fea0003800000 */
        .weak           $__internal_6_$__cuda_sm3x_div_rn_noftz_f32_slowpath
        .type           $__internal_6_$__cuda_sm3x_div_rn_noftz_f32_slowpath,@function
        .size           $__internal_6_$__cuda_sm3x_div_rn_noftz_f32_slowpath,(.L_x_357 - $__internal_6_$__cuda_sm3x_div_rn_noftz_f32_slowpath)
$__internal_6_$__cuda_sm3x_div_rn_noftz_f32_slowpath:
[--C-:B------:R-:W-:Y:S01]  /*1150*/  SHF.R.U32.HI R14, RZ, 0x17, R3.reuse ;  /* 0x00000017ff0e7819 */ /* 0x100fe20000011603 */
[----:B------:R-:W-:Y:S01]  /*1160*/  BSSY.RECONVERGENT B2, `(.L_x_189) ;  /* 0x0000063000027945 */ /* 0x000fe20003800200 */
[----:B------:R-:W-:Y:S01]  /*1170*/  SHF.R.U32.HI R17, RZ, 0x17, R0 ;  /* 0x00000017ff117819 */ /* 0x000fe20000011600 */
[----:B------:R-:W-:Y:S01]  /*1180*/  IMAD.MOV.U32 R19, RZ, RZ, R3 ;  /* 0x000000ffff137224 */ /* 0x000fe200078e0003 */
[----:B------:R-:W-:Y:S02]  /*1190*/  LOP3.LUT R14, R14, 0xff, RZ, 0xc0, !PT ;  /* 0x000000ff0e0e7812 */ /* 0x000fe400078ec0ff */
[----:B------:R-:W-:-:S03]  /*11a0*/  LOP3.LUT R17, R17, 0xff, RZ, 0xc0, !PT ;  /* 0x000000ff11117812 */ /* 0x000fc600078ec0ff */
[----:B------:R-:W-:Y:S01]  /*11b0*/  VIADD R18, R14, 0xffffffff ;  /* 0xffffffff0e127836 */ /* 0x000fe20000000000 */
[----:B------:R-:W-:-:S04]  /*11c0*/  IADD3 R16, PT, PT, R17, -0x1, RZ ;  /* 0xffffffff11107810 */ /* 0x000fc80007ffe0ff */
[----:B------:R-:W-:-:S04]  /*11d0*/  ISETP.GT.U32.AND P0, PT, R18, 0xfd, PT ;  /* 0x000000fd1200780c */ /* 0x000fc80003f04070 */
        /* <DEDUP_REMOVED lines=24> */
[----:B------:R-:W-:-:S03]  /*1360*/  @!P1 FFMA R19, R3, 1.84467440737095516160e+19, RZ ;  /* 0x5f80000003139823 */ /* 0x000fc600000000ff */
[----:B------:R-:W-:-:S07]  /*1370*/  @!P1 VIADD R15, R15, 0x40 ;  /* 0x000000400f0f9836 */ /* 0x000fce0000000000 */
.L_x_190:
[----:B------:R-:W-:Y:S01]  /*1380*/  LEA R16, R14, 0xc0800000, 0x17 ;  /* 0xc08000000e107811 */ /* 0x000fe200078eb8ff */
[----:B------:R-:W-:Y:S01]  /*1390*/  VIADD R17, R17, 0xffffff81 ;  /* 0xffffff8111117836 */ /* 0x000fe20000000000 */
[----:B------:R-:W-:Y:S02]  /*13a0*/  BSSY.RECONVERGENT B3, `(.L_x_195) ;  /* 0x0000035000037945 */ /* 0x000fe40003800200 */
[----:B------:R-:W-:Y:S01]  /*13b0*/  IADD3 R18, PT, PT, -R16, R19, RZ ;  /* 0x0000001310127210 */ /* 0x000fe20007ffe1ff */
[----:B------:R-:W-:-:S03]  /*13c0*/  IMAD R0, R17, -0x800000, R0 ;  /* 0xff80000011007824 */ /* 0x000fc600078e0200 */
[----:B------:R0:W1:Y:S01]  /*13d0*/  MUFU.RCP R16, R18 ;  /* 0x0000001200107308 */ /* 0x0000620000001000 */
[----:B------:R-:W-:Y:S01]  /*13e0*/  FADD.FTZ R19, -R18, -RZ ;  /* 0x800000ff12137221 */ /* 0x000fe20000010100 */
        /* <DEDUP_REMOVED lines=10> */
[----:B------:R-:W-:-:S05]  /*1490*/  LOP3.LUT R14, R14, 0xff, RZ, 0xc0, !PT ;  /* 0x000000ff0e0e7812 */ /* 0x000fca00078ec0ff */
[----:B------:R-:W-:-:S05]  /*14a0*/  IMAD.IADD R14, R14, 0x1, R15 ;  /* 0x000000010e0e7824 */ /* 0x000fca00078e020f */
        /* <DEDUP_REMOVED lines=32> */
.L_x_197:
[----:B------:R-:W-:-:S04]  /*16b0*/  LOP3.LUT R0, R0, 0x80000000, RZ, 0xc0, !PT ;  /* 0x8000000000007812 */ /* 0x000fc800078ec0ff */
[----:B------:R-:W-:Y:S01]  /*16c0*/  LOP3.LUT R0, R0, 0x7f800000, RZ, 0xfc, !PT ;  /* 0x7f80000000007812 */ /* 0x000fe200078efcff */
[----:B------:R-:W-:Y:S06]  /*16d0*/  BRA `(.L_x_198) ;  /* 0x0000000000047947 */ /* 0x000fec0003800000 */
.L_x_196:
[----:B------:R-:W-:-:S07]  /*16e0*/  IMAD R0, R15, 0x800000, R0 ;  /* 0x008000000f007824 */ /* 0x000fce00078e0200 */
.L_x_198:
[----:B------:R-:W-:Y:S05]  /*16f0*/  BSYNC.RECONVERGENT B3 ;  /* 0x0000000000037941 */ /* 0x000fea0003800200 */
.L_x_195:
[----:B------:R-:W-:Y:S05]  /*1700*/  BRA `(.L_x_199) ;  /* 0x0000000000207947 */ /* 0x000fea0003800000 */
.L_x_194:
[----:B------:R-:W-:-:S04]  /*1710*/  LOP3.LUT R0, R19, 0x80000000, R0, 0x48, !PT ;  /* 0x8000000013007812 */ /* 0x000fc800078e4800 */
[----:B------:R-:W-:Y:S01]  /*1720*/  LOP3.LUT R0, R0, 0x7f800000, RZ, 0xfc, !PT ;  /* 0x7f80000000007812 */ /* 0x000fe200078efcff */
[----:B------:R-:W-:Y:S06]  /*1730*/  BRA `(.L_x_199) ;  /* 0x0000000000147947 */ /* 0x000fec0003800000 */
.L_x_193:
[----:B------:R-:W-:Y:S01]  /*1740*/  LOP3.LUT R0, R19, 0x80000000, R0, 0x48, !PT ;  /* 0x8000000013007812 */ /* 0x000fe200078e4800 */
[----:B------:R-:W-:Y:S06]  /*1750*/  BRA `(.L_x_199) ;  /* 0x00000000000c7947 */ /* 0x000fec0003800000 */
.L_x_192:
[----:B------:R-:W0:Y:S01]  /*1760*/  MUFU.RSQ R0, -QNAN ;  /* 0xffc0000000007908 */ /* 0x000e220000001400 */
[----:B------:R-:W-:Y:S05]  /*1770*/  BRA `(.L_x_199) ;  /* 0x0000000000047947 */ /* 0x000fea0003800000 */
.L_x_191:
[----:B------:R-:W-:-:S07]  /*1780*/  FADD.FTZ R0, R0, R3 ;  /* 0x0000000300007221 */ /* 0x000fce0000010000 */
.L_x_199:
[----:B------:R-:W-:Y:S05]  /*1790*/  BSYNC.RECONVERGENT B2 ;  /* 0x0000000000027941 */ /* 0x000fea0003800200 */
.L_x_189:
[----:B------:R-:W-:Y:S01]  /*17a0*/  HFMA2 R15, -RZ, RZ, 0, 0 ;  /* 0x00000000ff0f7431 */ /* 0x000fe200000001ff */
[----:B------:R-:W-:-:S04]  /*17b0*/  MOV R14, R12 ;  /* 0x0000000c000e7202 */ /* 0x000fc80000000f00 */
[----:B0-----:R-:W-:Y:S05]  /*17c0*/  RET.REL.NODEC R14 `(_Z12bp_weight_c1PA5_A5_fPA24_A24_fPA28_f) ;  /* 0xffffffe80e0c7950 */ /* 0x001fea0003c3ffff */
.L_x_200:
        /* <DEDUP_REMOVED lines=11> */
.L_x_357:


//--------------------- .text._Z12bp_preact_c1PA24_A24_fS1_S1_ --------------------------
	.section	.text._Z12bp_preact_c1PA24_A24_fS1_S1_,"ax",@progbits
	.align	128
        .global         _Z12bp_preact_c1PA24_A24_fS1_S1_
        .type           _Z12bp_preact_c1PA24_A24_fS1_S1_,@function
        .size           _Z12bp_preact_c1PA24_A24_fS1_S1_,(.L_x_358 - _Z12bp_preact_c1PA24_A24_fS1_S1_)
        .other          _Z12bp_preact_c1PA24_A24_fS1_S1_,@"STO_CUDA_ENTRY STV_DEFAULT"
_Z12bp_preact_c1PA24_A24_fS1_S1_:
.text._Z12bp_preact_c1PA24_A24_fS1_S1_:
        /* <DEDUP_REMOVED lines=34> */
[-C--:B------:R-:W-:Y:S01]  /*0220*/  @!P5 IADD3 R6, PT, PT, R6, -R9.reuse, RZ ;  /* 0x800000090606d210 */ /* 0x080fe20007ffe0ff */
[----:B------:R-:W-:Y:S01]  /*0230*/  @!P5 VIADD R4, R4, 0x1 ;  /* 0x000000010404d836 */ /* 0x000fe20000000000 */
        /* <DEDUP_REMOVED lines=13> */
[----:B------:R-:W-:Y:S01]  /*0310*/  IMAD.IADD R0, R10, 0x1, -R11 ;  /* 0x000000010a007824 */ /* 0x000fe200078e0a0b */
[----:B------:R-:W0:Y:S01]  /*0320*/  LDCU.64 UR4, c[0x0][0x358] ;  /* 0x00006b00ff0477ac */ /* 0x000e220008000a00 */
[----:B------:R-:W-:Y:S01]  /*0330*/  BSSY.RECONVERGENT B0, `(.L_x_201) ;  /* 0x000003e000007945 */ /* 0x000fe20003800200 */
[----:B------:R-:W-:Y:S02]  /*0340*/  IADD3 R13, PT, PT, R11, 0x1, RZ ;  /* 0x000000010b0d7810 */ /* 0x000fe40007ffe0ff */
        /* <DEDUP_REMOVED lines=15> */
[----:B0-----:R-:W-:-:S03]  /*0440*/  IMAD.WIDE R2, R6, 0x900, R2 ;  /* 0x0000090006027825 */ /* 0x001fc600078e0202 */
[----:B------:R-:W-:Y:S01]  /*0450*/  LEA.HI R4, R8, R9, RZ, 0x1e ;  /* 0x0000000908047211 */ /* 0x000fe200078ff0ff */
[----:B------:R-:W-:-:S04]  /*0460*/  IMAD R5, R5, -0x18, R0 ;  /* 0xffffffe805057824 */ /* 0x000fc800078e0200 */
[----:B------:R-:W-:-:S04]  /*0470*/  IMAD.WIDE R2, R5, 0x60, R2 ;  /* 0x0000006005027825 */ /* 0x000fc800078e0202 */
[----:B------:R-:W-:-:S04]  /*0480*/  IMAD R4, R4, -0x18, R7 ;  /* 0xffffffe804047824 */ /* 0x000fc800078e0207 */
[----:B------:R-:W-:-:S06]  /*0490*/  IMAD.WIDE R2, R4, 0x4, R2 ;  /* 0x0000000404027825 */ /* 0x000fcc00078e0202 */
[----:B------:R-:W2:Y:S01]  /*04a0*/  LDG.E R2, desc[UR4][R2.64] ;  /* 0x0000000402027981 */ /* 0x000ea2000c1e1900 */
[----:B------:R-:W-:Y:S01]  /*04b0*/  HFMA2 R7, -RZ, RZ, 0.96630859375, -0.0022525787353515625 ;  /* 0x3bbb989dff077431 */ /* 0x000fe200000001ff */
[----:B------:R-:W-:Y:S01]  /*04c0*/  MOV R9, 0x437c0000 ;  /* 0x437c000000097802 */ /* 0x000fe20000000f00 */
[----:B------:R-:W-:Y:S03]  /*04d0*/  BSSY.RECONVERGENT B1, `(.L_x_203) ;  /* 0x0000015000017945 */ /* 0x000fe60003800200 */
[----:B--2---:R-:W-:-:S04]  /*04e0*/  FFMA.SAT R0, R2, -R7, 0.5 ;  /* 0x3f00000002007423 */ /* 0x004fc80000002807 */
[----:B------:R-:W-:-:S04]  /*04f0*/  FFMA.RM R0, R0, R9, 12582913 ;  /* 0x4b40000100007423 */ /* 0x000fc80000004009 */
[C---:B------:R-:W-:Y:S01]  /*0500*/  FADD R7, R0.reuse, -12583039 ;  /* 0xcb40007f00077421 */ /* 0x040fe20000000000 */
[----:B------:R-:W-:-:S03]  /*0510*/  SHF.L.U32 R0, R0, 0x17, RZ ;  /* 0x0000001700007819 */ /* 0x000fc600000006ff */
[----:B------:R-:W-:-:S04]  /*0520*/  FFMA R7, R2, -1.4426950216293334961, -R7 ;  /* 0xbfb8aa3b02077823 */ /* 0x000fc80000000807 */
[----:B------:R-:W-:-:S06]  /*0530*/  FFMA R7, R2, -1.925963033500011079e-08, R7 ;  /* 0xb2a5706002077823 */ /* 0x000fcc0000000007 */
[----:B------:R-:W0:Y:S02]  /*0540*/  MUFU.EX2 R7, R7 ;  /* 0x0000000700077308 */ /* 0x000e240000000800 */
[----:B0-----:R-:W-:-:S04]  /*0550*/  FFMA R9, R0, R7, 1 ;  /* 0x3f80000000097423 */ /* 0x001fc80000000007 */
[----:B------:R-:W-:-:S05]  /*0560*/  VIADD R0, R9, 0x1800000 ;  /* 0x0180000009007836 */ /* 0x000fca0000000000 */
[----:B------:R-:W-:-:S04]  /*0570*/  LOP3.LUT R0, R0, 0x7f800000, RZ, 0xc0, !PT ;  /* 0x7f80000000007812 */ /* 0x000fc800078ec0ff */
[----:B------:R-:W-:-:S13]  /*0580*/  ISETP.GT.U32.AND P0, PT, R0, 0x1ffffff, PT ;  /* 0x01ffffff0000780c */ /* 0x000fda0003f04070 */
[----:B------:R-:W-:Y:S05]  /*0590*/  @P0 BRA `(.L_x_204) ;  /* 0x0000000000100947 */ /* 0x000fea0003800000 */
[----:B------:R-:W-:Y:S02]  /*05a0*/  MOV R0, R9 ;  /* 0x0000000900007202 */ /* 0x000fe40000000f00 */
[----:B------:R-:W-:-:S07]  /*05b0*/  MOV R16, 0x5d0 ;  /* 0x000005d000107802 */ /* 0x000fce0000000f00 */
[----:B------:R-:W-:Y:S05]  /*05c0*/  CALL.REL.NOINC `($__internal_7_$__cuda_sm20_rcp_rn_f32_slowpath) ;  /* 0x0000000800247944 */ /* 0x000fea0003c00000 */
[----:B------:R-:W-:Y:S05]  /*05d0*/  BRA `(.L_x_205) ;  /* 0x0000000000107947 */ /* 0x000fea0003800000 */
.L_x_204:
[----:B------:R-:W0:Y:S02]  /*05e0*/  MUFU.RCP R0, R9 ;  /* 0x0000000900007308 */ /* 0x000e240000001000 */
[----:B0-----:R-:W-:-:S04]  /*05f0*/  FFMA R2, R9, R0, -1 ;  /* 0xbf80000009027423 */ /* 0x001fc80000000000 */
[----:B------:R-:W-:-:S04]  /*0600*/  FADD.FTZ R3, -R2, -RZ ;  /* 0x800000ff02037221 */ /* 0x000fc80000010100 */
[----:B------:R-:W-:-:S07]  /*0610*/  FFMA R0, R0, R3, R0 ;  /* 0x0000000300007223 */ /* 0x000fce0000000000 */
.L_x_205:
[----:B------:R-:W-:Y:S05]  /*0620*/  BSYNC.RECONVERGENT B1 ;  /* 0x0000000000017941 */ /* 0x000fea0003800200 */
.L_x_203:
        /* <DEDUP_REMOVED lines=14> */
.L_x_202:
[----:B------:R-:W-:Y:S05]  /*0710*/  BSYNC.RECONVERGENT B0 ;  /* 0x0000000000007941 */ /* 0x000fea0003800200 */
.L_x_201:
[----:B------:R-:W1:Y:S01]  /*0720*/  LDC.64 R8, c[0x0][0x390] ;  /* 0x0000e400ff087b82 */ /* 0x000e620000000a00 */
[----:B------:R-:W-:-:S07]  /*0730*/  ISETP.NE.AND P0, PT, R10, R13, PT ;  /* 0x0000000d0a00720c */ /* 0x000fce0003f05270 */
[----:B0-----:R-:W0:Y:S08]  /*0740*/  LDC.64 R6, c[0x0][0x380] ;  /* 0x0000e000ff067b82 */ /* 0x001e300000000a00 */
[----:B------:R-:W2:Y:S01]  /*0750*/  LDC.64 R4, c[0x0][0x388] ;  /* 0x0000e200ff047b82 */ /* 0x000ea20000000a00 */
[----:B------:R-:W-:Y:S05]  /*0760*/  @!P0 EXIT ;  /* 0x000000000000894d */ /* 0x000fea0003800000 */
.L_x_212:
        /* <DEDUP_REMOVED lines=10> */
[----:B-1----:R-:W-:Y:S01]  /*0810*/  IMAD.WIDE R2, R13, 0x900, R8 ;  /* 0x000009000d027825 */ /* 0x002fe200078e0208 */
[----:B------:R-:W-:-:S03]  /*0820*/  SHF.R.U32.HI R17, RZ, 0x1f, R16 ;  /* 0x0000001fff117819 */ /* 0x000fc60000011610 */
[----:B------:R-:W-:Y:S01]  /*0830*/  IMAD R12, R15, -0x18, R0 ;  /* 0xffffffe80f0c7824 */ /* 0x000fe200078e0200 */
[----:B------:R-:W-:-:S03]  /*0840*/  LEA.HI R15, R16, R17, RZ, 0x1e ;  /* 0x00000011100f7211 */ /* 0x000fc600078ff0ff */
[----:B------:R-:W-:-:S04]  /*0850*/  IMAD.WIDE R2, R12, 0x60, R2 ;  /* 0x000000600c027825 */ /* 0x000fc800078e0202 */
[----:B------:R-:W-:-:S04]  /*0860*/  IMAD R15, R15, -0x18, R14 ;  /* 0xffffffe80f0f7824 */ /* 0x000fc800078e020e */
[----:B------:R-:W-:-:S06]  /*0870*/  IMAD.WIDE R2, R15, 0x4, R2 ;  /* 0x000000040f027825 */ /* 0x000fcc00078e0202 */
[----:B------:R-:W3:Y:S01]  /*0880*/  LDG.E R2, desc[UR4][R2.64] ;  /* 0x0000000402027981 */ /* 0x000ee2000c1e1900 */
[----:B------:R-:W-:Y:S01]  /*0890*/  HFMA2 R17, -RZ, RZ, 0.96630859375, -0.0022525787353515625 ;  /* 0x3bbb989dff117431 */ /* 0x000fe200000001ff */
[----:B------:R-:W-:Y:S01]  /*08a0*/  MOV R19, 0x437c0000 ;  /* 0x437c000000137802 */ /* 0x000fe20000000f00 */
[----:B------:R-:W-:Y:S03]  /*08b0*/  BSSY.RECONVERGENT B0, `(.L_x_206) ;  /* 0x0000015000007945 */ /* 0x000fe60003800200 */
[----:B---3--:R-:W-:-:S04]  /*08c0*/  FFMA.SAT R0, R2, -R17, 0.5 ;  /* 0x3f00000002007423 */ /* 0x008fc80000002811 */
[----:B------:R-:W-:-:S04]  /*08d0*/  FFMA.RM R0, R0, R19, 12582913 ;  /* 0x4b40000100007423 */ /* 0x000fc80000004013 */
[C---:B------:R-:W-:Y:S01]  /*08e0*/  FADD R17, R0.reuse, -12583039 ;  /* 0xcb40007f00117421 */ /* 0x040fe20000000000 */
[----:B------:R-:W-:-:S03]  /*08f0*/  IMAD.SHL.U32 R0, R0, 0x800000, RZ ;  /* 0x0080000000007824 */ /* 0x000fc600078e00ff */
        /* <DEDUP_REMOVED lines=10> */
[----:B0-2---:R-:W-:Y:S05]  /*09a0*/  CALL.REL.NOINC `($__internal_7_$__cuda_sm20_rcp_rn_f32_slowpath) ;  /* 0x00000004002c7944 */ /* 0x005fea0003c00000 */
[----:B------:R-:W-:Y:S05]  /*09b0*/  BRA `(.L_x_208) ;  /* 0x0000000000107947 */ /* 0x000fea0003800000 */
.L_x_207:
[----:B------:R-:W1:Y:S02]  /*09c0*/  MUFU.RCP R0, R19 ;  /* 0x0000001300007308 */ /* 0x000e640000001000 */
[----:B-1----:R-:W-:-:S04]  /*09d0*/  FFMA R2, R19, R0, -1 ;  /* 0xbf80000013027423 */ /* 0x002fc80000000000 */
[----:B------:R-:W-:-:S04]  /*09e0*/  FADD.FTZ R3, -R2, -RZ ;  /* 0x800000ff02037221 */ /* 0x000fc80000010100 */
[----:B------:R-:W-:-:S07]  /*09f0*/  FFMA R0, R0, R3, R0 ;  /* 0x0000000300007223 */ /* 0x000fce0000000000 */
.L_x_208:
[----:B------:R-:W-:Y:S05]  /*0a00*/  BSYNC.RECONVERGENT B0 ;  /* 0x0000000000007941 */ /* 0x000fea0003800200 */
.L_x_206:
[----:B--2---:R-:W-:-:S04]  /*0a10*/  IMAD.WIDE R2, R13, 0x900, R4 ;  /* 0x000009000d027825 */ /* 0x004fc800078e0204 */
[----:B------:R-:W-:-:S04]  /*0a20*/  IMAD.WIDE R2, R12, 0x60, R2 ;  /* 0x000000600c027825 */ /* 0x000fc800078e0202 */
[----:B------:R-:W-:-:S05]  /*0a30*/  IMAD.WIDE R2, R15, 0x4, R2 ;  /* 0x000000040f027825 */ /* 0x000fca00078e0202 */
[----:B------:R1:W2:Y:S01]  /*0a40*/  LDG.E R23, desc[UR4][R2.64] ;  /* 0x0000000402177981 */ /* 0x0002a2000c1e1900 */
[----:B------:R-:W-:Y:S01]  /*0a50*/  IADD3 R17, PT, PT, R11, 0x1, RZ ;  /* 0x000000010b117810 */ /* 0x000fe20007ffe0ff */
[----:B0-----:R-:W-:-:S04]  /*0a60*/  IMAD.WIDE R20, R13, 0x900, R6 ;  /* 0x000009000d147825 */ /* 0x001fc800078e0206 */
        /* <DEDUP_REMOVED lines=13> */
[----:B------:R-:W-:Y:S01]  /*0b40*/  LEA.HI R25, R22, R13, RZ, 0x1e ;  /* 0x0000000d16197211 */ /* 0x000fe200078ff0ff */
        /* <DEDUP_REMOVED lines=10> */
[----:B------:R-:W-:Y:S02]  /*0bf0*/  HFMA2 R15, -RZ, RZ, 0.96630859375, -0.0022525787353515625 ;  /* 0x3bbb989dff0f7431 */ /* 0x000fe400000001ff */
[----:B------:R-:W-:Y:S01]  /*0c00*/  IMAD.MOV.U32 R21, RZ, RZ, 0x437c0000 ;  /* 0x437c0000ff157424 */ /* 0x000fe200078e00ff */
[----:B------:R-:W-:Y:S02]  /*0c10*/  BSSY.RECONVERGENT B0, `(.L_x_209) ;  /* 0x0000015000007945 */ /* 0x000fe40003800200 */
        /* <DEDUP_REMOVED lines=14> */
[----:B------:R-:W-:Y:S05]  /*0d00*/  CALL.REL.NOINC `($__internal_7_$__cuda_sm20_rcp_rn_f32_slowpath) ;  /* 0x0000000000547944 */ /* 0x000fea0003c00000 */
[----:B------:R-:W-:Y:S05]  /*0d10*/  BRA `(.L_x_211) ;  /* 0x0000000000107947 */ /* 0x000fea0003800000 */
.L_x_210:
[----:B------:R-:W0:Y:S02]  /*0d20*/  MUFU.RCP R0, R13 ;  /* 0x0000000d00007308 */ /* 0x000e240000001000 */
[----:B0-----:R-:W-:-:S04]  /*0d30*/  FFMA R2, R13, R0, -1 ;  /* 0xbf8000000d027423 */ /* 0x001fc80000000000 */
[----:B------:R-:W-:-:S04]  /*0d40*/  FADD.FTZ R3, -R2, -RZ ;  /* 0x800000ff02037221 */ /* 0x000fc80000010100 */
[----:B------:R-:W-:-:S07]  /*0d50*/  FFMA R0, R0, R3, R0 ;  /* 0x0000000300007223 */ /* 0x000fce0000000000 */
.L_x_211:
[----:B------:R-:W-:Y:S05]  /*0d60*/  BSYNC.RECONVERGENT B0 ;  /* 0x0000000000007941 */ /* 0x000fea0003800200 */
.L_x_209:
        /* <DEDUP_REMOVED lines=15> */
        .weak           $__internal_7_$__cuda_sm20_rcp_rn_f32_slowpath
        .type           $__internal_7_$__cuda_sm20_rcp_rn_f32_slowpath,@function
        .size           $__internal_7_$__cuda_sm20_rcp_rn_f32_slowpath,(.L_x_358 - $__internal_7_$__cuda_sm20_rcp_rn_f32_slowpath)
$__internal_7_$__cuda_sm20_rcp_rn_f32_slowpath:
[----:B------:R-:W-:Y:S01]  /*0e60*/  IMAD.SHL.U32 R2, R0, 0x2, RZ ;  /* 0x0000000200027824 */ /* 0x000fe200078e00ff */
[----:B------:R-:W-:Y:S04]  /*0e70*/  BSSY.RECONVERGENT B2, `(.L_x_213) ;  /* 0x0000030000027945 */ /* 0x000fe80003800200 */
        /* <DEDUP_REMOVED lines=13> */
.L_x_214:
        /* <DEDUP_REMOVED lines=16> */
[----:B------:R-:W-:Y:S02]  /*1050*/  LOP3.LUT R20, R23, R18, RZ, 0xc0, !PT ;  /* 0x0000001217147212 */ /* 0x000fe400078ec0ff */
[----:B------:R-:W-:-:S02]  /*1060*/  IADD3 R21, PT, PT, -R21, RZ, RZ ;  /* 0x000000ff15157210 */ /* 0x000fc40007ffe1ff */
[-C--:B------:R-:W-:Y:S02]  /*1070*/  SHF.R.U32.HI R20, RZ, R3.reuse, R20 ;  /* 0x00000003ff147219 */ /* 0x080fe40000011614 */
[----:B------:R-:W-:Y:S02]  /*1080*/  LOP3.LUT P1, RZ, R21, R3, R18, 0xf8, !PT ;  /* 0x0000000315ff7212 */ /* 0x000fe4000782f812 */
[C---:B------:R-:W-:Y:S02]  /*1090*/  LOP3.LUT P0, RZ, R20.reuse, 0x1, RZ, 0xc0, !PT ;  /* 0x0000000114ff7812 */ /* 0x040fe4000780c0ff */
[----:B------:R-:W-:-:S04]  /*10a0*/  LOP3.LUT P2, RZ, R20, 0x2, RZ, 0xc0, !PT ;  /* 0x0000000214ff7812 */ /* 0x000fc8000784c0ff */
[----:B------:R-:W-:Y:S02]  /*10b0*/  PLOP3.LUT P0, PT, P0, P1, P2, 0xe0, 0x0 ;  /* 0x000000000000781c */ /* 0x000fe40000703c20 */
[----:B------:R-:W-:Y:S02]  /*10c0*/  LOP3.LUT P1, RZ, R0, 0x7fffff, RZ, 0xc0, !PT ;  /* 0x007fffff00ff7812 */ /* 0x000fe4000782c0ff */
[----:B------:R-:W-:-:S04]  /*10d0*/  SEL R3, RZ, 0x1, !P0 ;  /* 0x00000001ff037807 */ /* 0x000fc80004000000 */
[----:B------:R-:W-:-:S04]  /*10e0*/  IADD3 R3, PT, PT, -R3, RZ, RZ ;  /* 0x000000ff03037210 */ /* 0x000fc80007ffe1ff */
[----:B------:R-:W-:Y:S01]  /*10f0*/  ISETP.GE.AND P0, PT, R3, RZ, PT ;  /* 0x000000ff0300720c */ /* 0x000fe20003f06270 */
[----:B------:R-:W-:-:S05]  /*1100*/  VIADD R3, R2, 0xffffff04 ;  /* 0xffffff0402037836 */ /* 0x000fca0000000000 */
[----:B------:R-:W-:-:S07]  /*1110*/  SHF.R.U32.HI R3, RZ, R3, R18 ;  /* 0x00000003ff037219 */ /* 0x000fce0000011612 */
[----:B------:R-:W-:-:S04]  /*1120*/  @!P0 IADD3 R3, PT, PT, R3, 0x1, RZ ;  /* 0x0000000103038810 */ /* 0x000fc80007ffe0ff */
[----:B------:R-:W-:-:S04]  /*1130*/  @!P1 SHF.L.U32 R3, R3, 0x1, RZ ;  /* 0x0000000103039819 */ /* 0x000fc800000006ff */
[----:B------:R-:W-:Y:S01]  /*1140*/  LOP3.LUT R3, R3, 0x80000000, R0, 0xf8, !PT ;  /* 0x8000000003037812 */ /* 0x000fe200078ef800 */
[----:B------:R-:W-:Y:S06]  /*1150*/  BRA `(.L_x_215) ;  /* 0x0000000000047947 */ /* 0x000fec0003800000 */
.L_x_216:
[----:B------:R0:W1:Y:S02]  /*1160*/  MUFU.RCP R3, R0 ;  /* 0x0000000000037308 */ /* 0x0000640000001000 */
.L_x_215:
[----:B------:R-:W-:Y:S05]  /*1170*/  BSYNC.RECONVERGENT B2 ;  /* 0x0000000000027941 */ /* 0x000fea0003800200 */
.L_x_213:
[----:B01----:R-:W-:Y:S01]  /*1180*/  MOV R0, R3 ;  /* 0x0000000300007202 */ /* 0x003fe20000000f00 */
[----:B------:R-:W-:Y:S01]  /*1190*/  HFMA2 R3, -RZ, RZ, 0, 0 ;  /* 0x00000000ff037431 */ /* 0x000fe200000001ff */
[----:B------:R-:W-:-:S04]  /*11a0*/  MOV R2, R16 ;  /* 0x0000001000027202 */ /* 0x000fc80000000f00 */
[----:B------:R-:W-:Y:S05]  /*11b0*/  RET.REL.NODEC R2 `(_Z12bp_preact_c1PA24_A24_fS1_S1_) ;  /* 0xffffffec02907950 */ /* 0x000fea0003c3ffff */
.L_x_217:
        /* <DEDUP_REMOVED lines=12> */
.L_x_358:


//--------------------- .text._Z12bp_output_c1PA24_A24_fPA3_A3_fPA8_A8_f --------------------------
	.section	.text._Z12bp_output_c1PA24_A24_fPA3_A3_fPA8_A8_f,"ax",@progbits
	.align	128
        .global         _Z12bp_output_c1PA24_A24_fPA3_A3_fPA8_A8_f
        .type           _Z12bp_output_c1PA24_A24_fPA3_A3_fPA8_A8_f,@function
        .size           _Z12bp_output_c1PA24_A24_fPA3_A3_fPA8_A8_f,(.L_x_377 - _Z12bp_output_c1PA24_A24_fPA3_A3_fPA8_A8_f)
        .other          _Z12bp_output_c1PA24_A24_fPA3_A3_fPA8_A8_f,@"STO_CUDA_ENTRY STV_DEFAULT"
_Z12bp_output_c1PA24_A24_fPA3_A3_fPA8_A8_f:
.text._Z12bp_output_c1PA24_A24_fPA3_A3_fPA8_A8_f:
        /* <DEDUP_REMOVED lines=68> */
[----:B------:R-:W4:Y:S01]  /*0440*/  LDC.64 R8, c[0x0][0x388] ;  /* 0x0000e200ff087b82 */ /* 0x000f220000000a00 */
[----:B------:R-:W-:Y:S02]  /*0450*/  LEA.HI.SX32 R19, R10, R17, 0x1c ;  /* 0x000000110a137211 */ /* 0x000fe400078fe2ff */
[----:B------:R-:W-:Y:S01]  /*0460*/  IMAD.HI R10, R14, 0x2aaaaaab, RZ ;  /* 0x2aaaaaab0e0a7827 */ /* 0x000fe200078e02ff */
[----:B------:R-:W-:Y:S02]  /*0470*/  SHF.R.U32.HI R21, RZ, 0x1f, R16 ;  /* 0x0000001fff157819 */ /* 0x000fe40000011610 */
[----:B------:R-:W-:Y:S01]  /*0480*/  LEA.HI R18, R18, R18, RZ, 0x1 ;  /* 0x0000001212127211 */ /* 0x000fe200078f08ff */
[----:B------:R-:W-:Y:S01]  /*0490*/  IMAD.HI R20, R19, 0x2aaaaaab, RZ ;  /* 0x2aaaaaab13147827 */ /* 0x000fe200078e02ff */
[----:B------:R-:W-:-:S02]  /*04a0*/  LEA.HI R17, R10, R10, RZ, 0x1 ;  /* 0x0000000a0a117211 */ /* 0x000fc400078f08ff */
[----:B------:R-:W-:Y:S01]  /*04b0*/  LEA.HI.SX32 R16, R16, R21, 0x1b ;  /* 0x0000001510107211 */ /* 0x000fe200078fdaff */
[----:B------:R-:W-:Y:S01]  /*04c0*/  IMAD R15, R18, -0x3, R15 ;  /* 0xfffffffd120f7824 */ /* 0x000fe200078e020f */
[----:B------:R-:W-:Y:S01]  /*04d0*/  LEA.HI R10, R20, R20, RZ, 0x1 ;  /* 0x00000014140a7211 */ /* 0x000fe200078f08ff */
[----:B------:R-:W-:Y:S02]  /*04e0*/  IMAD R14, R17, -0x6, R14 ;  /* 0xfffffffa110e7824 */ /* 0x000fe400078e020e */
[----:B------:R-:W-:-:S04]  /*04f0*/  IMAD.HI R17, R18, 0x55555556, RZ ;  /* 0x5555555612117827 */ /* 0x000fc800078e02ff */
[----:B------:R-:W-:Y:S01]  /*0500*/  IMAD.HI R20, R16, 0x2aaaaaab, RZ ;  /* 0x2aaaaaab10147827 */ /* 0x000fe200078e02ff */
[----:B------:R-:W-:-:S03]  /*0510*/  LEA.HI R17, R17, R17, RZ, 0x1 ;  /* 0x0000001111117211 */ /* 0x000fc600078f08ff */
[----:B-1----:R-:W-:-:S04]  /*0520*/  IMAD.WIDE R12, R14, 0x100, R12 ;  /* 0x000001000e0c7825 */ /* 0x002fc800078e020c */
[----:B------:R-:W-:Y:S01]  /*0530*/  IMAD R10, R10, -0x6, R19 ;  /* 0xfffffffa0a0a7824 */ /* 0x000fe200078e0213 */
[----:B------:R-:W-:Y:S01]  /*0540*/  LEA.HI R19, R20, R20, RZ, 0x1 ;  /* 0x0000001414137211 */ /* 0x000fe200078f08ff */
[----:B----4-:R-:W-:-:S04]  /*0550*/  IMAD.WIDE R8, R15, 0xc, R8 ;  /* 0x0000000c0f087825 */ /* 0x010fc800078e0208 */
[----:B------:R-:W-:-:S04]  /*0560*/  IMAD.WIDE R12, R10, 0x20, R12 ;  /* 0x000000200a0c7825 */ /* 0x000fc800078e020c */
[----:B------:R-:W-:Y:S02]  /*0570*/  IMAD R17, R17, -0x3, R18 ;  /* 0xfffffffd11117824 */ /* 0x000fe400078e0212 */
[----:B------:R-:W-:Y:S02]  /*0580*/  IMAD R16, R19, -0x6, R16 ;  /* 0xfffffffa13107824 */ /* 0x000fe400078e0210 */
[----:B------:R-:W-:Y:S02]  /*0590*/  IMAD.WIDE R18, R17, 0x4, R8 ;  /* 0x0000000411127825 */ /* 0x000fe400078e0208 */
[----:B------:R-:W1:Y:S02]  /*05a0*/  LDC.64 R8, c[0x0][0x380] ;  /* 0x0000e000ff087b82 */ /* 0x000e640000000a00 */
[----:B------:R-:W-:Y:S02]  /*05b0*/  IMAD.WIDE R12, R16, 0x4, R12 ;  /* 0x00000004100c7825 */ /* 0x000fe400078e020c */
[----:B------:R-:W4:Y:S04]  /*05c0*/  LDG.E R18, desc[UR4][R18.64] ;  /* 0x0000000412127981 */ /* 0x000f28000c1e1900 */
[----:B------:R-:W4:Y:S01]  /*05d0*/  LDG.E R13, desc[UR4][R12.64] ;  /* 0x000000040c0d7981 */ /* 0x000f22000c1e1900 */
[----:B------:R-:W-:-:S02]  /*05e0*/  IMAD R15, R10, 0x3, R15 ;  /* 0x000000030a0f7824 */ /* 0x000fc400078e020f */
[----:B------:R-:W-:Y:S02]  /*05f0*/  IMAD R17, R16, 0x3, R17 ;  /* 0x0000000310117824 */ /* 0x000fe400078e0211 */
[----:B-1----:R-:W-:-:S04]  /*0600*/  IMAD.WIDE R8, R14, 0x900, R8 ;  /* 0x000009000e087825 */ /* 0x002fc800078e0208 */
[----:B------:R-:W-:-:S04]  /*0610*/  IMAD.WIDE R8, R15, 0x60, R8 ;  /* 0x000000600f087825 */ /* 0x000fc800078e0208 */
[----:B------:R-:W-:-:S04]  /*0620*/  IMAD.WIDE R8, R17, 0x4, R8 ;  /* 0x0000000411087825 */ /* 0x000fc800078e0208 */
[----:B----4-:R-:W-:-:S05]  /*0630*/  FMUL R17, R18, R13 ;  /* 0x0000000d12117220 */ /* 0x010fca0000400000 */
[----:B------:R1:W-:Y:S01]  /*0640*/  REDG.E.ADD.F32.FTZ.RN.STRONG.GPU desc[UR4][R8.64], R17 ;  /* 0x00000011080079a6 */ /* 0x0003e2000c12f304 */
[----:B------:R-:W-:-:S07]  /*0650*/  MOV R15, R11 ;  /* 0x0000000b000f7202 */ /* 0x000fce0000000f00 */
.L_x_219:
[----:B------:R-:W-:Y:S05]  /*0660*/  BSYNC.RECONVERGENT B0 ;  /* 0x0000000000007941 */ /* 0x000fea0003800200 */
.L_x_218:
[----:B------:R-:W-:Y:S05]  /*0670*/  @!P1 EXIT ;  /* 0x000000000000994d */ /* 0x000fea0003800000 */
.L_x_220:
[----:B-1--4-:R-:W-:-:S04]  /*0680*/  IMAD.HI R8, R15, 0x38e38e39, RZ ;  /* 0x38e38e390f087827 */ /* 0x012fc800078e02ff */
[----:B------:R-:W-:Y:S01]  /*0690*/  IMAD.HI R10, R15, 0x4bda12f7, RZ ;  /* 0x4bda12f70f0a7827 */ /* 0x000fe200078e02ff */
[----:B------:R-:W-:-:S03]  /*06a0*/  SHF.R.S32.HI R9, RZ, 0x1, R8 ;  /* 0x00000001ff097819 */ /* 0x000fc60000011408 */
[C---:B------:R-:W-:Y:S01]  /*06b0*/  IMAD.HI R13, R15.reuse, 0x1948b0fd, RZ ;  /* 0x1948b0fd0f0d7827 */ /* 0x040fe200078e02ff */
[----:B------:R-:W-:Y:S02]  /*06c0*/  SHF.R.U32.HI R11, RZ, 0x1f, R10 ;  /* 0x0000001fff0b7819 */ /* 0x000fe4000001160a */
        /* <DEDUP_REMOVED lines=11> */
[----:B------:R-:W-:Y:S01]  /*0780*/  IMAD R9, R8, -0x6, R9 ;  /* 0xfffffffa08097824 */ /* 0x000fe200078e0209 */
[----:B------:R-:W-:Y:S01]  /*0790*/  LEA.HI R21, R16, R16, RZ, 0x1 ;  /* 0x0000001010157211 */ /* 0x000fe200078f08ff */
[----:B------:R-:W-:-:S04]  /*07a0*/  IMAD.HI R10, R12, 0x55555556, RZ ;  /* 0x555555560c0a7827 */ /* 0x000fc800078e02ff */
[----:B------:R-:W-:Y:S01]  /*07b0*/  IMAD R8, R14, -0x6, R11 ;  /* 0xfffffffa0e087824 */ /* 0x000fe200078e020b */
[----:B------:R-:W-:Y:S01]  /*07c0*/  LEA.HI R13, R10, R10, RZ, 0x1 ;  /* 0x0000000a0a0d7211 */ /* 0x000fe200078f08ff */
[----:B0-----:R-:W-:-:S04]  /*07d0*/  IMAD.WIDE R18, R9, 0x100, R4 ;  /* 0x0000010009127825 */ /* 0x001fc800078e0204 */
[----:B------:R-:W-:Y:S02]  /*07e0*/  IMAD R11, R12, -0x3, R15 ;  /* 0xfffffffd0c0b7824 */ /* 0x000fe400078e020f */
[----:B------:R-:W-:-:S04]  /*07f0*/  IMAD.WIDE R18, R8, 0x20, R18 ;  /* 0x0000002008127825 */ /* 0x000fc800078e0212 */
[----:B---3--:R-:W-:-:S04]  /*0800*/  IMAD.WIDE R16, R11, 0xc, R2 ;  /* 0x0000000c0b107825 */ /* 0x008fc800078e0202 */
[----:B------:R-:W-:Y:S02]  /*0810*/  IMAD R12, R13, -0x3, R12 ;  /* 0xfffffffd0d0c7824 */ /* 0x000fe400078e020c */
[----:B------:R-:W-:Y:S02]  /*0820*/  IMAD R13, R21, -0x6, R20 ;  /* 0xfffffffa150d7824 */ /* 0x000fe400078e0214 */
[----:B------:R-:W-:-:S04]  /*0830*/  IMAD.WIDE R24, R12, 0x4, R16 ;  /* 0x000000040c187825 */ /* 0x000fc800078e0210 */
[----:B------:R-:W-:Y:S01]  /*0840*/  IMAD.WIDE R16, R13, 0x4, R18 ;  /* 0x000000040d107825 */ /* 0x000fe200078e0212 */
[----:B------:R0:W3:Y:S05]  /*0850*/  LDG.E R14, desc[UR4][R24.64] ;  /* 0x00000004180e7981 */ /* 0x0000ea000c1e1900 */
[----:B------:R1:W3:Y:S01]  /*0860*/  LDG.E R17, desc[UR4][R16.64] ;  /* 0x0000000410117981 */ /* 0x0002e2000c1e1900 */
[----:B------:R-:W-:Y:S01]  /*0870*/  IADD3 R23, PT, PT, R15, 0x1, RZ ;  /* 0x000000010f177810 */ /* 0x000fe20007ffe0ff */
[----:B0-----:R-:W-:-:S04]  /*0880*/  IMAD R25, R8, 0x3, R11 ;  /* 0x0000000308197824 */ /* 0x001fc800078e020b */
[----:B------:R-:W-:-:S04]  /*0890*/  IMAD.HI R19, R23, 0x38e38e39, RZ ;  /* 0x38e38e3917137827 */ /* 0x000fc800078e02ff */
[----:B------:R-:W-:Y:S01]  /*08a0*/  IMAD.HI R21, R23, 0x4bda12f7, RZ ;  /* 0x4bda12f717157827 */ /* 0x000fe200078e02ff */
[----:B------:R-:W-:-:S03]  /*08b0*/  SHF.R.S32.HI R10, RZ, 0x1, R19 ;  /* 0x00000001ff0a7819 */ /* 0x000fc60000011413 */
[----:B------:R-:W-:Y:S01]  /*08c0*/  IMAD.HI R22, R23, 0x1948b0fd, RZ ;  /* 0x1948b0fd17167827 */ /* 0x000fe200078e02ff */
[----:B------:R-:W-:Y:S02]  /*08d0*/  LEA.HI R19, R19, R10, RZ, 0x1 ;  /* 0x0000000a13137211 */ /* 0x000fe400078f08ff */
[----:B------:R-:W-:Y:S01]  /*08e0*/  SHF.R.U32.HI R18, RZ, 0x1f, R21 ;  /* 0x0000001fff127819 */ /* 0x000fe20000011615 */
[----:B------:R-:W-:Y:S01]  /*08f0*/  IMAD.HI R20, R23, 0x55555556, RZ ;  /* 0x5555555617147827 */ /* 0x000fe200078e02ff */
[----:B------:R-:W-:Y:S02]  /*0900*/  SHF.R.U32.HI R27, RZ, 0x1f, R22 ;  /* 0x0000001fff1b7819 */ /* 0x000fe40000011616 */
[----:B------:R-:W-:Y:S01]  /*0910*/  LEA.HI.SX32 R21, R21, R18, 0x1c ;  /* 0x0000001215157211 */ /* 0x000fe200078fe2ff */
[----:B------:R-:W-:Y:S01]  /*0920*/  IMAD.HI R10, R19, 0x2aaaaaab, RZ ;  /* 0x2aaaaaab130a7827 */ /* 0x000fe200078e02ff */
[----:B-1----:R-:W-:Y:S02]  /*0930*/  LEA.HI.SX32 R16, R22, R27, 0x1b ;  /* 0x0000001b16107211 */ /* 0x002fe400078fdaff */
[----:B------:R-:W-:Y:S01]  /*0940*/  LEA.HI R20, R20, R20, RZ, 0x1 ;  /* 0x0000001414147211 */ /* 0x000fe200078f08ff */
[----:B------:R-:W-:Y:S01]  /*0950*/  IMAD.HI R18, R21, 0x2aaaaaab, RZ ;  /* 0x2aaaaaab15127827 */ /* 0x000fe200078e02ff */
[----:B------:R-:W-:-:S03]  /*0960*/  LEA.HI R10, R10, R10, RZ, 0x1 ;  /* 0x0000000a0a0a7211 */ /* 0x000fc600078f08ff */
[----:B--2---:R-:W-:Y:S01]  /*0970*/  IMAD.WIDE R8, R9, 0x900, R6 ;  /* 0x0000090009087825 */ /* 0x004fe200078e0206 */
[----:B------:R-:W-:-:S03]  /*0980*/  LEA.HI R18, R18, R18, RZ, 0x1 ;  /* 0x0000001212127211 */ /* 0x000fc600078f08ff */
[----:B------:R-:W-:Y:S02]  /*0990*/  IMAD R19, R10, -0x6, R19 ;  /* 0xfffffffa0a137824 */ /* 0x000fe400078e0213 */
[----:B------:R-:W-:-:S04]  /*09a0*/  IMAD.HI R24, R16, 0x2aaaaaab, RZ ;  /* 0x2aaaaaab10187827 */ /* 0x000fc800078e02ff */
[----:B------:R-:W-:-:S04]  /*09b0*/  IMAD.HI R22, R20, 0x55555556, RZ ;  /* 0x5555555614167827 */ /* 0x000fc800078e02ff */
[----:B------:R-:W-:Y:S01]  /*09c0*/  IMAD.WIDE R10, R19, 0x100, R4 ;  /* 0x00000100130a7825 */ /* 0x000fe200078e0204 */
[----:B------:R-:W-:-:S03]  /*09d0*/  LEA.HI R27, R22, R22, RZ, 0x1 ;  /* 0x00000016161b7211 */ /* 0x000fc600078f08ff */
[----:B------:R-:W-:Y:S02]  /*09e0*/  IMAD R21, R18, -0x6, R21 ;  /* 0xfffffffa12157824 */ /* 0x000fe400078e0215 */
[----:B------:R-:W-:Y:S01]  /*09f0*/  IMAD R18, R20, -0x3, R23 ;  /* 0xfffffffd14127824 */ /* 0x000fe200078e0217 */
[----:B------:R-:W-:Y:S01]  /*0a00*/  LEA.HI R23, R24, R24, RZ, 0x1 ;  /* 0x0000001818177211 */ /* 0x000fe200078f08ff */
[----:B------:R-:W-:-:S04]  /*0a10*/  IMAD.WIDE R8, R25, 0x60, R8 ;  /* 0x0000006019087825 */ /* 0x000fc800078e0208 */
[----:B------:R-:W-:Y:S02]  /*0a20*/  IMAD R25, R13, 0x3, R12 ;  /* 0x000000030d197824 */ /* 0x000fe400078e020c */
[----:B------:R-:W-:-:S04]  /*0a30*/  IMAD.WIDE R10, R21, 0x20, R10 ;  /* 0x00000020150a7825 */ /* 0x000fc800078e020a */
[----:B------:R-:W-:-:S04]  /*0a40*/  IMAD.WIDE R12, R18, 0xc, R2 ;  /* 0x0000000c120c7825 */ /* 0x000fc800078e0202 */
[----:B------:R-:W-:Y:S02]  /*0a50*/  IMAD R23, R23, -0x6, R16 ;  /* 0xfffffffa17177824 */ /* 0x000fe400078e0210 */
        /* <DEDUP_REMOVED lines=9> */
[----:B------:R-:W-:-:S03]  /*0af0*/  IADD3 R15, PT, PT, R15, 0x2, RZ ;  /* 0x000000020f0f7810 */ /* 0x000fc60007ffe0ff */
[----:B------:R-:W-:Y:S01]  /*0b00*/  IMAD R21, R21, 0x3, R18 ;  /* 0x0000000315157824 */ /* 0x000fe200078e0212 */
[----:B------:R-:W-:Y:S01]  /*0b10*/  ISETP.NE.AND P0, PT, R15, R0, PT ;  /* 0x000000000f00720c */ /* 0x000fe20003f05270 */
[----:B------:R-:W-:Y:S02]  /*0b20*/  IMAD R23, R23, 0x3, R20 ;  /* 0x0000000317177824 */ /* 0x000fe400078e0214 */
[----:B------:R-:W-:-:S04]  /*0b30*/  IMAD.WIDE R16, R21, 0x60, R16 ;  /* 0x0000006015107825 */ /* 0x000fc800078e0210 */
[----:B------:R-:W-:-:S04]  /*0b40*/  IMAD.WIDE R16, R23, 0x4, R16 ;  /* 0x0000000417107825 */ /* 0x000fc800078e0210 */
[----:B--2---:R-:W-:-:S05]  /*0b50*/  FMUL R19, R12, R11 ;  /* 0x0000000b0c137220 */ /* 0x004fca0000400000 */
[----:B------:R4:W-:Y:S01]  /*0b60*/  REDG.E.ADD.F32.FTZ.RN.STRONG.GPU desc[UR4][R16.64], R19 ;  /* 0x00000013100079a6 */ /* 0x0009e2000c12f304 */
[----:B------:R-:W-:Y:S05]  /*0b70*/  @P0 BRA `(.L_x_220) ;  /* 0xfffffff800c00947 */ /* 0x000fea000383ffff */
[----:B------:R-:W-:Y:S05]  /*0b80*/  EXIT ;  /* 0x000000000000794d */ /* 0x000fea0003800000 */
.L_x_221:
        /* <DEDUP_REMOVED lines=15> */
.L_x_377:


//--------------------- .text._Z10bp_bias_s1PfPA8_A8_f --------------------------
	.section	.text._Z10bp_bias_s1PfPA8_A8_f,"ax",@progbits
	.align	128
        .global         _Z10bp_bias_s1PfPA8_A8_f
        .type           _Z10bp_bias_s1PfPA8_A8_f,@function
        .size           _Z10bp_bias_s1PfPA8_A8_f,(.L_x_359 - _Z10bp_bias_s1PfPA8_A8_f)
        .other          _Z10bp_bias_s1PfPA8_A8_f,@"STO_CUDA_ENTRY STV_DEFAULT"
_Z10bp_bias_s1PfPA8_A8_f:
.text._Z10bp_bias_s1PfPA8_A8_f:
        /* <DEDUP_REMOVED lines=16> */
[----:B------:R-:W-:Y:S01]  /*0100*/  ISETP.GE.AND P3, PT, R15, RZ, PT ;  /* 0x000000ff0f00720c */ /* 0x000fe20003f66270 */
[----:B------:R0:W1:Y:S02]  /*0110*/  F2I.FTZ.U32.TRUNC.NTZ R5, R4 ;  /* 0x0000000400057305 */ /* 0x000064000021f000 */
[----:B0-----:R-:W-:Y:S02]  /*0120*/  IMAD.MOV.U32 R4, RZ, RZ, RZ ;  /* 0x000000ffff047224 */ /* 0x001fe400078e00ff */
[----:B-1----:R-:W-:-:S04]  /*0130*/  IMAD.MOV R8, RZ, RZ, -R5 ;  /* 0x000000ffff087224 */ /* 0x002fc800078e0a05 */
[----:B------:R-:W-:Y:S02]  /*0140*/  IMAD R11, R8, R3, RZ ;  /* 0x00000003080b7224 */ /* 0x000fe400078e02ff */
[----:B------:R-:W-:Y:S02]  /*0150*/  IMAD.MOV.U32 R8, RZ, RZ, 0x3fb8aa3b ;  /* 0x3fb8aa3bff087424 */ /* 0x000fe400078e00ff */
        /* <DEDUP_REMOVED lines=24> */
[--C-:B------:R-:W-:Y:S02]  /*02e0*/  @!P5 IMAD.IADD R10, R10, 0x1, -R3.reuse ;  /* 0x000000010a0ad824 */ /* 0x100fe400078e0a03 */
[----:B------:R-:W-:Y:S01]  /*02f0*/  FFMA R6, R11, 3, R6 ;  /* 0x404000000b067823 */ /* 0x000fe20000000006 */
[----:B------:R-:W-:Y:S02]  /*0300*/  @!P4 IMAD.IADD R8, R8, 0x1, -R3 ;  /* 0x000000010808c824 */ /* 0x000fe400078e0a03 */
[----:B------:R-:W-:Y:S01]  /*0310*/  @!P5 VIADD R4, R4, 0x1 ;  /* 0x000000010404d836 */ /* 0x000fe20000000000 */
[-C--:B------:R-:W-:Y:S01]  /*0320*/  ISETP.GE.U32.AND P1, PT, R10, R3.reuse, PT ;  /* 0x000000030a00720c */ /* 0x080fe20003f26070 */
[----:B------:R-:W-:Y:S01]  /*0330*/  @!P4 VIADD R5, R5, 0x1 ;  /* 0x000000010505c836 */ /* 0x000fe20000000000 */
[----:B------:R-:W-:Y:S01]  /*0340*/  ISETP.GE.U32.AND P0, PT, R8, R3, PT ;  /* 0x000000030800720c */ /* 0x000fe20003f06070 */
[----:B------:R-:W-:Y:S02]  /*0350*/  HFMA2 R8, -RZ, RZ, 0.64013671875, -15.109375 ;  /* 0x391fcb8eff087431 */ /* 0x000fe400000001ff */
[----:B0-----:R-:W-:Y:S01]  /*0360*/  FADD R3, R0, -R13 ;  /* 0x8000000d00037221 */ /* 0x001fe20000000000 */
[----:B------:R-:W-:-:S03]  /*0370*/  ISETP.NE.AND P4, PT, R2, RZ, PT ;  /* 0x000000ff0200720c */ /* 0x000fc60003f85270 */
[----:B------:R-:W-:-:S04]  /*0380*/  FADD R3, R6, R3 ;  /* 0x0000000306037221 */ /* 0x000fc80000000000 */
[----:B------:R-:W-:Y:S02]  /*0390*/  @P1 VIADD R4, R4, 0x1 ;  /* 0x0000000104041836 */ /* 0x000fe40000000000 */
[----:B------:R-:W-:Y:S01]  /*03a0*/  FFMA R6, R3, R8, 0.0013391353422775864601 ;  /* 0x3aaf85ed03067423 */ /* 0x000fe20000000008 */
[----:B------:R-:W-:Y:S01]  /*03b0*/  @P0 IADD3 R5, PT, PT, R5, 0x1, RZ ;  /* 0x0000000105050810 */ /* 0x000fe20007ffe0ff */
[----:B------:R-:W-:Y:S01]  /*03c0*/  IMAD.MOV.U32 R7, RZ, RZ, R4 ;  /* 0x000000ffff077224 */ /* 0x000fe200078e0004 */
[----:B------:R-:W-:Y:S01]  /*03d0*/  LOP3.LUT R8, RZ, R2, RZ, 0x33, !PT ;  /* 0x00000002ff087212 */ /* 0x000fe200078e33ff */
[----:B------:R-:W-:Y:S01]  /*03e0*/  FFMA R6, R3, R6, 0.0096188392490148544312 ;  /* 0x3c1d985603067423 */ /* 0x000fe20000000006 */
[----:B------:R-:W-:Y:S01]  /*03f0*/  @!P2 IADD3 R5, PT, PT, -R5, RZ, RZ ;  /* 0x000000ff0505a210 */ /* 0x000fe20007ffe1ff */
[----:B------:R-:W-:Y:S01]  /*0400*/  @!P3 IMAD.MOV R7, RZ, RZ, -R7 ;  /* 0x000000ffff07b224 */ /* 0x000fe200078e0a07 */
[----:B------:R-:W0:Y:S01]  /*0410*/  F2I.NTZ R4, R0 ;  /* 0x0000000000047305 */ /* 0x000e220000203100 */
        /* <DEDUP_REMOVED lines=9> */
[----:B------:R-:W-:Y:S02]  /*04b0*/  FFMA R6, R3, R6, 1 ;  /* 0x3f80000003067423 */ /* 0x000fe40000000006 */
[----:B------:R-:W-:Y:S01]  /*04c0*/  VIADD R7, R5, 0x7f000000 ;  /* 0x7f00000005077836 */ /* 0x000fe20000000000 */
[----:B0-----:R-:W-:-:S03]  /*04d0*/  LEA R3, R4, -R5, 0x17 ;  /* 0x8000000504037211 */ /* 0x001fc600078eb8ff */
[----:B------:R-:W-:Y:S02]  /*04e0*/  FMUL R6, R6, R7 ;  /* 0x0000000706067220 */ /* 0x000fe40000400000 */
[----:B------:R-:W-:Y:S05]  /*04f0*/  @P1 EXIT ;  /* 0x000000000000194d */ /* 0x000fea0003800000 */
[----:B------:R-:W-:Y:S02]  /*0500*/  IMAD.IADD R4, R2, 0x1, -R9 ;  /* 0x0000000102047824 */ /* 0x000fe400078e0a09 */
[----:B------:R-:W-:Y:S01]  /*0510*/  FMUL R3, R6, R3 ;  /* 0x0000000306037220 */ /* 0x000fe20000400000 */
[----:B------:R-:W-:Y:S01]  /*0520*/  IMAD.IADD R6, R9, 0x1, -R2 ;  /* 0x0000000109067824 */ /* 0x000fe200078e0a02 */
[----:B------:R-:W-:Y:S01]  /*0530*/  FSETP.GEU.AND P1, PT, R0, RZ, PT ;  /* 0x000000ff0000720b */ /* 0x000fe20003f2e000 */
[----:B------:R-:W0:Y:S01]  /*0540*/  LDCU.64 UR4, c[0x0][0x358] ;  /* 0x00006b00ff0477ac */ /* 0x000e220008000a00 */
[----:B------:R-:W-:Y:S01]  /*0550*/  ISETP.GT.U32.AND P2, PT, R4, -0x4, PT ;  /* 0xfffffffc0400780c */ /* 0x000fe20003f44070 */
[----:B------:R-:W-:Y:S01]  /*0560*/  BSSY B0, `(.L_x_222) ;  /* 0x0000090000007945 */ /* 0x000fe20003800000 */
[----:B------:R-:W-:Y:S02]  /*0570*/  @P0 FSEL R3, RZ, +INF , !P1 ;  /* 0x7f800000ff030808 */ /* 0x000fe40004800000 */
[----:B------:R-:W-:-:S09]  /*0580*/  LOP3.LUT R12, R6, 0x3, RZ, 0xc0, !PT ;  /* 0x00000003060c7812 */ /* 0x000fd200078ec0ff */
[----:B------:R-:W-:Y:S05]  /*0590*/  @P2 BRA `(.L_x_223) ;  /* 0x0000000800302947 */ /* 0x000fea0003800000 */
[----:B------:R-:W1:Y:S01]  /*05a0*/  LDC.64 R4, c[0x0][0x388] ;  /* 0x0000e200ff047b82 */ /* 0x000e620000000a00 */
[----:B------:R-:W-:-:S04]  /*05b0*/  LOP3.LUT R7, R6, 0xfffffffc, RZ, 0xc0, !PT ;  /* 0xfffffffc06077812 */ /* 0x000fc800078ec0ff */
[----:B------:R-:W-:-:S07]  /*05c0*/  IADD3 R7, PT, PT, -R7, RZ, RZ ;  /* 0x000000ff07077210 */ /* 0x000fce0007ffe1ff */
.L_x_232:
[----:B------:R-:W-:-:S05]  /*05d0*/  IMAD.HI R0, R2, 0x2aaaaaab, RZ ;  /* 0x2aaaaaab02007827 */ /* 0x000fca00078e02ff */
[----:B--2---:R-:W-:-:S04]  /*05e0*/  SHF.R.U32.HI R9, RZ, 0x1f, R0 ;  /* 0x0000001fff097819 */ /* 0x004fc80000011600 */
[C---:B------:R-:W-:Y:S01]  /*05f0*/  LEA.HI.SX32 R10, R0.reuse, R9, 0x1d ;  /* 0x00000009000a7211 */ /* 0x040fe200078feaff */
[----:B------:R-:W-:-:S03]  /*0600*/  IMAD.IADD R11, R0, 0x1, R9 ;  /* 0x00000001000b7824 */ /* 0x000fc600078e0209 */
[----:B------:R-:W-:Y:S01]  /*0610*/  LEA.HI R13, R10, R10, RZ, 0x3 ;  /* 0x0000000a0a0d7211 */ /* 0x000fe200078f18ff */
[----:B------:R-:W-:Y:S01]  /*0620*/  IMAD R9, R11, -0x6, R2 ;  /* 0xfffffffa0b097824 */ /* 0x000fe200078e0202 */
[----:B------:R-:W-:Y:S02]  /*0630*/  SHF.R.S32.HI R8, RZ, 0x1f, R11 ;  /* 0x0000001fff087819 */ /* 0x000fe4000001140b */
[----:B------:R-:W-:Y:S02]  /*0640*/  LOP3.LUT R13, R13, 0xfffffff8, RZ, 0xc0, !PT ;  /* 0xfffffff80d0d7812 */ /* 0x000fe400078ec0ff */
[----:B------:R-:W-:Y:S02]  /*0650*/  LEA.HI R8, R8, R11, RZ, 0x3 ;  /* 0x0000000b08087211 */ /* 0x000fe400078f18ff */
[----:B------:R-:W-:Y:S02]  /*0660*/  IADD3 R13, PT, PT, R10, -R13, RZ ;  /* 0x8000000d0a0d7210 */ /* 0x000fe40007ffe0ff */
[----:B------:R-:W-:Y:S01]  /*0670*/  LOP3.LUT R0, R8, 0xfffffff8, RZ, 0xc0, !PT ;  /* 0xfffffff808007812 */ /* 0x000fe200078ec0ff */
[----:B-1----:R-:W-:-:S04]  /*0680*/  IMAD.WIDE R8, R9, 0x100, R4 ;  /* 0x0000010009087825 */ /* 0x002fc800078e0204 */
[----:B------:R-:W-:-:S04]  /*0690*/  IMAD.IADD R11, R11, 0x1, -R0 ;  /* 0x000000010b0b7824 */ /* 0x000fc800078e0a00 */
[----:B------:R-:W-:-:S04]  /*06a0*/  IMAD.WIDE R8, R11, 0x20, R8 ;  /* 0x000000200b087825 */ /* 0x000fc800078e0208 */
[----:B------:R-:W-:-:S05]  /*06b0*/  IMAD.WIDE R8, R13, 0x4, R8 ;  /* 0x000000040d087825 */ /* 0x000fca00078e0208 */
[----:B0-----:R-:W2:Y:S01]  /*06c0*/  LDG.E R0, desc[UR4][R8.64] ;  /* 0x0000000408007981 */ /* 0x001ea2000c1e1900 */
[----:B------:R-:W0:Y:S01]  /*06d0*/  MUFU.RCP R10, R3 ;  /* 0x00000003000a7308 */ /* 0x000e220000001000 */
[----:B------:R-:W-:Y:S01]  /*06e0*/  VIADD R7, R7, 0x4 ;  /* 0x0000000407077836 */ /* 0x000fe20000000000 */
        /* <DEDUP_REMOVED lines=12> */
[----:B------:R-:W-:Y:S05]  /*07b0*/  CALL.REL.NOINC `($__internal_8_$__cuda_sm3x_div_rn_noftz_f32_slowpath) ;  /* 0x0000000c00747944 */ /* 0x000fea0003c00000 */
.L_x_225:
[----:B------:R-:W-:Y:S05]  /*07c0*/  BSYNC.RECONVERGENT B1 ;  /* 0x0000000000017941 */ /* 0x000fea0003800200 */
.L_x_224:
[----:B------:R-:W-:Y:S01]  /*07d0*/  VIADD R0, R2, 0x1 ;  /* 0x0000000102007836 */ /* 0x000fe20000000000 */
[----:B------:R-:W0:Y:S03]  /*07e0*/  LDC.64 R8, c[0x0][0x380] ;  /* 0x0000e000ff087b82 */ /* 0x000e260000000a00 */
[----:B------:R-:W-:-:S05]  /*07f0*/  IMAD.HI R10, R0, 0x2aaaaaab, RZ ;  /* 0x2aaaaaab000a7827 */ /* 0x000fca00078e02ff */
[----:B------:R-:W-:-:S04]  /*0800*/  SHF.R.U32.HI R11, RZ, 0x1f, R10 ;  /* 0x0000001fff0b7819 */ /* 0x000fc8000001160a */
[CC--:B------:R-:W-:Y:S02]  /*0810*/  IADD3 R15, PT, PT, R10.reuse, R11.reuse, RZ ;  /* 0x0000000b0a0f7210 */ /* 0x0c0fe40007ffe0ff */
[----:B------:R-:W-:Y:S02]  /*0820*/  LEA.HI.SX32 R16, R10, R11, 0x1d ;  /* 0x0000000b0a107211 */ /* 0x000fe400078feaff */
[----:B------:R-:W-:Y:S01]  /*0830*/  SHF.R.S32.HI R14, RZ, 0x1f, R15 ;  /* 0x0000001fff0e7819 */ /* 0x000fe2000001140f */
[----:B------:R-:W-:Y:S01]  /*0840*/  IMAD R11, R15, -0x6, R0 ;  /* 0xfffffffa0f0b7824 */ /* 0x000fe200078e0200 */
[----:B------:R-:W-:Y:S02]  /*0850*/  LEA.HI R0, R16, R16, RZ, 0x3 ;  /* 0x0000001010007211 */ /* 0x000fe400078f18ff */
[----:B------:R-:W-:Y:S01]  /*0860*/  LEA.HI R14, R14, R15, RZ, 0x3 ;  /* 0x0000000f0e0e7211 */ /* 0x000fe200078f18ff */
[----:B------:R-:W-:Y:S01]  /*0870*/  IMAD.WIDE R10, R11, 0x100, R4 ;  /* 0x000001000b0a7825 */ /* 0x000fe200078e0204 */
[----:B------:R-:W-:-:S02]  /*0880*/  LOP3.LUT R17, R0, 0xfffffff8, RZ, 0xc0, !PT ;  /* 0xfffffff800117812 */ /* 0x000fc400078ec0ff */
[----:B------:R-:W-:Y:S01]  /*0890*/  LOP3.LUT R14, R14, 0xfffffff8, RZ, 0xc0, !PT ;  /* 0xfffffff80e0e7812 */ /* 0x000fe200078ec0ff */
[----:B0-----:R0:W-:Y:S02]  /*08a0*/  REDG.E.ADD.F32.FTZ.RN.STRONG.GPU desc[UR4][R8.64], R13 ;  /* 0x0000000d080079a6 */ /* 0x0011e4000c12f304 */
[----:B------:R-:W-:Y:S02]  /*08b0*/  IMAD.IADD R17, R16, 0x1, -R17 ;  /* 0x0000000110117824 */ /* 0x000fe400078e0a11 */
[----:B------:R-:W-:-:S04]  /*08c0*/  IMAD.IADD R15, R15, 0x1, -R14 ;  /* 0x000000010f0f7824 */ /* 0x000fc800078e0a0e */
[----:B------:R-:W-:-:S04]  /*08d0*/  IMAD.WIDE R10, R15, 0x20, R10 ;  /* 0x000000200f0a7825 */ /* 0x000fc800078e020a */
        /* <DEDUP_REMOVED lines=14> */
[----:B------:R-:W-:Y:S05]  /*09c0*/  CALL.REL.NOINC `($__internal_8_$__cuda_sm3x_div_rn_noftz_f32_slowpath) ;  /* 0x0000000800f07944 */ /* 0x000fea0003c00000 */
[----:B------:R-:W-:-:S07]  /*09d0*/  IMAD.MOV.U32 R15, RZ, RZ, R13 ;  /* 0x000000ffff0f7224 */ /* 0x000fce00078e000d */
.L_x_227:
[----:B------:R-:W-:Y:S05]  /*09e0*/  BSYNC.RECONVERGENT B1 ;  /* 0x0000000000017941 */ /* 0x000fea0003800200 */
.L_x_226:
[----:B------:R-:W-:Y:S01]  /*09f0*/  IADD3 R0, PT, PT, R2, 0x2, RZ ;  /* 0x0000000202007810 */ /* 0x000fe20007ffe0ff */
[----:B------:R-:W0:Y:S04]  /*0a00*/  LDC.64 R8, c[0x0][0x380] ;  /* 0x0000e000ff087b82 */ /* 0x000e280000000a00 */
[----:B------:R-:W-:-:S05]  /*0a10*/  IMAD.HI R10, R0, 0x2aaaaaab, RZ ;  /* 0x2aaaaaab000a7827 */ /* 0x000fca00078e02ff */
[----:B------:R-:W-:-:S04]  /*0a20*/  SHF.R.U32.HI R11, RZ, 0x1f, R10 ;  /* 0x0000001fff0b7819 */ /* 0x000fc8000001160a */
[C---:B------:R-:W-:Y:S01]  /*0a30*/  LEA.HI.SX32 R16, R10.reuse, R11, 0x1d ;  /* 0x0000000b0a107211 */ /* 0x040fe200078feaff */
[----:B------:R-:W-:-:S04]  /*0a40*/  IMAD.IADD R13, R10, 0x1, R11 ;  /* 0x000000010a0d7824 */ /* 0x000fc800078e020b */
[----:B------:R-:W-:Y:S01]  /*0a50*/  IMAD R11, R13, -0x6, R0 ;  /* 0xfffffffa0d0b7824 */ /* 0x000fe200078e0200 */
[----:B------:R-:W-:Y:S02]  /*0a60*/  SHF.R.S32.HI R14, RZ, 0x1f, R13 ;  /* 0x0000001fff0e7819 */ /* 0x000fe4000001140d */
[----:B------:R-:W-:Y:S01]  /*0a70*/  LEA.HI R0, R16, R16, RZ, 0x3 ;  /* 0x0000001010007211 */ /* 0x000fe200078f18ff */
[----:B------:R-:W-:Y:S01]  /*0a80*/  IMAD.WIDE R10, R11, 0x100, R4 ;  /* 0x000001000b0a7825 */ /* 0x000fe200078e0204 */
[----:B------:R-:W-:Y:S01]  /*0a90*/  LEA.HI R14, R14, R13, RZ, 0x3 ;  /* 0x0000000d0e0e7211 */ /* 0x000fe200078f18ff */
[----:B0-----:R0:W-:Y:S01]  /*0aa0*/  REDG.E.ADD.F32.FTZ.RN.STRONG.GPU desc[UR4][R8.64], R15 ;  /* 0x0000000f080079a6 */ /* 0x0011e2000c12f304 */
[----:B------:R-:W-:Y:S02]  /*0ab0*/  LOP3.LUT R17, R0, 0xfffffff8, RZ, 0xc0, !PT ;  /* 0xfffffff800117812 */ /* 0x000fe400078ec0ff */
[----:B------:R-:W-:-:S03]  /*0ac0*/  LOP3.LUT R14, R14, 0xfffffff8, RZ, 0xc0, !PT ;  /* 0xfffffff80e0e7812 */ /* 0x000fc600078ec0ff */
[----:B------:R-:W-:Y:S01]  /*0ad0*/  IMAD.IADD R17, R16, 0x1, -R17 ;  /* 0x0000000110117824 */ /* 0x000fe200078e0a11 */
[----:B------:R-:W-:-:S05]  /*0ae0*/  IADD3 R13, PT, PT, R13, -R14, RZ ;  /* 0x8000000e0d0d7210 */ /* 0x000fca0007ffe0ff */
        /* <DEDUP_REMOVED lines=16> */
.L_x_229:
[----:B------:R-:W-:Y:S05]  /*0bf0*/  BSYNC.RECONVERGENT B1 ;  /* 0x0000000000017941 */ /* 0x000fea0003800200 */
.L_x_228:
        /* <DEDUP_REMOVED lines=13> */
[----:B0-----:R0:W-:Y:S01]  /*0cd0*/  REDG.E.ADD.F32.FTZ.RN.STRONG.GPU desc[UR4][R8.64], R13 ;  /* 0x0000000d080079a6 */ /* 0x0011e2000c12f304 */
[----:B------:R-:W-:-:S03]  /*0ce0*/  IADD3 R17, PT, PT, R16, -R17, RZ ;  /* 0x8000001110117210 */ /* 0x000fc60007ffe0ff */
        /* <DEDUP_REMOVED lines=16> */
[----:B------:R-:W-:Y:S05]  /*0df0*/  CALL.REL.NOINC `($__internal_8_$__cuda_sm3x_div_rn_noftz_f32_slowpath) ;  /* 0x0000000400e47944 */ /* 0x000fea0003c00000 */
[----:B------:R-:W-:-:S07]  /*0e00*/  MOV R15, R13 ;  /* 0x0000000d000f7202 */ /* 0x000fce0000000f00 */
.L_x_231:
[----:B------:R-:W-:Y:S05]  /*0e10*/  BSYNC.RECONVERGENT B1 ;  /* 0x0000000000017941 */ /* 0x000fea0003800200 */
.L_x_230:
[----:B------:R-:W0:Y:S01]  /*0e20*/  LDC.64 R8, c[0x0][0x380] ;  /* 0x0000e000ff087b82 */ /* 0x000e220000000a00 */
[----:B------:R-:W-:Y:S01]  /*0e30*/  VIADD R2, R2, 0x4 ;  /* 0x0000000402027836 */ /* 0x000fe20000000000 */
[----:B0-----:R2:W-:Y:S01]  /*0e40*/  REDG.E.ADD.F32.FTZ.RN.STRONG.GPU desc[UR4][R8.64], R15 ;  /* 0x0000000f080079a6 */ /* 0x0015e2000c12f304 */
[----:B------:R-:W-:Y:S05]  /*0e50*/  @P2 BRA `(.L_x_232) ;  /* 0xfffffff400dc2947 */ /* 0x000fea000383ffff */
.L_x_223:
[----:B0-----:R-:W-:Y:S05]  /*0e60*/  BSYNC B0 ;  /* 0x0000000000007941 */ /* 0x001fea0003800000 */
.L_x_222:
[----:B------:R-:W-:-:S13]  /*0e70*/  ISETP.NE.AND P0, PT, R12, RZ, PT ;  /* 0x000000ff0c00720c */ /* 0x000fda0003f05270 */
[----:B------:R-:W-:Y:S05]  /*0e80*/  @!P0 EXIT ;  /* 0x000000000000894d */ /* 0x000fea0003800000 */
[----:B------:R-:W-:Y:S01]  /*0e90*/  ISETP.NE.AND P0, PT, R12, 0x1, PT ;  /* 0x000000010c00780c */ /* 0x000fe20003f05270 */
[----:B------:R-:W-:-:S12]  /*0ea0*/  BSSY.RECONVERGENT B0, `(.L_x_233) ;  /* 0x0000048000007945 */ /* 0x000fd80003800200 */
[----:B------:R-:W-:Y:S05]  /*0eb0*/  @!P0 BRA `(.L_x_234) ;  /* 0x0000000400188947 */ /* 0x000fea0003800000 */
[----:B------:R-:W-:Y:S01]  /*0ec0*/  IMAD.HI R0, R2, 0x2aaaaaab, RZ ;  /* 0x2aaaaaab02007827 */ /* 0x000fe200078e02ff */
[----:B------:R-:W0:Y:S04]  /*0ed0*/  LDC.64 R4, c[0x0][0x388] ;  /* 0x0000e200ff047b82 */ /* 0x000e280000000a00 */
[----:B------:R-:W-:-:S04]  /*0ee0*/  SHF.R.U32.HI R7, RZ, 0x1f, R0 ;  /* 0x0000001fff077819 */ /* 0x000fc80000011600 */
[CC--:B--2---:R-:W-:Y:S02]  /*0ef0*/  IADD3 R9, PT, PT, R0.reuse, R7.reuse, RZ ;  /* 0x0000000700097210 */ /* 0x0c4fe40007ffe0ff */
[----:B------:R-:W-:Y:S02]  /*0f00*/  LEA.HI.SX32 R0, R0, R7, 0x1d ;  /* 0x0000000700007211 */ /* 0x000fe400078feaff */
[----:B------:R-:W-:Y:S01]  /*0f10*/  SHF.R.S32.HI R8, RZ, 0x1f, R9 ;  /* 0x0000001fff087819 */ /* 0x000fe20000011409 */
[----:B------:R-:W-:Y:S01]  /*0f20*/  IMAD R7, R9, -0x6, R2 ;  /* 0xfffffffa09077824 */ /* 0x000fe200078e0202 */
[----:B------:R-:W-:Y:S02]  /*0f30*/  LEA.HI R10, R0, R0, RZ, 0x3 ;  /* 0x00000000000a7211 */ /* 0x000fe400078f18ff */
[----:B------:R-:W-:-:S04]  /*0f40*/  LEA.HI R8, R8, R9, RZ, 0x3 ;  /* 0x0000000908087211 */ /* 0x000fc800078f18ff */
[----:B------:R-:W-:Y:S01]  /*0f50*/  LOP3.LUT R8, R8, 0xfffffff8, RZ, 0xc0, !PT ;  /* 0xfffffff808087812 */ /* 0x000fe200078ec0ff */
[----:B0-----:R-:W-:Y:S01]  /*0f60*/  IMAD.WIDE R4, R7, 0x100, R4 ;  /* 0x0000010007047825 */ /* 0x001fe200078e0204 */
[----:B------:R-:W-:-:S03]  /*0f70*/  LOP3.LUT R7, R10, 0xfffffff8, RZ, 0xc0, !PT ;  /* 0xfffffff80a077812 */ /* 0x000fc600078ec0ff */
[----:B------:R-:W-:Y:S01]  /*0f80*/  IMAD.IADD R9, R9, 0x1, -R8 ;  /* 0x0000000109097824 */ /* 0x000fe200078e0a08 */
[----:B------:R-:W-:-:S03]  /*0f90*/  IADD3 R7, PT, PT, R0, -R7, RZ ;  /* 0x8000000700077210 */ /* 0x000fc60007ffe0ff */
[----:B------:R-:W-:-:S04]  /*0fa0*/  IMAD.WIDE R4, R9, 0x20, R4 ;  /* 0x0000002009047825 */ /* 0x000fc800078e0204 */
        /* <DEDUP_REMOVED lines=14> */
[----:B------:R-:W-:Y:S05]  /*1090*/  CALL.REL.NOINC `($__internal_8_$__cuda_sm3x_div_rn_noftz_f32_slowpath) ;  /* 0x00000004003c7944 */ /* 0x000fea0003c00000 */
[----:B------:R-:W-:-:S07]  /*10a0*/  MOV R7, R13 ;  /* 0x0000000d00077202 */ /* 0x000fce0000000f00 */
.L_x_236:
[----:B------:R-:W-:Y:S05]  /*10b0*/  BSYNC.RECONVERGENT B1 ;  /* 0x0000000000017941 */ /* 0x000fea0003800200 */
.L_x_235:
[----:B------:R-:W-:Y:S01]  /*10c0*/  VIADD R0, R2, 0x1 ;  /* 0x0000000102007836 */ /* 0x000fe20000000000 */
[----:B------:R-:W0:Y:S03]  /*10d0*/  LDC.64 R8, c[0x0][0x388] ;  /* 0x0000e200ff087b82 */ /* 0x000e260000000a00 */
[----:B------:R-:W-:-:S05]  /*10e0*/  IMAD.HI R10, R0, 0x2aaaaaab, RZ ;  /* 0x2aaaaaab000a7827 */ /* 0x000fca00078e02ff */
[----:B------:R-:W-:Y:S01]  /*10f0*/  SHF.R.U32.HI R11, RZ, 0x1f, R10 ;  /* 0x0000001fff0b7819 */ /* 0x000fe2000001160a */
[----:B------:R-:W1:Y:S03]  /*1100*/  LDC.64 R4, c[0x0][0x380] ;  /* 0x0000e000ff047b82 */ /* 0x000e660000000a00 */
[CC--:B------:R-:W-:Y:S02]  /*1110*/  IADD3 R13, PT, PT, R10.reuse, R11.reuse, RZ ;  /* 0x0000000b0a0d7210 */ /* 0x0c0fe40007ffe0ff */
[----:B------:R-:W-:Y:S02]  /*1120*/  LEA.HI.SX32 R10, R10, R11, 0x1d ;  /* 0x0000000b0a0a7211 */ /* 0x000fe400078feaff */
[----:B------:R-:W-:Y:S01]  /*1130*/  SHF.R.S32.HI R12, RZ, 0x1f, R13 ;  /* 0x0000001fff0c7819 */ /* 0x000fe2000001140d */
[----:B------:R-:W-:Y:S01]  /*1140*/  IMAD R11, R13, -0x6, R0 ;  /* 0xfffffffa0d0b7824 */ /* 0x000fe200078e0200 */
[----:B------:R-:W-:-:S02]  /*1150*/  LEA.HI R0, R10, R10, RZ, 0x3 ;  /* 0x0000000a0a007211 */ /* 0x000fc400078f18ff */
[----:B------:R-:W-:-:S04]  /*1160*/  LEA.HI R12, R12, R13, RZ, 0x3 ;  /* 0x0000000d0c0c7211 */ /* 0x000fc800078f18ff */
[----:B------:R-:W-:Y:S01]  /*1170*/  LOP3.LUT R12, R12, 0xfffffff8, RZ, 0xc0, !PT ;  /* 0xfffffff80c0c7812 */ /* 0x000fe200078ec0ff */
[----:B0-----:R-:W-:Y:S01]  /*1180*/  IMAD.WIDE R8, R11, 0x100, R8 ;  /* 0x000001000b087825 */ /* 0x001fe200078e0208 */
[----:B------:R-:W-:-:S03]  /*1190*/  LOP3.LUT R11, R0, 0xfffffff8, RZ, 0xc0, !PT ;  /* 0xfffffff8000b7812 */ /* 0x000fc600078ec0ff */
[----:B------:R-:W-:Y:S01]  /*11a0*/  IMAD.IADD R13, R13, 0x1, -R12 ;  /* 0x000000010d0d7824 */ /* 0x000fe200078e0a0c */
[----:B------:R-:W-:-:S03]  /*11b0*/  IADD3 R11, PT, PT, R10, -R11, RZ ;  /* 0x8000000b0a0b7210 */ /* 0x000fc60007ffe0ff */
        /* <DEDUP_REMOVED lines=18> */
.L_x_238:
[----:B------:R-:W-:Y:S05]  /*12e0*/  BSYNC.RECONVERGENT B1 ;  /* 0x0000000000017941 */ /* 0x000fea0003800200 */
.L_x_237:
[----:B------:R-:W0:Y:S02]  /*12f0*/  LDC.64 R4, c[0x0][0x380] ;  /* 0x0000e000ff047b82 */ /* 0x000e240000000a00 */
[----:B0-----:R0:W-:Y:S01]  /*1300*/  REDG.E.ADD.F32.FTZ.RN.STRONG.GPU desc[UR4][R4.64], R11 ;  /* 0x0000000b040079a6 */ /* 0x0011e2000c12f304 */
[----:B------:R-:W-:-:S07]  /*1310*/  VIADD R2, R2, 0x2 ;  /* 0x0000000202027836 */ /* 0x000fce0000000000 */
.L_x_234:
[----:B------:R-:W-:Y:S05]  /*1320*/  BSYNC.RECONVERGENT B0 ;  /* 0x0000000000007941 */ /* 0x000fea0003800200 */
.L_x_233:
[----:B------:R-:W-:-:S04]  /*1330*/  LOP3.LUT R6, R6, 0x1, RZ, 0xc0, !PT ;  /* 0x0000000106067812 */ /* 0x000fc800078ec0ff */
[----:B------:R-:W-:-:S13]  /*1340*/  ISETP.NE.U32.AND P0, PT, R6, 0x1, PT ;  /* 0x000000010600780c */ /* 0x000fda0003f05070 */
[----:B------:R-:W-:Y:S05]  /*1350*/  @P0 EXIT ;  /* 0x000000000000094d */ /* 0x000fea0003800000 */
[----:B------:R-:W-:Y:S01]  /*1360*/  IMAD.HI R0, R2, 0x2aaaaaab, RZ ;  /* 0x2aaaaaab02007827 */ /* 0x000fe200078e02ff */
[----:B0-----:R-:W0:Y:S04]  /*1370*/  LDC.64 R4, c[0x0][0x388] ;  /* 0x0000e200ff047b82 */ /* 0x001e280000000a00 */
        /* <DEDUP_REMOVED lines=29> */
.L_x_240:
[----:B------:R-:W-:Y:S05]  /*1550*/  BSYNC.RECONVERGENT B0 ;  /* 0x0000000000007941 */ /* 0x000fea0003800200 */
.L_x_239:
[----:B------:R-:W0:Y:S02]  /*1560*/  LDC.64 R2, c[0x0][0x380] ;  /* 0x0000e000ff027b82 */ /* 0x000e240000000a00 */
[----:B0-----:R-:W-:Y:S01]  /*1570*/  REDG.E.ADD.F32.FTZ.RN.STRONG.GPU desc[UR4][R2.64], R7 ;  /* 0x00000007020079a6 */ /* 0x001fe2000c12f304 */
[----:B------:R-:W-:Y:S05]  /*1580*/  EXIT ;  /* 0x000000000000794d */ /* 0x000fea0003800000 */
        .weak           $__internal_8_$__cuda_sm3x_div_rn_noftz_f32_slowpath
        .type           $__internal_8_$__cuda_sm3x_div_rn_noftz_f32_slowpath,@function
        .size           $__internal_8_$__cuda_sm3x_div_rn_noftz_f32_slowpath,(.L_x_359 - $__internal_8_$__cuda_sm3x_div_rn_noftz_f32_slowpath)
$__internal_8_$__cuda_sm3x_div_rn_noftz_f32_slowpath:
        /* <DEDUP_REMOVED lines=35> */
.L_x_242:
        /* <DEDUP_REMOVED lines=30> */
[C---:B------:R-:W-:Y:S02]  /*19a0*/  VIADD R14, R15.reuse, 0x20 ;  /* 0x000000200f0e7836 */ /* 0x040fe40000000000 */
[CCC-:B------:R-:W-:Y:S01]  /*19b0*/  FFMA.RM R10, R18.reuse, R16.reuse, R13.reuse ;  /* 0x00000010120a7223 */ /* 0x1c0fe2000000400d */
[----:B------:R-:W-:Y:S02]  /*19c0*/  ISETP.NE.AND P3, PT, R15, RZ, PT ;  /* 0x000000ff0f00720c */ /* 0x000fe40003f65270 */
[----:B------:R-:W-:Y:S01]  /*19d0*/  LOP3.LUT R11, R9, 0x7fffff, RZ, 0xc0, !PT ;  /* 0x007fffff090b7812 */ /* 0x000fe200078ec0ff */
[----:B------:R-:W-:Y:S01]  /*19e0*/  FFMA.RP R9, R18, R16, R13 ;  /* 0x0000001012097223 */ /* 0x000fe2000000800d */
[----:B------:R-:W-:Y:S02]  /*19f0*/  ISETP.NE.AND P1, PT, R15, RZ, PT ;  /* 0x000000ff0f00720c */ /* 0x000fe40003f25270 */
[----:B------:R-:W-:-:S02]  /*1a00*/  LOP3.LUT R11, R11, 0x800000, RZ, 0xfc, !PT ;  /* 0x008000000b0b7812 */ /* 0x000fc400078efcff */
        /* <DEDUP_REMOVED lines=10> */
[----:B------:R-:W-:-:S05]  /*1ab0*/  LOP3.LUT R9, R9, R10, RZ, 0xc0, !PT ;  /* 0x0000000a09097212 */ /* 0x000fca00078ec0ff */
[----:B------:R-:W-:-:S05]  /*1ac0*/  IMAD.IADD R9, R14, 0x1, R9 ;  /* 0x000000010e097824 */ /* 0x000fca00078e0209 */
[----:B------:R-:W-:Y:S01]  /*1ad0*/  LOP3.LUT R0, R9, R0, RZ, 0xfc, !PT ;  /* 0x0000000009007212 */ /* 0x000fe200078efcff */
[----:B------:R-:W-:Y:S06]  /*1ae0*/  BRA `(.L_x_250) ;  /* 0x0000000000107947 */ /* 0x000fec0003800000 */
.L_x_249:
[----:B------:R-:W-:-:S04]  /*1af0*/  LOP3.LUT R0, R0, 0x80000000, RZ, 0xc0, !PT ;  /* 0x8000000000007812 */ /* 0x000fc800078ec0ff */
[----:B------:R-:W-:Y:S01]  /*1b00*/  LOP3.LUT R0, R0, 0x7f800000, RZ, 0xfc, !PT ;  /* 0x7f80000000007812 */ /* 0x000fe200078efcff */
[----:B------:R-:W-:Y:S06]  /*1b10*/  BRA `(.L_x_250) ;  /* 0x0000000000047947 */ /* 0x000fec0003800000 */
.L_x_248:
[----:B------:R-:W-:-:S07]  /*1b20*/  LEA R0, R9, R0, 0x17 ;  /* 0x0000000009007211 */ /* 0x000fce00078eb8ff */
.L_x_250:
[----:B------:R-:W-:Y:S05]  /*1b30*/  BSYNC.RECONVERGENT B3 ;  /* 0x0000000000037941 */ /* 0x000fea0003800200 */
.L_x_247:
[----:B------:R-:W-:Y:S05]  /*1b40*/  BRA `(.L_x_251) ;  /* 0x0000000000207947 */ /* 0x000fea0003800000 */
.L_x_246:
[----:B------:R-:W-:-:S04]  /*1b50*/  LOP3.LUT R0, R11, 0x80000000, R0, 0x48, !PT ;  /* 0x800000000b007812 */ /* 0x000fc800078e4800 */
[----:B------:R-:W-:Y:S01]  /*1b60*/  LOP3.LUT R0, R0, 0x7f800000, RZ, 0xfc, !PT ;  /* 0x7f80000000007812 */ /* 0x000fe200078efcff */
[----:B------:R-:W-:Y:S06]  /*1b70*/  BRA `(.L_x_251) ;  /* 0x0000000000147947 */ /* 0x000fec0003800000 */
.L_x_245:
[----:B------:R-:W-:Y:S01]  /*1b80*/  LOP3.LUT R0, R11, 0x80000000, R0, 0x48, !PT ;  /* 0x800000000b007812 */ /* 0x000fe200078e4800 */
[----:B------:R-:W-:Y:S06]  /*1b90*/  BRA `(.L_x_251) ;  /* 0x00000000000c7947 */ /* 0x000fec0003800000 */
.L_x_244:
[----:B------:R-:W0:Y:S01]  /*1ba0*/  MUFU.RSQ R0, -QNAN ;  /* 0xffc0000000007908 */ /* 0x000e220000001400 */
[----:B------:R-:W-:Y:S05]  /*1bb0*/  BRA `(.L_x_251) ;  /* 0x0000000000047947 */ /* 0x000fea0003800000 */
.L_x_243:
[----:B------:R-:W-:-:S07]  /*1bc0*/  FADD.FTZ R0, R0, R3 ;  /* 0x0000000300007221 */ /* 0x000fce0000010000 */
.L_x_251:
[----:B------:R-:W-:Y:S05]  /*1bd0*/  BSYNC.RECONVERGENT B2 ;  /* 0x0000000000027941 */ /* 0x000fea0003800200 */
.L_x_241:
[----:B------:R-:W-:Y:S02]  /*1be0*/  HFMA2 R9, -RZ, RZ, 0, 0 ;  /* 0x00000000ff097431 */ /* 0x000fe400000001ff */
[----:B0-----:R-:W-:Y:S02]  /*1bf0*/  IMAD.MOV.U32 R13, RZ, RZ, R0 ;  /* 0x000000ffff0d7224 */ /* 0x001fe400078e0000 */
[----:B------:R-:W-:Y:S05]  /*1c00*/  RET.REL.NODEC R8 `(_Z10bp_bias_s1PfPA8_A8_f) ;  /* 0xffffffe008fc7950 */ /* 0x000fea0003c3ffff */
.L_x_252:
        /* <DEDUP_REMOVED lines=15> */
.L_x_359:


//--------------------- .text._Z12bp_weight_s1PA3_A3_fPA8_A8_fPA24_A24_f --------------------------
	.section	.text._Z12bp_weight_s1PA3_A3_fPA8_A8_fPA24_A24_f,"ax",@progbits
	.align	128
        .global         _Z12bp_weight_s1PA3_A3_fPA8_A8_fPA24_A24_f
        .type           _Z12bp_weight_s1PA3_A3_fPA8_A8_fPA24_A24_f,@function
        .size           _Z12bp_weight_s1PA3_A3_fPA8_A8_fPA24_A24_f,(.L_x_379 - _Z12bp_weight_s1PA3_A3_fPA8_A8_fPA24_A24_f)
        .other          _Z12bp_weight_s1PA3_A3_fPA8_A8_fPA24_A24_f,@"STO_CUDA_ENTRY STV_DEFAULT"
_Z12bp_weight_s1PA3_A3_fPA8_A8_fPA24_A24_f:
.text._Z12bp_weight_s1PA3_A3_fPA8_A8_fPA24_A24_f:
        /* <DEDUP_REMOVED lines=65> */
[----:B------:R-:W4:Y:S01]  /*0410*/  LDC.64 R10, c[0x0][0x390] ;  /* 0x0000e400ff0a7b82 */ /* 0x000f220000000a00 */
[----:B------:R-:W-:Y:S02]  /*0420*/  SHF.R.U32.HI R19, RZ, 0x1f, R14 ;  /* 0x0000001fff137819 */ /* 0x000fe4000001160e */
[----:B------:R-:W-:Y:S01]  /*0430*/  LEA.HI R8, R8, R17, RZ, 0x1 ;  /* 0x0000001108087211 */ /* 0x000fe200078f08ff */
[----:B------:R-:W-:Y:S01]  /*0440*/  IMAD.HI R16, R15, 0x55555556, RZ ;  /* 0x555555560f107827 */ /* 0x000fe200078e02ff */
[----:B------:R-:W-:Y:S02]  /*0450*/  LEA.HI.SX32 R18, R14, R19, 0x1c ;  /* 0x000000130e127211 */ /* 0x000fe400078fe2ff */
        /* <DEDUP_REMOVED lines=8> */
[----:B------:R-:W-:Y:S01]  /*04e0*/  IMAD.HI R20, R14, 0x2aaaaaab, RZ ;  /* 0x2aaaaaab0e147827 */ /* 0x000fe200078e02ff */
[----:B------:R-:W-:-:S03]  /*04f0*/  LEA.HI R17, R17, R17, RZ, 0x1 ;  /* 0x0000001111117211 */ /* 0x000fc600078f08ff */
[----:B------:R-:W-:Y:S02]  /*0500*/  IMAD R19, R19, -0x6, R8 ;  /* 0xfffffffa13137824 */ /* 0x000fe400078e0208 */
[----:B------:R-:W-:Y:S02]  /*0510*/  IMAD R21, R21, -0x6, R18 ;  /* 0xfffffffa15157824 */ /* 0x000fe400078e0212 */
[----:B------:R-:W-:Y:S01]  /*0520*/  IMAD R8, R16, -0x3, R15 ;  /* 0xfffffffd10087824 */ /* 0x000fe200078e020f */
[----:B------:R-:W-:Y:S01]  /*0530*/  LEA.HI R15, R20, R20, RZ, 0x1 ;  /* 0x00000014140f7211 */ /* 0x000fe200078f08ff */
[----:B-1----:R-:W-:-:S04]  /*0540*/  IMAD.WIDE R12, R19, 0x100, R12 ;  /* 0x00000100130c7825 */ /* 0x002fc800078e020c */
[----:B----4-:R-:W-:-:S04]  /*0550*/  IMAD.WIDE R10, R19, 0x900, R10 ;  /* 0x00000900130a7825 */ /* 0x010fc800078e020a */
[----:B------:R-:W-:Y:S02]  /*0560*/  IMAD R19, R21, 0x3, R8 ;  /* 0x0000000315137824 */ /* 0x000fe400078e0208 */
[----:B------:R-:W-:Y:S02]  /*0570*/  IMAD R16, R17, -0x3, R16 ;  /* 0xfffffffd11107824 */ /* 0x000fe400078e0210 */
        /* <DEDUP_REMOVED lines=14> */
.L_x_254:
[----:B------:R-:W-:Y:S05]  /*0660*/  BSYNC.RECONVERGENT B0 ;  /* 0x0000000000007941 */ /* 0x000fea0003800200 */
.L_x_253:
[----:B------:R-:W-:Y:S05]  /*0670*/  @!P1 EXIT ;  /* 0x000000000000994d */ /* 0x000fea0003800000 */
.L_x_255:
[----:B----4-:R-:W-:-:S04]  /*0680*/  IMAD.HI R8, R15, 0x38e38e39, RZ ;  /* 0x38e38e390f087827 */ /* 0x010fc800078e02ff */
[----:B-1----:R-:W-:Y:S01]  /*0690*/  IMAD.HI R10, R15, 0x4bda12f7, RZ ;  /* 0x4bda12f70f0a7827 */ /* 0x002fe200078e02ff */
[----:B------:R-:W-:-:S03]  /*06a0*/  SHF.R.S32.HI R9, RZ, 0x1, R8 ;  /* 0x00000001ff097819 */ /* 0x000fc60000011408 */
[C---:B------:R-:W-:Y:S01]  /*06b0*/  IMAD.HI R12, R15.reuse, 0x1948b0fd, RZ ;  /* 0x1948b0fd0f0c7827 */ /* 0x040fe200078e02ff */
[----:B------:R-:W-:Y:S02]  /*06c0*/  SHF.R.U32.HI R11, RZ, 0x1f, R10 ;  /* 0x0000001fff0b7819 */ /* 0x000fe4000001160a */
[----:B------:R-:W-:Y:S02]  /*06d0*/  LEA.HI R9, R8, R9, RZ, 0x1 ;  /* 0x0000000908097211 */ /* 0x000fe400078f08ff */
[----:B------:R-:W-:Y:S01]  /*06e0*/  LEA.HI.SX32 R11, R10, R11, 0x1c ;  /* 0x0000000b0a0b7211 */ /* 0x000fe200078fe2ff */
[----:B------:R-:W-:Y:S01]  /*06f0*/  IMAD.HI R10, R15, 0x55555556, RZ ;  /* 0x555555560f0a7827 */ /* 0x000fe200078e02ff */
[----:B------:R-:W-:-:S03]  /*0700*/  SHF.R.U32.HI R17, RZ, 0x1f, R12 ;  /* 0x0000001fff117819 */ /* 0x000fc6000001160c */
        /* <DEDUP_REMOVED lines=13> */
[----:B---3--:R-:W-:-:S04]  /*07e0*/  IMAD.WIDE R8, R13, 0x100, R2 ;  /* 0x000001000d087825 */ /* 0x008fc800078e0202 */
[----:B0-----:R-:W-:-:S04]  /*07f0*/  IMAD.WIDE R12, R13, 0x900, R6 ;  /* 0x000009000d0c7825 */ /* 0x001fc800078e0206 */
[C---:B------:R-:W-:Y:S02]  /*0800*/  IMAD R21, R14.reuse, 0x3, R11 ;  /* 0x000000030e157824 */ /* 0x040fe400078e020b */
[----:B------:R-:W-:Y:S02]  /*0810*/  IMAD R17, R17, -0x3, R10 ;  /* 0xfffffffd11117824 */ /* 0x000fe400078e020a */
[----:B------:R-:W-:Y:S02]  /*0820*/  IMAD R19, R19, -0x6, R16 ;  /* 0xfffffffa13137824 */ /* 0x000fe400078e0210 */
[----:B------:R-:W-:-:S04]  /*0830*/  IMAD.WIDE R8, R14, 0x20, R8 ;  /* 0x000000200e087825 */ /* 0x000fc800078e0208 */
[----:B------:R-:W-:-:S04]  /*0840*/  IMAD.WIDE R12, R21, 0x60, R12 ;  /* 0x00000060150c7825 */ /* 0x000fc800078e020c */
[C---:B------:R-:W-:Y:S02]  /*0850*/  IMAD R21, R19.reuse, 0x3, R17 ;  /* 0x0000000313157824 */ /* 0x040fe400078e0211 */
[----:B------:R-:W-:-:S04]  /*0860*/  IMAD.WIDE R8, R19, 0x4, R8 ;  /* 0x0000000413087825 */ /* 0x000fc800078e0208 */
[----:B------:R-:W-:Y:S01]  /*0870*/  IMAD.WIDE R12, R21, 0x4, R12 ;  /* 0x00000004150c7825 */ /* 0x000fe200078e020c */
[----:B------:R0:W3:Y:S04]  /*0880*/  LDG.E R19, desc[UR4][R8.64] ;  /* 0x0000000408137981 */ /* 0x0000e8000c1e1900 */
[----:B------:R1:W3:Y:S01]  /*0890*/  LDG.E R14, desc[UR4][R12.64] ;  /* 0x000000040c0e7981 */ /* 0x0002e2000c1e1900 */
[----:B------:R-:W-:-:S05]  /*08a0*/  IADD3 R21, PT, PT, R15, 0x1, RZ ;  /* 0x000000010f157810 */ /* 0x000fca0007ffe0ff */
[----:B------:R-:W-:-:S04]  /*08b0*/  IMAD.HI R10, R21, 0x38e38e39, RZ ;  /* 0x38e38e39150a7827 */ /* 0x000fc800078e02ff */
[----:B------:R-:W-:Y:S01]  /*08c0*/  IMAD.HI R16, R21, 0x4bda12f7, RZ ;  /* 0x4bda12f715107827 */ /* 0x000fe200078e02ff */
[----:B------:R-:W-:-:S03]  /*08d0*/  SHF.R.S32.HI R23, RZ, 0x1, R10 ;  /* 0x00000001ff177819 */ /* 0x000fc6000001140a */
[C---:B------:R-:W-:Y:S01]  /*08e0*/  IMAD.HI R18, R21.reuse, 0x1948b0fd, RZ ;  /* 0x1948b0fd15127827 */ /* 0x040fe200078e02ff */
[----:B------:R-:W-:Y:S02]  /*08f0*/  SHF.R.U32.HI R25, RZ, 0x1f, R16 ;  /* 0x0000001fff197819 */ /* 0x000fe40000011610 */
[----:B------:R-:W-:Y:S02]  /*0900*/  LEA.HI R23, R10, R23, RZ, 0x1 ;  /* 0x000000170a177211 */ /* 0x000fe400078f08ff */
[----:B------:R-:W-:Y:S01]  /*0910*/  LEA.HI.SX32 R25, R16, R25, 0x1c ;  /* 0x0000001910197211 */ /* 0x000fe200078fe2ff */
[----:B------:R-:W-:Y:S01]  /*0920*/  IMAD.HI R16, R21, 0x55555556, RZ ;  /* 0x5555555615107827 */ /* 0x000fe200078e02ff */
[----:B------:R-:W-:-:S03]  /*0930*/  SHF.R.U32.HI R27, RZ, 0x1f, R18 ;  /* 0x0000001fff1b7819 */ /* 0x000fc60000011612 */
[----:B0-----:R-:W-:Y:S01]  /*0940*/  IMAD.HI R8, R23, 0x2aaaaaab, RZ ;  /* 0x2aaaaaab17087827 */ /* 0x001fe200078e02ff */
[----:B------:R-:W-:Y:S02]  /*0950*/  LEA.HI R16, R16, R16, RZ, 0x1 ;  /* 0x0000001010107211 */ /* 0x000fe400078f08ff */
[----:B------:R-:W-:Y:S01]  /*0960*/  LEA.HI.SX32 R18, R18, R27, 0x1b ;  /* 0x0000001b12127211 */ /* 0x000fe200078fdaff */
[----:B------:R-:W-:Y:S01]  /*0970*/  IMAD.HI R9, R25, 0x2aaaaaab, RZ ;  /* 0x2aaaaaab19097827 */ /* 0x000fe200078e02ff */
[----:B------:R-:W-:-:S03]  /*0980*/  LEA.HI R10, R8, R8, RZ, 0x1 ;  /* 0x00000008080a7211 */ /* 0x000fc600078f08ff */
[----:B------:R-:W-:Y:S01]  /*0990*/  IMAD.HI R8, R16, 0x55555556, RZ ;  /* 0x5555555610087827 */ /* 0x000fe200078e02ff */
[----:B------:R-:W-:-:S03]  /*09a0*/  LEA.HI R20, R9, R9, RZ, 0x1 ;  /* 0x0000000909147211 */ /* 0x000fc600078f08ff */
[----:B-1----:R-:W-:-:S04]  /*09b0*/  IMAD.HI R12, R18, 0x2aaaaaab, RZ ;  /* 0x2aaaaaab120c7827 */ /* 0x002fc800078e02ff */
[----:B------:R-:W-:Y:S01]  /*09c0*/  IMAD R9, R10, -0x6, R23 ;  /* 0xfffffffa0a097824 */ /* 0x000fe200078e0217 */
[----:B------:R-:W-:Y:S01]  /*09d0*/  LEA.HI R23, R8, R8, RZ, 0x1 ;  /* 0x0000000808177211 */ /* 0x000fe200078f08ff */
[----:B------:R-:W-:Y:S01]  /*09e0*/  IMAD R20, R20, -0x6, R25 ;  /* 0xfffffffa14147824 */ /* 0x000fe200078e0219 */
[----:B------:R-:W-:Y:S01]  /*09f0*/  LEA.HI R25, R12, R12, RZ, 0x1 ;  /* 0x0000000c0c197211 */ /* 0x000fe200078f08ff */
[----:B------:R-:W-:Y:S02]  /*0a00*/  IMAD R21, R16, -0x3, R21 ;  /* 0xfffffffd10157824 */ /* 0x000fe400078e0215 */
[----:B------:R-:W-:-:S04]  /*0a10*/  IMAD.WIDE R12, R9, 0x100, R2 ;  /* 0x00000100090c7825 */ /* 0x000fc800078e0202 */
[----:B------:R-:W-:-:S04]  /*0a20*/  IMAD.WIDE R8, R9, 0x900, R6 ;  /* 0x0000090009087825 */ /* 0x000fc800078e0206 */
[----:B------:R-:W-:Y:S02]  /*0a30*/  IMAD R27, R20, 0x3, R21 ;  /* 0x00000003141b7824 */ /* 0x000fe400078e0215 */
[----:B------:R-:W-:Y:S02]  /*0a40*/  IMAD R16, R23, -0x3, R16 ;  /* 0xfffffffd17107824 */ /* 0x000fe400078e0210 */
[----:B--2---:R-:W-:-:S04]  /*0a50*/  IMAD.WIDE R10, R11, 0xc, R4 ;  /* 0x0000000c0b0a7825 */ /* 0x004fc800078e0204 */
[----:B------:R-:W-:Y:S02]  /*0a60*/  IMAD R23, R25, -0x6, R18 ;  /* 0xfffffffa19177824 */ /* 0x000fe400078e0212 */
        /* <DEDUP_REMOVED lines=18> */
.L_x_256:
        /* <DEDUP_REMOVED lines=15> */
.L_x_379:


//--------------------- .text._Z12bp_preact_s1PA8_A8_fS1_S1_ --------------------------
	.section	.text._Z12bp_preact_s1PA8_A8_fS1_S1_,"ax",@progbits
	.align	128
        .global         _Z12bp_preact_s1PA8_A8_fS1_S1_
        .type           _Z12bp_preact_s1PA8_A8_fS1_S1_,@function
        .size           _Z12bp_preact_s1PA8_A8_fS1_S1_,(.L_x_360 - _Z12bp_preact_s1PA8_A8_fS1_S1_)
        .other          _Z12bp_preact_s1PA8_A8_fS1_S1_,@"STO_CUDA_ENTRY STV_DEFAULT"
_Z12bp_preact_s1PA8_A8_fS1_S1_:
.text._Z12bp_preact_s1PA8_A8_fS1_S1_:
        /* <DEDUP_REMOVED lines=50> */
[----:B------:R-:W0:Y:S01]  /*0320*/  LDCU.64 UR4, c[0x0][0x358] ;  /* 0x00006b00ff0477ac */ /* 0x000e220008000a00 */
[----:B------:R-:W-:Y:S01]  /*0330*/  BSSY.RECONVERGENT B0, `(.L_x_257) ;  /* 0x000003c000007945 */ /* 0x000fe20003800200 */
[----:B------:R-:W-:Y:S02]  /*0340*/  IADD3 R13, PT, PT, R11, 0x1, RZ ;  /* 0x000000010b0d7810 */ /* 0x000fe40007ffe0ff */
[----:B------:R-:W-:-:S04]  /*0350*/  LOP3.LUT R0, R0, 0x1, RZ, 0xc0, !PT ;  /* 0x0000000100007812 */ /* 0x000fc800078ec0ff */
[----:B------:R-:W-:-:S13]  /*0360*/  ISETP.NE.U32.AND P0, PT, R0, 0x1, PT ;  /* 0x000000010000780c */ /* 0x000fda0003f05070 */
[----:B0-----:R-:W-:Y:S05]  /*0370*/  @P0 BRA `(.L_x_258) ;  /* 0x0000000000dc0947 */ /* 0x001fea0003800000 */
[----:B------:R-:W-:Y:S01]  /*0380*/  IMAD.HI R0, R11, 0x2aaaaaab, RZ ;  /* 0x2aaaaaab0b007827 */ /* 0x000fe200078e02ff */
[----:B------:R-:W0:Y:S04]  /*0390*/  LDC.64 R2, c[0x0][0x390] ;  /* 0x0000e400ff027b82 */ /* 0x000e280000000a00 */
[----:B------:R-:W-:-:S05]  /*03a0*/  SHF.R.U32.HI R5, RZ, 0x1f, R0 ;  /* 0x0000001fff057819 */ /* 0x000fca0000011600 */
[C---:B------:R-:W-:Y:S01]  /*03b0*/  IMAD.IADD R4, R0.reuse, 0x1, R5 ;  /* 0x0000000100047824 */ /* 0x040fe200078e0205 */
[----:B------:R-:W-:-:S03]  /*03c0*/  LEA.HI.SX32 R0, R0, R5, 0x1d ;  /* 0x0000000500007211 */ /* 0x000fc600078feaff */
[----:B------:R-:W-:Y:S01]  /*03d0*/  IMAD R6, R4, -0x6, R11 ;  /* 0xfffffffa04067824 */ /* 0x000fe200078e020b */
[----:B------:R-:W-:-:S04]  /*03e0*/  SHF.R.S32.HI R7, RZ, 0x1f, R4 ;  /* 0x0000001fff077819 */ /* 0x000fc80000011404 */
[----:B------:R-:W-:-:S04]  /*03f0*/  LEA.HI R7, R7, R4, RZ, 0x3 ;  /* 0x0000000407077211 */ /* 0x000fc800078f18ff */
[----:B------:R-:W-:Y:S02]  /*0400*/  LOP3.LUT R5, R7, 0xfffffff8, RZ, 0xc0, !PT ;  /* 0xfffffff807057812 */ /* 0x000fe400078ec0ff */
[----:B------:R-:W-:Y:S01]  /*0410*/  LEA.HI R7, R0, R0, RZ, 0x3 ;  /* 0x0000000000077211 */ /* 0x000fe200078f18ff */
[----:B0-----:R-:W-:Y:S01]  /*0420*/  IMAD.WIDE R2, R6, 0x100, R2 ;  /* 0x0000010006027825 */ /* 0x001fe200078e0202 */
[----:B------:R-:W-:Y:S02]  /*0430*/  IADD3 R5, PT, PT, R4, -R5, RZ ;  /* 0x8000000504057210 */ /* 0x000fe40007ffe0ff */
[----:B------:R-:W-:-:S03]  /*0440*/  LOP3.LUT R7, R7, 0xfffffff8, RZ, 0xc0, !PT ;  /* 0xfffffff807077812 */ /* 0x000fc600078ec0ff */
[----:B------:R-:W-:Y:S01]  /*0450*/  IMAD.WIDE R2, R5, 0x20, R2 ;  /* 0x0000002005027825 */ /* 0x000fe200078e0202 */
[----:B------:R-:W-:-:S05]  /*0460*/  IADD3 R4, PT, PT, R0, -R7, RZ ;  /* 0x8000000700047210 */ /* 0x000fca0007ffe0ff */
[----:B------:R-:W-:-:S06]  /*0470*/  IMAD.WIDE R2, R4, 0x4, R2 ;  /* 0x0000000404027825 */ /* 0x000fcc00078e0202 */
[----:B------:R-:W2:Y:S01]  /*0480*/  LDG.E R2, desc[UR4][R2.64] ;  /* 0x0000000402027981 */ /* 0x000ea2000c1e1900 */
[----:B------:R-:W-:Y:S01]  /*0490*/  IMAD.MOV.U32 R7, RZ, RZ, 0x3bbb989d ;  /* 0x3bbb989dff077424 */ /* 0x000fe200078e00ff */
[----:B------:R-:W-:Y:S01]  /*04a0*/  MOV R9, 0x437c0000 ;  /* 0x437c000000097802 */ /* 0x000fe20000000f00 */
        /* <DEDUP_REMOVED lines=15> */
[----:B------:R-:W-:Y:S05]  /*05a0*/  CALL.REL.NOINC `($__internal_9_$__cuda_sm20_rcp_rn_f32_slowpath) ;  /* 0x0000000800147944 */ /* 0x000fea0003c00000 */
[----:B------:R-:W-:Y:S05]  /*05b0*/  BRA `(.L_x_261) ;  /* 0x0000000000107947 */ /* 0x000fea0003800000 */
.L_x_260:
[----:B------:R-:W0:Y:S02]  /*05c0*/  MUFU.RCP R0, R9 ;  /* 0x0000000900007308 */ /* 0x000e240000001000 */
[----:B0-----:R-:W-:-:S04]  /*05d0*/  FFMA R2, R9, R0, -1 ;  /* 0xbf80000009027423 */ /* 0x001fc80000000000 */
[----:B------:R-:W-:-:S04]  /*05e0*/  FADD.FTZ R3, -R2, -RZ ;  /* 0x800000ff02037221 */ /* 0x000fc80000010100 */
[----:B------:R-:W-:-:S07]  /*05f0*/  FFMA R0, R0, R3, R0 ;  /* 0x0000000300007223 */ /* 0x000fce0000000000 */
.L_x_261:
[----:B------:R-:W-:Y:S05]  /*0600*/  BSYNC.RECONVERGENT B1 ;  /* 0x0000000000017941 */ /* 0x000fea0003800200 */
.L_x_259:
        /* <DEDUP_REMOVED lines=14> */
.L_x_258:
[----:B------:R-:W-:Y:S05]  /*06f0*/  BSYNC.RECONVERGENT B0 ;  /* 0x0000000000007941 */ /* 0x000fea0003800200 */
.L_x_257:
[----:B------:R-:W1:Y:S01]  /*0700*/  LDC.64 R8, c[0x0][0x390] ;  /* 0x0000e400ff087b82 */ /* 0x000e620000000a00 */
[----:B------:R-:W-:-:S07]  /*0710*/  ISETP.NE.AND P0, PT, R10, R13, PT ;  /* 0x0000000d0a00720c */ /* 0x000fce0003f05270 */
[----:B0-----:R-:W0:Y:S08]  /*0720*/  LDC.64 R6, c[0x0][0x380] ;  /* 0x0000e000ff067b82 */ /* 0x001e300000000a00 */
[----:B------:R-:W2:Y:S01]  /*0730*/  LDC.64 R4, c[0x0][0x388] ;  /* 0x0000e200ff047b82 */ /* 0x000ea20000000a00 */
[----:B------:R-:W-:Y:S05]  /*0740*/  @!P0 EXIT ;  /* 0x000000000000894d */ /* 0x000fea0003800000 */
.L_x_268:
[----:B------:R-:W-:-:S05]  /*0750*/  IMAD.HI R0, R11, 0x2aaaaaab, RZ ;  /* 0x2aaaaaab0b007827 */ /* 0x000fca00078e02ff */
[----:B------:R-:W-:-:S05]  /*0760*/  SHF.R.U32.HI R3, RZ, 0x1f, R0 ;  /* 0x0000001fff037819 */ /* 0x000fca0000011600 */
[C---:B------:R-:W-:Y:S01]  /*0770*/  IMAD.IADD R14, R0.reuse, 0x1, R3 ;  /* 0x00000001000e7824 */ /* 0x040fe200078e0203 */
[----:B------:R-:W-:-:S04]  /*0780*/  LEA.HI.SX32 R0, R0, R3, 0x1d ;  /* 0x0000000300007211 */ /* 0x000fc800078feaff */
[----:B---3--:R-:W-:Y:S02]  /*0790*/  SHF.R.S32.HI R13, RZ, 0x1f, R14 ;  /* 0x0000001fff0d7819 */ /* 0x008fe4000001140e */
[----:B------:R-:W-:Y:S02]  /*07a0*/  LEA.HI R12, R0, R0, RZ, 0x3 ;  /* 0x00000000000c7211 */ /* 0x000fe400078f18ff */
[----:B------:R-:W-:Y:S01]  /*07b0*/  LEA.HI R2, R13, R14, RZ, 0x3 ;  /* 0x0000000e0d027211 */ /* 0x000fe200078f18ff */
[----:B------:R-:W-:-:S03]  /*07c0*/  IMAD R13, R14, -0x6, R11 ;  /* 0xfffffffa0e0d7824 */ /* 0x000fc600078e020b */
[----:B------:R-:W-:Y:S01]  /*07d0*/  LOP3.LUT R15, R2, 0xfffffff8, RZ, 0xc0, !PT ;  /* 0xfffffff8020f7812 */ /* 0x000fe200078ec0ff */
[----:B-1----:R-:W-:-:S03]  /*07e0*/  IMAD.WIDE R2, R13, 0x100, R8 ;  /* 0x000001000d027825 */ /* 0x002fc600078e0208 */
[----:B------:R-:W-:Y:S02]  /*07f0*/  IADD3 R14, PT, PT, R14, -R15, RZ ;  /* 0x8000000f0e0e7210 */ /* 0x000fe40007ffe0ff */
[----:B------:R-:W-:-:S03]  /*0800*/  LOP3.LUT R15, R12, 0xfffffff8, RZ, 0xc0, !PT ;  /* 0xfffffff80c0f7812 */ /* 0x000fc600078ec0ff */
[----:B------:R-:W-:Y:S01]  /*0810*/  IMAD.WIDE R2, R14, 0x20, R2 ;  /* 0x000000200e027825 */ /* 0x000fe200078e0202 */
[----:B------:R-:W-:-:S05]  /*0820*/  IADD3 R12, PT, PT, R0, -R15, RZ ;  /* 0x8000000f000c7210 */ /* 0x000fca0007ffe0ff */
        /* <DEDUP_REMOVED lines=12> */
[----:B-1----:R-:W-:-:S04]  /*08f0*/  FFMA R17, R0, R15, 1 ;  /* 0x3f80000000117423 */ /* 0x002fc8000000000f */
[----:B------:R-:W-:-:S05]  /*0900*/  VIADD R0, R17, 0x1800000 ;  /* 0x0180000011007836 */ /* 0x000fca0000000000 */
[----:B------:R-:W-:-:S04]  /*0910*/  LOP3.LUT R0, R0, 0x7f800000, RZ, 0xc0, !PT ;  /* 0x7f80000000007812 */ /* 0x000fc800078ec0ff */
[----:B------:R-:W-:-:S13]  /*0920*/  ISETP.GT.U32.AND P0, PT, R0, 0x1ffffff, PT ;  /* 0x01ffffff0000780c */ /* 0x000fda0003f04070 */
[----:B------:R-:W-:Y:S05]  /*0930*/  @P0 BRA `(.L_x_263) ;  /* 0x0000000000100947 */ /* 0x000fea0003800000 */
[----:B------:R-:W-:Y:S02]  /*0940*/  MOV R0, R17 ;  /* 0x0000001100007202 */ /* 0x000fe40000000f00 */
[----:B------:R-:W-:-:S07]  /*0950*/  MOV R16, 0x970 ;  /* 0x0000097000107802 */ /* 0x000fce0000000f00 */
[----:B0-2---:R-:W-:Y:S05]  /*0960*/  CALL.REL.NOINC `($__internal_9_$__cuda_sm20_rcp_rn_f32_slowpath) ;  /* 0x0000000400247944 */ /* 0x005fea0003c00000 */
[----:B------:R-:W-:Y:S05]  /*0970*/  BRA `(.L_x_264) ;  /* 0x0000000000107947 */ /* 0x000fea0003800000 */
.L_x_263:
[----:B------:R-:W1:Y:S02]  /*0980*/  MUFU.RCP R0, R17 ;  /* 0x0000001100007308 */ /* 0x000e640000001000 */
[----:B-1----:R-:W-:-:S04]  /*0990*/  FFMA R2, R17, R0, -1 ;  /* 0xbf80000011027423 */ /* 0x002fc80000000000 */
[----:B------:R-:W-:-:S04]  /*09a0*/  FADD.FTZ R3, -R2, -RZ ;  /* 0x800000ff02037221 */ /* 0x000fc80000010100 */
[----:B------:R-:W-:-:S07]  /*09b0*/  FFMA R0, R0, R3, R0 ;  /* 0x0000000300007223 */ /* 0x000fce0000000000 */
.L_x_264:
[----:B------:R-:W-:Y:S05]  /*09c0*/  BSYNC.RECONVERGENT B0 ;  /* 0x0000000000007941 */ /* 0x000fea0003800200 */
.L_x_262:
[----:B--2---:R-:W-:-:S04]  /*09d0*/  IMAD.WIDE R2, R13, 0x100, R4 ;  /* 0x000001000d027825 */ /* 0x004fc800078e0204 */
[----:B------:R-:W-:-:S04]  /*09e0*/  IMAD.WIDE R2, R14, 0x20, R2 ;  /* 0x000000200e027825 */ /* 0x000fc800078e0202 */
[----:B------:R-:W-:-:S05]  /*09f0*/  IMAD.WIDE R2, R12, 0x4, R2 ;  /* 0x000000040c027825 */ /* 0x000fca00078e0202 */
[----:B------:R1:W2:Y:S01]  /*0a00*/  LDG.E R19, desc[UR4][R2.64] ;  /* 0x0000000402137981 */ /* 0x0002a2000c1e1900 */
[----:B------:R-:W-:-:S05]  /*0a10*/  IADD3 R15, PT, PT, R11, 0x1, RZ ;  /* 0x000000010b0f7810 */ /* 0x000fca0007ffe0ff */
[----:B------:R-:W-:-:S05]  /*0a20*/  IMAD.HI R16, R15, 0x2aaaaaab, RZ ;  /* 0x2aaaaaab0f107827 */ /* 0x000fca00078e02ff */
[----:B------:R-:W-:-:S04]  /*0a30*/  SHF.R.U32.HI R17, RZ, 0x1f, R16 ;  /* 0x0000001fff117819 */ /* 0x000fc80000011610 */
[C---:B------:R-:W-:Y:S01]  /*0a40*/  LEA.HI.SX32 R20, R16.reuse, R17, 0x1d ;  /* 0x0000001110147211 */ /* 0x040fe200078feaff */
[----:B------:R-:W-:Y:S02]  /*0a50*/  IMAD.IADD R18, R16, 0x1, R17 ;  /* 0x0000000110127824 */ /* 0x000fe400078e0211 */
[----:B0-----:R-:W-:Y:S01]  /*0a60*/  IMAD.WIDE R16, R13, 0x100, R6 ;  /* 0x000001000d107825 */ /* 0x001fe200078e0206 */
[----:B------:R-:W-:Y:S02]  /*0a70*/  LEA.HI R22, R20, R20, RZ, 0x3 ;  /* 0x0000001414167211 */ /* 0x000fe400078f18ff */
[----:B------:R-:W-:Y:S01]  /*0a80*/  SHF.R.S32.HI R21, RZ, 0x1f, R18 ;  /* 0x0000001fff157819 */ /* 0x000fe20000011412 */
[----:B------:R-:W-:Y:S02]  /*0a90*/  IMAD R15, R18, -0x6, R15 ;  /* 0xfffffffa120f7824 */ /* 0x000fe400078e020f */
[----:B------:R-:W-:Y:S01]  /*0aa0*/  IMAD.WIDE R16, R14, 0x20, R16 ;  /* 0x000000200e107825 */ /* 0x000fe200078e0210 */
[----:B------:R-:W-:-:S03]  /*0ab0*/  LEA.HI R21, R21, R18, RZ, 0x3 ;  /* 0x0000001215157211 */ /* 0x000fc600078f18ff */
[----:B-1----:R-:W-:Y:S01]  /*0ac0*/  IMAD.WIDE R2, R15, 0x100, R8 ;  /* 0x000001000f027825 */ /* 0x002fe200078e0208 */
[----:B------:R-:W-:Y:S02]  /*0ad0*/  LOP3.LUT R13, R21, 0xfffffff8, RZ, 0xc0, !PT ;  /* 0xfffffff8150d7812 */ /* 0x000fe400078ec0ff */
[----:B------:R-:W-:Y:S01]  /*0ae0*/  LOP3.LUT R21, R22, 0xfffffff8, RZ, 0xc0, !PT ;  /* 0xfffffff816157812 */ /* 0x000fe200078ec0ff */
[----:B------:R-:W-:Y:S01]  /*0af0*/  IMAD.WIDE R16, R12, 0x4, R16 ;  /* 0x000000040c107825 */ /* 0x000fe200078e0210 */
[----:B------:R-:W-:Y:S02]  /*0b00*/  IADD3 R13, PT, PT, R18, -R13, RZ ;  /* 0x8000000d120d7210 */ /* 0x000fe40007ffe0ff */
[----:B------:R-:W-:-:S03]  /*0b10*/  IADD3 R14, PT, PT, R20, -R21, RZ ;  /* 0x80000015140e7210 */ /* 0x000fc60007ffe0ff */
[----:B------:R-:W-:-:S04]  /*0b20*/  IMAD.WIDE R2, R13, 0x20, R2 ;  /* 0x000000200d027825 */ /* 0x000fc800078e0202 */
[----:B------:R-:W-:-:S04]  /*0b30*/  IMAD.WIDE R2, R14, 0x4, R2 ;  /* 0x000000040e027825 */ /* 0x000fc800078e0202 */
[----:B--2---:R-:W-:Y:S01]  /*0b40*/  FMUL R19, R19, R0 ;  /* 0x0000000013137220 */ /* 0x004fe20000400000 */
[----:B------:R-:W-:-:S04]  /*0b50*/  FADD R0, -R0, 1 ;  /* 0x3f80000000007421 */ /* 0x000fc80000000100 */
[----:B------:R-:W-:-:S05]  /*0b60*/  FMUL R19, R19, R0 ;  /* 0x0000000013137220 */ /* 0x000fca0000400000 */
[----:B------:R0:W-:Y:S04]  /*0b70*/  STG.E desc[UR4][R16.64], R19 ;  /* 0x0000001310007986 */ /* 0x0001e8000c101904 */
        /* <DEDUP_REMOVED lines=20> */
.L_x_266:
[----:B------:R-:W0:Y:S02]  /*0cc0*/  MUFU.RCP R0, R17 ;  /* 0x0000001100007308 */ /* 0x000e240000001000 */
[----:B0-----:R-:W-:-:S04]  /*0cd0*/  FFMA R2, R17, R0, -1 ;  /* 0xbf80000011027423 */ /* 0x001fc80000000000 */
[----:B------:R-:W-:-:S04]  /*0ce0*/  FADD.FTZ R3, -R2, -RZ ;  /* 0x800000ff02037221 */ /* 0x000fc80000010100 */
[----:B------:R-:W-:-:S07]  /*0cf0*/  FFMA R0, R0, R3, R0 ;  /* 0x0000000300007223 */ /* 0x000fce0000000000 */
.L_x_267:
[----:B------:R-:W-:Y:S05]  /*0d00*/  BSYNC.RECONVERGENT B0 ;  /* 0x0000000000007941 */ /* 0x000fea0003800200 */
.L_x_265:
[----:B------:R-:W-:-:S04]  /*0d10*/  IMAD.WIDE R2, R15, 0x100, R4 ;  /* 0x000001000f027825 */ /* 0x000fc800078e0204 */
[----:B------:R-:W-:-:S04]  /*0d20*/  IMAD.WIDE R2, R13, 0x20, R2 ;  /* 0x000000200d027825 */ /* 0x000fc800078e0202 */
[----:B------:R-:W-:-:S06]  /*0d30*/  IMAD.WIDE R2, R14, 0x4, R2 ;  /* 0x000000040e027825 */ /* 0x000fcc00078e0202 */
[----:B------:R-:W2:Y:S01]  /*0d40*/  LDG.E R3, desc[UR4][R2.64] ;  /* 0x0000000402037981 */ /* 0x000ea2000c1e1900 */
[----:B------:R-:W-:Y:S01]  /*0d50*/  IMAD.WIDE R16, R15, 0x100, R6 ;  /* 0x000001000f107825 */ /* 0x000fe200078e0206 */
[----:B------:R-:W-:-:S04]  /*0d60*/  IADD3 R11, PT, PT, R11, 0x2, RZ ;  /* 0x000000020b0b7810 */ /* 0x000fc80007ffe0ff */
[----:B------:R-:W-:Y:S01]  /*0d70*/  ISETP.NE.AND P0, PT, R11, R10, PT ;  /* 0x0000000a0b00720c */ /* 0x000fe20003f05270 */
[----:B------:R-:W-:-:S04]  /*0d80*/  IMAD.WIDE R16, R13, 0x20, R16 ;  /* 0x000000200d107825 */ /* 0x000fc800078e0210 */
[----:B------:R-:W-:Y:S01]  /*0d90*/  FADD R13, -R0, 1 ;  /* 0x3f800000000d7421 */ /* 0x000fe20000000100 */
[----:B------:R-:W-:-:S04]  /*0da0*/  IMAD.WIDE R16, R14, 0x4, R16 ;  /* 0x000000040e107825 */ /* 0x000fc800078e0210 */
[----:B--2---:R-:W-:-:S04]  /*0db0*/  FMUL R0, R3, R0 ;  /* 0x0000000003007220 */ /* 0x004fc80000400000 */
[----:B------:R-:W-:-:S05]  /*0dc0*/  FMUL R13, R0, R13 ;  /* 0x0000000d000d7220 */ /* 0x000fca0000400000 */
[----:B------:R3:W-:Y:S01]  /*0dd0*/  STG.E desc[UR4][R16.64], R13 ;  /* 0x0000000d10007986 */ /* 0x0007e2000c101904 */
[----:B------:R-:W-:Y:S05]  /*0de0*/  @P0 BRA `(.L_x_268) ;  /* 0xfffffff800580947 */ /* 0x000fea000383ffff */
[----:B------:R-:W-:Y:S05]  /*0df0*/  EXIT ;  /* 0x000000000000794d */ /* 0x000fea0003800000 */
        .weak           $__internal_9_$__cuda_sm20_rcp_rn_f32_slowpath
        .type           $__internal_9_$__cuda_sm20_rcp_rn_f32_slowpath,@function
        .size           $__internal_9_$__cuda_sm20_rcp_rn_f32_slowpath,(.L_x_360 - $__internal_9_$__cuda_sm20_rcp_rn_f32_slowpath)
$__internal_9_$__cuda_sm20_rcp_rn_f32_slowpath:
        /* <DEDUP_REMOVED lines=15> */
.L_x_270:
[----:B------:R-:W-:-:S04]  /*0ef0*/  IADD3 R3, PT, PT, R2, -0xfd, RZ ;  /* 0xffffff0302037810 */ /* 0x000fc80007ffe0ff */
[----:B------:R-:W-:-:S13]  /*0f00*/  ISETP.GT.U32.AND P0, PT, R3, 0x1, PT ;  /* 0x000000010300780c */ /* 0x000fda0003f04070 */
[----:B------:R-:W-:Y:S05]  /*0f10*/  @P0 BRA `(.L_x_272) ;  /* 0x0000000000780947 */ /* 0x000fea0003800000 */
[----:B------:R-:W-:Y:S01]  /*0f20*/  LOP3.LUT R17, R0, 0x7fffff, RZ, 0xc0, !PT ;  /* 0x007fffff00117812 */ /* 0x000fe200078ec0ff */
[----:B------:R-:W-:-:S03]  /*0f30*/  IMAD.MOV.U32 R22, RZ, RZ, 0x3 ;  /* 0x00000003ff167424 */ /* 0x000fc600078e00ff */
        /* <DEDUP_REMOVED lines=28> */
.L_x_272:
[----:B------:R0:W1:Y:S02]  /*1100*/  MUFU.RCP R3, R0 ;  /* 0x0000000000037308 */ /* 0x0000640000001000 */
.L_x_271:
[----:B------:R-:W-:Y:S05]  /*1110*/  BSYNC.RECONVERGENT B2 ;  /* 0x0000000000027941 */ /* 0x000fea0003800200 */
.L_x_269:
[----:B01----:R-:W-:Y:S02]  /*1120*/  IMAD.MOV.U32 R0, RZ, RZ, R3 ;  /* 0x000000ffff007224 */ /* 0x003fe400078e0003 */
[----:B------:R-:W-:Y:S01]  /*1130*/  HFMA2 R3, -RZ, RZ, 0, 0 ;  /* 0x00000000ff037431 */ /* 0x000fe200000001ff */
[----:B------:R-:W-:-:S04]  /*1140*/  MOV R2, R16 ;  /* 0x0000001000027202 */ /* 0x000fc80000000f00 */
[----:B------:R-:W-:Y:S05]  /*1150*/  RET.REL.NODEC R2 `(_Z12bp_preact_s1PA8_A8_fS1_S1_) ;  /* 0xffffffec02a87950 */ /* 0x000fea0003c3ffff */
.L_x_273:
        /* <DEDUP_REMOVED lines=10> */
.L_x_360:


//--------------------- .text._Z12bp_output_s1PA8_A8_fPA3_A3_fPA6_A6_f --------------------------
	.section	.text._Z12bp_output_s1PA8_A8_fPA3_A3_fPA6_A6_f,"ax",@progbits
	.align	128
        .global         _Z12bp_output_s1PA8_A8_fPA3_A3_fPA6_A6_f
        .type           _Z12bp_output_s1PA8_A8_fPA3_A3_fPA6_A6_f,@function
        .size           _Z12bp_output_s1PA8_A8_fPA3_A3_fPA6_A6_f,(.L_x_381 - _Z12bp_output_s1PA8_A8_fPA3_A3_fPA6_A6_f)
        .other          _Z12bp_output_s1PA8_A8_fPA3_A3_fPA6_A6_f,@"STO_CUDA_ENTRY STV_DEFAULT"
_Z12bp_output_s1PA8_A8_fPA3_A3_fPA6_A6_f:
.text._Z12bp_output_s1PA8_A8_fPA3_A3_fPA6_A6_f:
        /* <DEDUP_REMOVED lines=61> */
[----:B------:R-:W1:Y:S01]  /*03d0*/  LDC.64 R10, c[0x0][0x388] ;  /* 0x0000e200ff0a7b82 */ /* 0x000e620000000a00 */
[----:B------:R-:W-:Y:S02]  /*03e0*/  MOV R16, RZ ;  /* 0x000000ff00107202 */ /* 0x000fe40000000f00 */
[C---:B------:R-:W-:Y:S01]  /*03f0*/  IMAD.HI R14, R15.reuse, 0x2aaaaaab, RZ ;  /* 0x2aaaaaab0f0e7827 */ /* 0x040fe200078e02ff */
[----:B------:R-:W-:Y:S02]  /*0400*/  SHF.R.U32.HI R9, RZ, 0x1f, R18 ;  /* 0x0000001fff097819 */ /* 0x000fe40000011612 */
[----:B------:R-:W-:Y:S01]  /*0410*/  MOV R17, R15 ;  /* 0x0000000f00117202 */ /* 0x000fe20000000f00 */
[C---:B------:R-:W-:Y:S01]  /*0420*/  IMAD.HI R21, R15.reuse, 0x1948b0fd, RZ ;  /* 0x1948b0fd0f157827 */ /* 0x040fe200078e02ff */
[----:B------:R-:W-:Y:S02]  /*0430*/  LEA.HI.SX32 R18, R18, R9, 0x1c ;  /* 0x0000000912127211 */ /* 0x000fe400078fe2ff */
[----:B------:R-:W4:Y:S01]  /*0440*/  LDC.64 R8, c[0x0][0x390] ;  /* 0x0000e400ff087b82 */ /* 0x000f220000000a00 */
[----:B------:R-:W-:Y:S01]  /*0450*/  IMAD.HI R19, R15, 0x38e38e39, RZ ;  /* 0x38e38e390f137827 */ /* 0x000fe200078e02ff */
[----:B------:R-:W-:-:S02]  /*0460*/  LEA.HI R14, R14, R14, RZ, 0x1 ;  /* 0x0000000e0e0e7211 */ /* 0x000fc400078f08ff */
[----:B------:R-:W-:Y:S01]  /*0470*/  SHF.R.U32.HI R22, RZ, 0x1f, R21 ;  /* 0x0000001fff167819 */ /* 0x000fe20000011615 */
[----:B------:R-:W-:Y:S01]  /*0480*/  IMAD.HI R24, R15, -0x7926fabb, R16 ;  /* 0x86d905450f187827 */ /* 0x000fe200078e0210 */
[----:B------:R-:W-:Y:S02]  /*0490*/  SHF.R.U32.HI R16, RZ, 0x1f, R19 ;  /* 0x0000001fff107819 */ /* 0x000fe40000011613 */
[----:B------:R-:W-:Y:S01]  /*04a0*/  LEA.HI.SX32 R17, R21, R22, 0x1b ;  /* 0x0000001615117211 */ /* 0x000fe200078fdaff */
[----:B------:R-:W-:Y:S01]  /*04b0*/  IMAD.HI R20, R18, 0x2aaaaaab, RZ ;  /* 0x2aaaaaab12147827 */ /* 0x000fe200078e02ff */
[----:B------:R-:W-:Y:S02]  /*04c0*/  LEA.HI.SX32 R16, R19, R16, 0x1e ;  /* 0x0000001013107211 */ /* 0x000fe400078ff2ff */
[----:B------:R-:W-:Y:S01]  /*04d0*/  SHF.R.U32.HI R19, RZ, 0x1f, R24 ;  /* 0x0000001fff137819 */ /* 0x000fe20000011618 */
[----:B------:R-:W-:Y:S01]  /*04e0*/  IMAD.HI R12, R14, 0x55555556, RZ ;  /* 0x555555560e0c7827 */ /* 0x000fe200078e02ff */
[----:B------:R-:W-:-:S03]  /*04f0*/  LEA.HI R23, R20, R20, RZ, 0x1 ;  /* 0x0000001414177211 */ /* 0x000fc600078f08ff */
[----:B------:R-:W-:Y:S01]  /*0500*/  IMAD.HI R20, R17, 0x2aaaaaab, RZ ;  /* 0x2aaaaaab11147827 */ /* 0x000fe200078e02ff */
[----:B------:R-:W-:Y:S02]  /*0510*/  LEA.HI R21, R12, R12, RZ, 0x1 ;  /* 0x0000000c0c157211 */ /* 0x000fe400078f08ff */
[----:B------:R-:W-:Y:S01]  /*0520*/  LEA.HI.SX32 R12, R24, R19, 0x16 ;  /* 0x00000013180c7211 */ /* 0x000fe200078fb2ff */
[----:B------:R-:W-:Y:S01]  /*0530*/  IMAD R19, R14, -0x6, R15 ;  /* 0xfffffffa0e137824 */ /* 0x000fe200078e020f */
[----:B------:R-:W-:Y:S01]  /*0540*/  LEA.HI R22, R20, R20, RZ, 0x1 ;  /* 0x0000001414167211 */ /* 0x000fe200078f08ff */
[----:B------:R-:W-:Y:S02]  /*0550*/  IMAD R15, R23, -0x6, R18 ;  /* 0xfffffffa170f7824 */ /* 0x000fe400078e0212 */
[----:B------:R-:W-:-:S04]  /*0560*/  IMAD.HI R20, R16, 0x55555556, RZ ;  /* 0x5555555610147827 */ /* 0x000fc800078e02ff */
[----:B------:R-:W-:-:S04]  /*0570*/  IMAD.HI R23, R12, 0x2aaaaaab, RZ ;  /* 0x2aaaaaab0c177827 */ /* 0x000fc800078e02ff */
[----:B-1----:R-:W-:Y:S01]  /*0580*/  IMAD.WIDE R10, R19, 0x24, R10 ;  /* 0x00000024130a7825 */ /* 0x002fe200078e020a */
[----:B------:R-:W-:-:S03]  /*0590*/  LEA.HI R23, R23, R23, RZ, 0x1 ;  /* 0x0000001717177211 */ /* 0x000fc600078f08ff */
[----:B----4-:R-:W-:-:S04]  /*05a0*/  IMAD.WIDE R18, R15, 0x90, R8 ;  /* 0x000000900f127825 */ /* 0x010fc800078e0208 */
[----:B------:R-:W-:Y:S01]  /*05b0*/  IMAD R14, R21, -0x3, R14 ;  /* 0xfffffffd150e7824 */ /* 0x000fe200078e020e */
[----:B------:R-:W-:Y:S01]  /*05c0*/  LEA.HI R21, R20, R20, RZ, 0x1 ;  /* 0x0000001414157211 */ /* 0x000fe200078f08ff */
[----:B------:R-:W-:Y:S02]  /*05d0*/  IMAD R17, R22, -0x6, R17 ;  /* 0xfffffffa16117824 */ /* 0x000fe400078e0211 */
[----:B------:R-:W-:-:S04]  /*05e0*/  IMAD.WIDE R8, R14, 0xc, R10 ;  /* 0x0000000c0e087825 */ /* 0x000fc800078e020a */
        /* <DEDUP_REMOVED lines=16> */
.L_x_275:
[----:B------:R-:W-:Y:S05]  /*06f0*/  BSYNC.RECONVERGENT B0 ;  /* 0x0000000000007941 */ /* 0x000fea0003800200 */
.L_x_274:
[----:B------:R-:W-:Y:S05]  /*0700*/  @!P1 EXIT ;  /* 0x000000000000994d */ /* 0x000fea0003800000 */
.L_x_276:
[----:B-1----:R-:W-:-:S04]  /*0710*/  IMAD.HI R9, R15, 0x4bda12f7, RZ ;  /* 0x4bda12f70f097827 */ /* 0x002fc800078e02ff */
[----:B------:R-:W-:Y:S02]  /*0720*/  HFMA2 R14, -RZ, RZ, 0, 0 ;  /* 0x00000000ff0e7431 */ /* 0x000fe400000001ff */
[----:B------:R-:W-:Y:S01]  /*0730*/  IMAD.HI R8, R15, 0x2aaaaaab, RZ ;  /* 0x2aaaaaab0f087827 */ /* 0x000fe200078e02ff */
[----:B----4-:R-:W-:-:S03]  /*0740*/  SHF.R.U32.HI R10, RZ, 0x1f, R9 ;  /* 0x0000001fff0a7819 */ /* 0x010fc60000011609 */
[----:B------:R-:W-:Y:S01]  /*0750*/  IMAD.HI R13, R15, 0x1948b0fd, RZ ;  /* 0x1948b0fd0f0d7827 */ /* 0x000fe200078e02ff */
[----:B------:R-:W-:Y:S02]  /*0760*/  LEA.HI R8, R8, R8, RZ, 0x1 ;  /* 0x0000000808087211 */ /* 0x000fe400078f08ff */
[----:B------:R-:W-:Y:S01]  /*0770*/  LEA.HI.SX32 R11, R9, R10, 0x1c ;  /* 0x0000000a090b7211 */ /* 0x000fe200078fe2ff */
[----:B------:R-:W-:Y:S01]  /*0780*/  IMAD.HI R25, R15, 0x38e38e39, RZ ;  /* 0x38e38e390f197827 */ /* 0x000fe200078e02ff */
[----:B------:R-:W-:-:S03]  /*0790*/  SHF.R.U32.HI R10, RZ, 0x1f, R13 ;  /* 0x0000001fff0a7819 */ /* 0x000fc6000001160d */
[----:B------:R-:W-:Y:S01]  /*07a0*/  IMAD.HI R17, R15, -0x7926fabb, R14 ;  /* 0x86d905450f117827 */ /* 0x000fe200078e020e */
[----:B------:R-:W-:Y:S02]  /*07b0*/  LEA.HI.SX32 R13, R13, R10, 0x1b ;  /* 0x0000000a0d0d7211 */ /* 0x000fe400078fdaff */
[----:B------:R-:W-:Y:S01]  /*07c0*/  SHF.R.U32.HI R10, RZ, 0x1f, R25 ;  /* 0x0000001fff0a7819 */ /* 0x000fe20000011619 */
[----:B------:R-:W-:Y:S01]  /*07d0*/  IMAD.HI R9, R8, 0x55555556, RZ ;  /* 0x5555555608097827 */ /* 0x000fe200078e02ff */
[----:B------:R-:W-:Y:S02]  /*07e0*/  SHF.R.U32.HI R18, RZ, 0x1f, R17 ;  /* 0x0000001fff127819 */ /* 0x000fe40000011611 */
[----:B------:R-:W-:Y:S01]  /*07f0*/  LEA.HI.SX32 R25, R25, R10, 0x1e ;  /* 0x0000000a19197211 */ /* 0x000fe200078ff2ff */
        /* <DEDUP_REMOVED lines=8> */
[----:B------:R-:W-:Y:S02]  /*0880*/  IMAD R11, R14, -0x6, R11 ;  /* 0xfffffffa0e0b7824 */ /* 0x000fe400078e020b */
[----:B------:R-:W-:-:S04]  /*0890*/  IMAD.HI R14, R25, 0x55555556, RZ ;  /* 0x55555556190e7827 */ /* 0x000fc800078e02ff */
[----:B------:R-:W-:Y:S01]  /*08a0*/  IMAD.HI R19, R12, 0x2aaaaaab, RZ ;  /* 0x2aaaaaab0c137827 */ /* 0x000fe200078e02ff */
[----:B------:R-:W-:-:S03]  /*08b0*/  LEA.HI R14, R14, R14, RZ, 0x1 ;  /* 0x0000000e0e0e7211 */ /* 0x000fc600078f08ff */
[----:B---3--:R-:W-:Y:S01]  /*08c0*/  IMAD.WIDE R8, R9, 0x24, R2 ;  /* 0x0000002409087825 */ /* 0x008fe200078e0202 */
[----:B------:R-:W-:-:S03]  /*08d0*/  LEA.HI R19, R19, R19, RZ, 0x1 ;  /* 0x0000001313137211 */ /* 0x000fc600078f08ff */
[----:B0-----:R-:W-:-:S04]  /*08e0*/  IMAD.WIDE R16, R11, 0x90, R4 ;  /* 0x000000900b107825 */ /* 0x001fc800078e0204 */
[----:B------:R-:W-:Y:S02]  /*08f0*/  IMAD R13, R18, -0x6, R13 ;  /* 0xfffffffa120d7824 */ /* 0x000fe400078e020d */
[----:B------:R-:W-:-:S04]  /*0900*/  IMAD.WIDE R8, R10, 0xc, R8 ;  /* 0x0000000c0a087825 */ /* 0x000fc800078e0208 */
[----:B------:R-:W-:-:S04]  /*0910*/  IMAD.WIDE R16, R13, 0x18, R16 ;  /* 0x000000180d107825 */ /* 0x000fc800078e0210 */
[----:B------:R-:W-:Y:S02]  /*0920*/  IMAD R25, R14, -0x3, R25 ;  /* 0xfffffffd0e197824 */ /* 0x000fe400078e0219 */
[----:B------:R-:W-:Y:S02]  /*0930*/  IMAD R12, R19, -0x6, R12 ;  /* 0xfffffffa130c7824 */ /* 0x000fe400078e020c */
[----:B------:R-:W-:-:S04]  /*0940*/  IMAD.WIDE R18, R25, 0x4, R8 ;  /* 0x0000000419127825 */ /* 0x000fc800078e0208 */
[C---:B------:R-:W-:Y:S02]  /*0950*/  IMAD.WIDE R16, R12.reuse, 0x4, R16 ;  /* 0x000000040c107825 */ /* 0x040fe400078e0210 */
[----:B------:R-:W3:Y:S04]  /*0960*/  LDG.E R19, desc[UR4][R18.64] ;  /* 0x0000000412137981 */ /* 0x000ee8000c1e1900 */
[----:B------:R0:W3:Y:S01]  /*0970*/  LDG.E R14, desc[UR4][R16.64] ;  /* 0x00000004100e7981 */ /* 0x0000e2000c1e1900 */
[----:B------:R-:W-:Y:S01]  /*0980*/  IADD3 R9, PT, PT, R15, 0x1, RZ ;  /* 0x000000010f097810 */ /* 0x000fe20007ffe0ff */
[----:B------:R-:W-:Y:S01]  /*0990*/  IMAD R25, R12, 0x3, R25 ;  /* 0x000000030c197824 */ /* 0x000fe200078e0219 */
[----:B------:R-:W-:-:S03]  /*09a0*/  MOV R8, RZ ;  /* 0x000000ff00087202 */ /* 0x000fc60000000f00 */
[----:B------:R-:W-:-:S04]  /*09b0*/  IMAD.HI R21, R9, 0x4bda12f7, RZ ;  /* 0x4bda12f709157827 */ /* 0x000fc800078e02ff */
[----:B------:R-:W-:Y:S01]  /*09c0*/  IMAD.HI R20, R9, 0x38e38e39, RZ ;  /* 0x38e38e3909147827 */ /* 0x000fe200078e02ff */
[----:B------:R-:W-:-:S03]  /*09d0*/  SHF.R.U32.HI R22, RZ, 0x1f, R21 ;  /* 0x0000001fff167819 */ /* 0x000fc60000011615 */
[----:B------:R-:W-:Y:S01]  /*09e0*/  IMAD.HI R24, R9, 0x1948b0fd, RZ ;  /* 0x1948b0fd09187827 */ /* 0x000fe200078e02ff */
[----:B------:R-:W-:Y:S02]  /*09f0*/  SHF.R.U32.HI R27, RZ, 0x1f, R20 ;  /* 0x0000001fff1b7819 */ /* 0x000fe40000011614 */
[----:B------:R-:W-:Y:S01]  /*0a00*/  LEA.HI.SX32 R21, R21, R22, 0x1c ;  /* 0x0000001615157211 */ /* 0x000fe200078fe2ff */
[C---:B------:R-:W-:Y:S01]  /*0a10*/  IMAD.HI R23, R9.reuse, 0x2aaaaaab, RZ ;  /* 0x2aaaaaab09177827 */ /* 0x040fe200078e02ff */
[----:B------:R-:W-:Y:S02]  /*0a20*/  SHF.R.U32.HI R29, RZ, 0x1f, R24 ;  /* 0x0000001fff1d7819 */ /* 0x000fe40000011618 */
[----:B0-----:R-:W-:Y:S01]  /*0a30*/  LEA.HI.SX32 R17, R20, R27, 0x1e ;  /* 0x0000001b14117211 */ /* 0x001fe200078ff2ff */
[----:B------:R-:W-:Y:S01]  /*0a40*/  IMAD.HI R16, R9, -0x7926fabb, R8 ;  /* 0x86d9054509107827 */ /* 0x000fe200078e0208 */
        /* <DEDUP_REMOVED lines=9> */
[----:B------:R-:W-:Y:S01]  /*0ae0*/  IMAD R9, R23, -0x6, R9 ;  /* 0xfffffffa17097824 */ /* 0x000fe200078e0209 */
[----:B------:R-:W-:Y:S01]  /*0af0*/  LEA.HI R29, R22, R22, RZ, 0x1 ;  /* 0x00000016161d7211 */ /* 0x000fe200078f08ff */
[----:B------:R-:W-:Y:S02]  /*0b00*/  IMAD R27, R13, 0x3, R10 ;  /* 0x000000030d1b7824 */ /* 0x000fe400078e020a */
[----:B------:R-:W-:Y:S02]  /*0b10*/  IMAD R21, R20, -0x6, R21 ;  /* 0xfffffffa14157824 */ /* 0x000fe400078e0215 */
[----:B--2---:R-:W-:-:S04]  /*0b20*/  IMAD.WIDE R10, R11, 0x100, R6 ;  /* 0x000001000b0a7825 */ /* 0x004fc800078e0206 */
[----:B------:R-:W-:-:S04]  /*0b30*/  IMAD.HI R20, R17, 0x55555556, RZ ;  /* 0x5555555611147827 */ /* 0x000fc800078e02ff */
[----:B------:R-:W-:Y:S01]  /*0b40*/  IMAD.HI R22, R16, 0x2aaaaaab, RZ ;  /* 0x2aaaaaab10167827 */ /* 0x000fe200078e02ff */
[----:B------:R-:W-:-:S03]  /*0b50*/  LEA.HI R20, R20, R20, RZ, 0x1 ;  /* 0x0000001414147211 */ /* 0x000fc600078f08ff */
[----:B------:R-:W-:Y:S02]  /*0b60*/  IMAD R23, R8, -0x3, R23 ;  /* 0xfffffffd08177824 */ /* 0x000fe400078e0217 */
[----:B------:R-:W-:-:S04]  /*0b70*/  IMAD.WIDE R12, R9, 0x24, R2 ;  /* 0x00000024090c7825 */ /* 0x000fc800078e0202 */
[----:B------:R-:W-:-:S04]  /*0b80*/  IMAD.WIDE R8, R21, 0x90, R4 ;  /* 0x0000009015087825 */ /* 0x000fc800078e0204 */
[----:B------:R-:W-:Y:S02]  /*0b90*/  IMAD R18, R29, -0x6, R18 ;  /* 0xfffffffa1d127824 */ /* 0x000fe400078e0212 */
[----:B------:R-:W-:Y:S01]  /*0ba0*/  IMAD.WIDE R10, R27, 0x20, R10 ;  /* 0x000000201b0a7825 */ /* 0x000fe200078e020a */
[----:B------:R-:W-:-:S03]  /*0bb0*/  LEA.HI R27, R22, R22, RZ, 0x1 ;  /* 0x00000016161b7211 */ /* 0x000fc600078f08ff */
        /* <DEDUP_REMOVED lines=22> */
.L_x_277:
        /* <DEDUP_REMOVED lines=14> */
.L_x_381:


//--------------------- .text._Z9bp_bias_fPfS_    --------------------------
	.section	.text._Z9bp_bias_fPfS_,"ax",@progbits
	.align	128
        .global         _Z9bp_bias_fPfS_
        .type           _Z9bp_bias_fPfS_,@function
        .size           _Z9bp_bias_fPfS_,(.L_x_382 - _Z9bp_bias_fPfS_)
        .other          _Z9bp_bias_fPfS_,@"STO_CUDA_ENTRY STV_DEFAULT"
_Z9bp_bias_fPfS_:
.text._Z9bp_bias_fPfS_:
        /* <DEDUP_REMOVED lines=47> */
[----:B------:R-:W-:-:S13]  /*02f0*/  ISETP.GE.AND P0, PT, R3, R12, PT ;  /* 0x0000000c0300720c */ /* 0x000fda0003f06270 */
[----:B------:R-:W-:Y:S05]  /*0300*/  @P0 EXIT ;  /* 0x000000000000094d */ /* 0x000fea0003800000 */
[C---:B------:R-:W-:Y:S01]  /*0310*/  IADD3 R0, PT, PT, -R3.reuse, R12, RZ ;  /* 0x0000000c03007210 */ /* 0x040fe20007ffe1ff */
[----:B------:R-:W-:Y:S01]  /*0320*/  IMAD.IADD R2, R3, 0x1, -R12 ;  /* 0x0000000103027824 */ /* 0x000fe200078e0a0c */
[----:B------:R-:W0:Y:S01]  /*0330*/  LDCU.64 UR8, c[0x0][0x358] ;  /* 0x00006b00ff0877ac */ /* 0x000e220008000a00 */
[----:B------:R-:W-:Y:S01]  /*0340*/  BSSY.RECONVERGENT B0, `(.L_x_278) ;  /* 0x0000013000007945 */ /* 0x000fe20003800200 */
[----:B------:R-:W-:Y:S02]  /*0350*/  LOP3.LUT P0, R10, R0, 0x3, RZ, 0xc0, !PT ;  /* 0x00000003000a7812 */ /* 0x000fe4000780c0ff */
[----:B------:R-:W-:Y:S02]  /*0360*/  ISETP.GT.U32.AND P1, PT, R2, -0x4, PT ;  /* 0xfffffffc0200780c */ /* 0x000fe40003f24070 */
[----:B------:R-:W-:-:S09]  /*0370*/  MOV R0, R3 ;  /* 0x0000000300007202 */ /* 0x000fd20000000f00 */
[----:B------:R-:W-:Y:S05]  /*0380*/  @!P0 BRA `(.L_x_279) ;  /* 0x0000000000388947 */ /* 0x000fea0003800000 */
[----:B------:R-:W1:Y:S01]  /*0390*/  LDC.64 R6, c[0x0][0x380] ;  /* 0x0000e000ff067b82 */ /* 0x000e620000000a00 */
[----:B------:R-:W-:Y:S01]  /*03a0*/  IMAD.MOV R10, RZ, RZ, -R10 ;  /* 0x000000ffff0a7224 */ /* 0x000fe200078e0a0a */
[----:B------:R-:W-:-:S06]  /*03b0*/  MOV R0, R3 ;  /* 0x0000000300007202 */ /* 0x000fcc0000000f00 */
[----:B------:R-:W2:Y:S02]  /*03c0*/  LDC.64 R8, c[0x0][0x388] ;  /* 0x0000e200ff087b82 */ /* 0x000ea40000000a00 */
.L_x_280:
[----:B--2---:R-:W-:-:S04]  /*03d0*/  IMAD.WIDE R4, R0, 0x4, R8 ;  /* 0x0000000400047825 */ /* 0x004fc800078e0208 */
[----:B-1-3--:R-:W-:Y:S02]  /*03e0*/  IMAD.WIDE R2, R0, 0x4, R6 ;  /* 0x0000000400027825 */ /* 0x00afe400078e0206 */
[----:B0-----:R-:W2:Y:S04]  /*03f0*/  LDG.E R4, desc[UR8][R4.64] ;  /* 0x0000000804047981 */ /* 0x001ea8000c1e1900 */
[----:B------:R-:W2:Y:S01]  /*0400*/  LDG.E R11, desc[UR8][R2.64] ;  /* 0x00000008020b7981 */ /* 0x000ea2000c1e1900 */
[----:B------:R-:W-:Y:S01]  /*0410*/  VIADD R10, R10, 0x1 ;  /* 0x000000010a0a7836 */ /* 0x000fe20000000000 */
[----:B------:R-:W-:-:S04]  /*0420*/  IADD3 R0, PT, PT, R0, 0x1, RZ ;  /* 0x0000000100007810 */ /* 0x000fc80007ffe0ff */
[----:B------:R-:W-:Y:S01]  /*0430*/  ISETP.NE.AND P0, PT, R10, RZ, PT ;  /* 0x000000ff0a00720c */ /* 0x000fe20003f05270 */
[----:B--2---:R-:W-:-:S05]  /*0440*/  FFMA R11, R4, 0.10000000149011611938, R11 ;  /* 0x3dcccccd040b7823 */ /* 0x004fca000000000b */
[----:B------:R3:W-:Y:S07]  /*0450*/  STG.E desc[UR8][R2.64], R11 ;  /* 0x0000000b02007986 */ /* 0x0007ee000c101908 */
[----:B------:R-:W-:Y:S05]  /*0460*/  @P0 BRA `(.L_x_280) ;  /* 0xfffffffc00d80947 */ /* 0x000fea000383ffff */
.L_x_279:
[----:B0-----:R-:W-:Y:S05]  /*0470*/  BSYNC.RECONVERGENT B0 ;  /* 0x0000000000007941 */ /* 0x001fea0003800200 */
.L_x_278:
[----:B------:R-:W-:Y:S05]  /*0480*/  @P1 EXIT ;  /* 0x000000000000194d */ /* 0x000fea0003800000 */
[----:B------:R-:W0:Y:S01]  /*0490*/  LDCU.128 UR4, c[0x0][0x380] ;  /* 0x00007000ff0477ac */ /* 0x000e220008000c00 */
[----:B------:R-:W-:Y:S01]  /*04a0*/  IMAD.IADD R6, R0, 0x1, -R12 ;  /* 0x0000000100067824 */ /* 0x000fe200078e0a0c */
[----:B0-----:R-:W-:Y:S02]  /*04b0*/  UIADD3 UR6, UP0, UPT, UR6, 0x8, URZ ;  /* 0x0000000806067890 */ /* 0x001fe4000ff1e0ff */
[----:B------:R-:W-:Y:S02]  /*04c0*/  UIADD3 UR4, UP1, UPT, UR4, 0x8, URZ ;  /* 0x0000000804047890 */ /* 0x000fe4000ff3e0ff */
[----:B------:R-:W-:Y:S02]  /*04d0*/  UIADD3.X UR7, UPT, UPT, URZ, UR7, URZ, UP0, !UPT ;  /* 0x00000007ff077290 */ /* 0x000fe400087fe4ff */
[----:B------:R-:W-:-:S12]  /*04e0*/  UIADD3.X UR5, UPT, UPT, URZ, UR5, URZ, UP1, !UPT ;  /* 0x00000005ff057290 */ /* 0x000fd80008ffe4ff */
.L_x_281:
[----:B------:R-:W-:Y:S01]  /*04f0*/  MOV R4, UR6 ;  /* 0x0000000600047c02 */ /* 0x000fe20008000f00 */
[----:B------:R-:W-:Y:S01]  /*0500*/  IMAD.U32 R5, RZ, RZ, UR7 ;  /* 0x00000007ff057e24 */ /* 0x000fe2000f8e00ff */
[----:B0--3--:R-:W-:Y:S01]  /*0510*/  MOV R2, UR4 ;  /* 0x0000000400027c02 */ /* 0x009fe20008000f00 */
[----:B------:R-:W-:Y:S02]  /*0520*/  IMAD.U32 R3, RZ, RZ, UR5 ;  /* 0x00000005ff037e24 */ /* 0x000fe4000f8e00ff */
[----:B------:R-:W-:-:S04]  /*0530*/  IMAD.WIDE R4, R0, 0x4, R4 ;  /* 0x0000000400047825 */ /* 0x000fc800078e0204 */
[----:B------:R-:W-:Y:S01]  /*0540*/  IMAD.WIDE R2, R0, 0x4, R2 ;  /* 0x0000000400027825 */ /* 0x000fe200078e0202 */
[----:B------:R-:W2:Y:S04]  /*0550*/  LDG.E R7, desc[UR8][R4.64+-0x8] ;  /* 0xfffff80804077981 */ /* 0x000ea8000c1e1900 */
[----:B------:R-:W2:Y:S04]  /*0560*/  LDG.E R8, desc[UR8][R2.64+-0x8] ;  /* 0xfffff80802087981 */ /* 0x000ea8000c1e1900 */
[----:B------:R-:W3:Y:S04]  /*0570*/  LDG.E R9, desc[UR8][R2.64+-0x4] ;  /* 0xfffffc0802097981 */ /* 0x000ee8000c1e1900 */
[----:B------:R-:W4:Y:S04]  /*0580*/  LDG.E R11, desc[UR8][R2.64] ;  /* 0x00000008020b7981 */ /* 0x000f28000c1e1900 */
[----:B------:R-:W5:Y:S01]  /*0590*/  LDG.E R13, desc[UR8][R2.64+0x4] ;  /* 0x00000408020d7981 */ /* 0x000f62000c1e1900 */
[----:B--2---:R-:W-:-:S05]  /*05a0*/  FFMA R7, R7, 0.10000000149011611938, R8 ;  /* 0x3dcccccd07077823 */ /* 0x004fca0000000008 */
[----:B------:R0:W-:Y:S04]  /*05b0*/  STG.E desc[UR8][R2.64+-0x8], R7 ;  /* 0xfffff80702007986 */ /* 0x0001e8000c101908 */
[----:B------:R-:W3:Y:S02]  /*05c0*/  LDG.E R8, desc[UR8][R4.64+-0x4] ;  /* 0xfffffc0804087981 */ /* 0x000ee4000c1e1900 */
[----:B---3--:R-:W-:-:S05]  /*05d0*/  FFMA R9, R8, 0.10000000149011611938, R9 ;  /* 0x3dcccccd08097823 */ /* 0x008fca0000000009 */
[----:B------:R0:W-:Y:S04]  /*05e0*/  STG.E desc[UR8][R2.64+-0x4], R9 ;  /* 0xfffffc0902007986 */ /* 0x0001e8000c101908 */
[----:B------:R-:W4:Y:S02]  /*05f0*/  LDG.E R8, desc[UR8][R4.64] ;  /* 0x0000000804087981 */ /* 0x000f24000c1e1900 */
[----:B----4-:R-:W-:-:S05]  /*0600*/  FFMA R11, R8, 0.10000000149011611938, R11 ;  /* 0x3dcccccd080b7823 */ /* 0x010fca000000000b */
[----:B------:R0:W-:Y:S04]  /*0610*/  STG.E desc[UR8][R2.64], R11 ;  /* 0x0000000b02007986 */ /* 0x0001e8000c101908 */
[----:B------:R-:W5:Y:S01]  /*0620*/  LDG.E R8, desc[UR8][R4.64+0x4] ;  /* 0x0000040804087981 */ /* 0x000f62000c1e1900 */
[----:B------:R-:W-:-:S04]  /*0630*/  IADD3 R6, PT, PT, R6, 0x4, RZ ;  /* 0x0000000406067810 */ /* 0x000fc80007ffe0ff */
[----:B------:R-:W-:Y:S01]  /*0640*/  ISETP.NE.AND P0, PT, R6, RZ, PT ;  /* 0x000000ff0600720c */ /* 0x000fe20003f05270 */
[----:B------:R-:W-:Y:S02]  /*0650*/  VIADD R0, R0, 0x4 ;  /* 0x0000000400007836 */ /* 0x000fe40000000000 */
[----:B-----5:R-:W-:-:S05]  /*0660*/  FFMA R13, R8, 0.10000000149011611938, R13 ;  /* 0x3dcccccd080d7823 */ /* 0x020fca000000000d */
[----:B------:R0:W-:Y:S05]  /*0670*/  STG.E desc[UR8][R2.64+0x4], R13 ;  /* 0x0000040d02007986 */ /* 0x0001ea000c101908 */
[----:B------:R-:W-:Y:S05]  /*0680*/  @P0 BRA `(.L_x_281) ;  /* 0xfffffffc00980947 */ /* 0x000fea000383ffff */
[----:B------:R-:W-:Y:S05]  /*0690*/  EXIT ;  /* 0x000000000000794d */ /* 0x000fea0003800000 */
.L_x_282:
        /* <DEDUP_REMOVED lines=14> */
.L_x_382:


//--------------------- .text._Z11bp_weight_fPA6_A3_A3_fPfPS0_ --------------------------
	.section	.text._Z11bp_weight_fPA6_A3_A3_fPfPS0_,"ax",@progbits
	.align	128
        .global         _Z11bp_weight_fPA6_A3_A3_fPfPS0_
        .type           _Z11bp_weight_fPA6_A3_A3_fPfPS0_,@function
        .size           _Z11bp_weight_fPA6_A3_A3_fPfPS0_,(.L_x_383 - _Z11bp_weight_fPA6_A3_A3_fPfPS0_)
        .other          _Z11bp_weight_fPA6_A3_A3_fPfPS0_,@"STO_CUDA_ENTRY STV_DEFAULT"
_Z11bp_weight_fPA6_A3_A3_fPfPS0_:
.text._Z11bp_weight_fPA6_A3_A3_fPfPS0_:
        /* <DEDUP_REMOVED lines=50> */
[----:B------:R-:W-:Y:S01]  /*0320*/  IADD3 R4, PT, PT, -R13, R0, RZ ;  /* 0x000000000d047210 */ /* 0x000fe20007ffe1ff */
[----:B------:R-:W1:Y:S01]  /*0330*/  LDCU.64 UR4, c[0x0][0x358] ;  /* 0x00006b00ff0477ac */ /* 0x000e620008000a00 */
[----:B------:R-:W-:Y:S01]  /*0340*/  BSSY.RECONVERGENT B0, `(.L_x_283) ;  /* 0x000002e000007945 */ /* 0x000fe20003800200 */
[----:B------:R-:W-:Y:S02]  /*0350*/  MOV R11, R13 ;  /* 0x0000000d000b7202 */ /* 0x000fe40000000f00 */
[----:B------:R-:W-:-:S13]  /*0360*/  LOP3.LUT P0, R10, R4, 0x3, RZ, 0xc0, !PT ;  /* 0x00000003040a7812 */ /* 0x000fda000780c0ff */
[----:B------:R-:W-:Y:S05]  /*0370*/  @!P0 BRA `(.L_x_284) ;  /* 0x0000000000a88947 */ /* 0x000fea0003800000 */
[----:B------:R-:W2:Y:S01]  /*0380*/  LDC.64 R4, c[0x0][0x390] ;  /* 0x0000e400ff047b82 */ /* 0x000ea20000000a00 */
[----:B------:R-:W-:Y:S02]  /*0390*/  IADD3 R10, PT, PT, -R10, RZ, RZ ;  /* 0x000000ff0a0a7210 */ /* 0x000fe40007ffe1ff */
[----:B------:R-:W-:-:S05]  /*03a0*/  MOV R11, R13 ;  /* 0x0000000d000b7202 */ /* 0x000fca0000000f00 */
[----:B------:R-:W3:Y:S08]  /*03b0*/  LDC.64 R6, c[0x0][0x380] ;  /* 0x0000e000ff067b82 */ /* 0x000ef00000000a00 */
[----:B------:R-:W4:Y:S02]  /*03c0*/  LDC.64 R8, c[0x0][0x388] ;  /* 0x0000e200ff087b82 */ /* 0x000f240000000a00 */
.L_x_285:
[----:B------:R-:W-:Y:S02]  /*03d0*/  HFMA2 R14, -RZ, RZ, 0, 0 ;  /* 0x00000000ff0e7431 */ /* 0x000fe400000001ff */
[----:B------:R-:W-:Y:S01]  /*03e0*/  IMAD.HI R12, R11, 0x66666667, RZ ;  /* 0x666666670b0c7827 */ /* 0x000fe200078e02ff */
[----:B------:R-:W-:-:S04]  /*03f0*/  MOV R15, R11 ;  /* 0x0000000b000f7202 */ /* 0x000fc80000000f00 */
        /* <DEDUP_REMOVED lines=8> */
[----:B-1----:R-:W-:Y:S01]  /*0480*/  IMAD R25, R12, -0xa, R11 ;  /* 0xfffffff60c197824 */ /* 0x002fe200078e020b */
[----:B------:R-:W-:Y:S01]  /*0490*/  LEA.HI R19, R14, R14, RZ, 0x1 ;  /* 0x0000000e0e137211 */ /* 0x000fe200078f08ff */
[----:B------:R-:W-:Y:S01]  /*04a0*/  IMAD.HI R14, R17, 0x55555556, RZ ;  /* 0x55555556110e7827 */ /* 0x000fe200078e02ff */
[----:B------:R-:W-:-:S03]  /*04b0*/  LEA.HI.SX32 R23, R15, R16, 0x19 ;  /* 0x000000100f177211 */ /* 0x000fc600078fcaff */
[----:B------:R-:W-:Y:S01]  /*04c0*/  IMAD R19, R19, -0x6, R12 ;  /* 0xfffffffa13137824 */ /* 0x000fe200078e020c */
[----:B------:R-:W-:Y:S01]  /*04d0*/  LEA.HI R16, R14, R14, RZ, 0x1 ;  /* 0x0000000e0e107211 */ /* 0x000fe200078f08ff */
[----:B------:R-:W-:-:S04]  /*04e0*/  IMAD.HI R18, R23, 0x55555556, RZ ;  /* 0x5555555617127827 */ /* 0x000fc800078e02ff */
[----:B--2---:R-:W-:Y:S01]  /*04f0*/  IMAD.WIDE R14, R19, 0x24, R4 ;  /* 0x00000024130e7825 */ /* 0x004fe200078e0204 */
[----:B------:R-:W-:-:S03]  /*0500*/  LEA.HI R18, R18, R18, RZ, 0x1 ;  /* 0x0000001212127211 */ /* 0x000fc600078f08ff */
[----:B------:R-:W-:Y:S02]  /*0510*/  IMAD R21, R16, -0x3, R17 ;  /* 0xfffffffd10157824 */ /* 0x000fe400078e0211 */
[----:B------:R-:W-:Y:S02]  /*0520*/  IMAD R23, R18, -0x3, R23 ;  /* 0xfffffffd12177824 */ /* 0x000fe400078e0217 */
[----:B------:R-:W-:-:S04]  /*0530*/  IMAD.WIDE R14, R21, 0xc, R14 ;  /* 0x0000000c150e7825 */ /* 0x000fc800078e020e */
[----:B----4-:R-:W-:-:S04]  /*0540*/  IMAD.WIDE R16, R25, 0x4, R8 ;  /* 0x0000000419107825 */ /* 0x010fc800078e0208 */
[----:B------:R-:W-:Y:S02]  /*0550*/  IMAD.WIDE R14, R23, 0x4, R14 ;  /* 0x00000004170e7825 */ /* 0x000fe400078e020e */
[----:B-1----:R-:W2:Y:S04]  /*0560*/  LDG.E R16, desc[UR4][R16.64] ;  /* 0x0000000410107981 */ /* 0x002ea8000c1e1900 */
[----:B------:R-:W2:Y:S01]  /*0570*/  LDG.E R15, desc[UR4][R14.64] ;  /* 0x000000040e0f7981 */ /* 0x000ea2000c1e1900 */
[----:B---3--:R-:W-:Y:S01]  /*0580*/  IMAD.WIDE R24, R25, 0xd8, R6 ;  /* 0x000000d819187825 */ /* 0x008fe200078e0206 */
[----:B------:R-:W-:Y:S02]  /*0590*/  IADD3 R10, PT, PT, R10, 0x1, RZ ;  /* 0x000000010a0a7810 */ /* 0x000fe40007ffe0ff */
[----:B------:R-:W-:-:S02]  /*05a0*/  IADD3 R11, PT, PT, R11, 0x1, RZ ;  /* 0x000000010b0b7810 */ /* 0x000fc40007ffe0ff */
[----:B------:R-:W-:Y:S01]  /*05b0*/  ISETP.NE.AND P0, PT, R10, RZ, PT ;  /* 0x000000ff0a00720c */ /* 0x000fe20003f05270 */
[----:B------:R-:W-:-:S04]  /*05c0*/  IMAD.WIDE R24, R19, 0x24, R24 ;  /* 0x0000002413187825 */ /* 0x000fc800078e0218 */
[----:B------:R-:W-:-:S04]  /*05d0*/  IMAD.WIDE R24, R21, 0xc, R24 ;  /* 0x0000000c15187825 */ /* 0x000fc800078e0218 */
[----:B------:R-:W-:-:S04]  /*05e0*/  IMAD.WIDE R24, R23, 0x4, R24 ;  /* 0x0000000417187825 */ /* 0x000fc800078e0218 */
[----:B--2---:R-:W-:-:S05]  /*05f0*/  FMUL R19, R16, R15 ;  /* 0x0000000f10137220 */ /* 0x004fca0000400000 */
[----:B------:R1:W-:Y:S01]  /*0600*/  STG.E desc[UR4][R24.64], R19 ;  /* 0x0000001318007986 */ /* 0x0003e2000c101904 */
[----:B------:R-:W-:Y:S05]  /*0610*/  @P0 BRA `(.L_x_285) ;  /* 0xfffffffc006c0947 */ /* 0x000fea000383ffff */
.L_x_284:
[----:B-1----:R-:W-:Y:S05]  /*0620*/  BSYNC.RECONVERGENT B0 ;  /* 0x0000000000007941 */ /* 0x002fea0003800200 */
.L_x_283:
[----:B------:R-:W1:Y:S01]  /*0630*/  LDC.64 R6, c[0x0][0x380] ;  /* 0x0000e000ff067b82 */ /* 0x000e620000000a00 */
[----:B------:R-:W-:-:S04]  /*0640*/  IADD3 R8, PT, PT, R13, -R0, RZ ;  /* 0x800000000d087210 */ /* 0x000fc80007ffe0ff */
[----:B------:R-:W-:-:S03]  /*0650*/  ISETP.GT.U32.AND P0, PT, R8, -0x4, PT ;  /* 0xfffffffc0800780c */ /* 0x000fc60003f04070 */
[----:B------:R-:W2:Y:S10]  /*0660*/  LDC.64 R4, c[0x0][0x388] ;  /* 0x0000e200ff047b82 */ /* 0x000eb40000000a00 */
[----:B------:R-:W-:Y:S05]  /*0670*/  @P0 EXIT ;  /* 0x000000000000094d */ /* 0x000fea0003800000 */
.L_x_286:
[----:B------:R-:W-:Y:S02]  /*0680*/  HFMA2 R10, -RZ, RZ, 0, 0 ;  /* 0x00000000ff0a7431 */ /* 0x000fe400000001ff */
[----:B------:R-:W-:-:S05]  /*0690*/  IMAD.HI R8, R11, 0x66666667, RZ ;  /* 0x666666670b087827 */ /* 0x000fca00078e02ff */
[----:B------:R-:W-:Y:S01]  /*06a0*/  SHF.R.U32.HI R9, RZ, 0x1f, R8 ;  /* 0x0000001fff097819 */ /* 0x000fe20000011608 */
[----:B------:R-:W-:-:S03]  /*06b0*/  IMAD.HI R13, R11, -0x77777777, R10 ;  /* 0x888888890b0d7827 */ /* 0x000fc600078e020a */
[----:B------:R-:W-:Y:S01]  /*06c0*/  LEA.HI.SX32 R12, R8, R9, 0x1e ;  /* 0x00000009080c7211 */ /* 0x000fe200078ff2ff */
[----:B------:R-:W-:Y:S01]  /*06d0*/  IMAD.HI R9, R11, -0x49f49f49, R10 ;  /* 0xb60b60b70b097827 */ /* 0x000fe200078e020a */
[----:B---3--:R-:W-:-:S03]  /*06e0*/  SHF.R.U32.HI R14, RZ, 0x1f, R13 ;  /* 0x0000001fff0e7819 */ /* 0x008fc6000001160d */
[C---:B------:R-:W-:Y:S01]  /*06f0*/  IMAD.HI R8, R12.reuse, 0x2aaaaaab, RZ ;  /* 0x2aaaaaab0c087827 */ /* 0x040fe200078e02ff */
[----:B------:R-:W-:Y:S02]  /*0700*/  LEA.HI.SX32 R14, R13, R14, 0x1b ;  /* 0x0000000e0d0e7211 */ /* 0x000fe400078fdaff */
[----:B------:R-:W-:Y:S01]  /*0710*/  SHF.R.U32.HI R10, RZ, 0x1f, R9 ;  /* 0x0000001fff0a7819 */ /* 0x000fe20000011609 */
[----:B------:R-:W-:Y:S01]  /*0720*/  IMAD R15, R12, -0xa, R11 ;  /* 0xfffffff60c0f7824 */ /* 0x000fe200078e020b */
[----:B------:R-:W-:Y:S01]  /*0730*/  LEA.HI R17, R8, R8, RZ, 0x1 ;  /* 0x0000000808117211 */ /* 0x000fe200078f08ff */
[----:B------:R-:W-:Y:S01]  /*0740*/  IMAD.HI R8, R14, 0x55555556, RZ ;  /* 0x555555560e087827 */ /* 0x000fe200078e02ff */
[----:B------:R-:W-:-:S03]  /*0750*/  LEA.HI.SX32 R10, R9, R10, 0x19 ;  /* 0x0000000a090a7211 */ /* 0x000fc600078fcaff */
[----:B------:R-:W-:Y:S01]  /*0760*/  IMAD R17, R17, -0x6, R12 ;  /* 0xfffffffa11117824 */ /* 0x000fe200078e020c */
[----:B------:R-:W-:Y:S01]  /*0770*/  LEA.HI R23, R8, R8, RZ, 0x1 ;  /* 0x0000000808177211 */ /* 0x000fe200078f08ff */
[----:B------:R-:W-:-:S04]  /*0780*/  IMAD.HI R13, R10, 0x55555556, RZ ;  /* 0x555555560a0d7827 */ /* 0x000fc800078e02ff */
[----:B0-----:R-:W-:Y:S01]  /*0790*/  IMAD.WIDE R8, R17, 0x24, R2 ;  /* 0x0000002411087825 */ /* 0x001fe200078e0202 */
[----:B------:R-:W-:-:S03]  /*07a0*/  LEA.HI R21, R13, R13, RZ, 0x1 ;  /* 0x0000000d0d157211 */ /* 0x000fc600078f08ff */
[----:B------:R-:W-:Y:S02]  /*07b0*/  IMAD R23, R23, -0x3, R14 ;  /* 0xfffffffd17177824 */ /* 0x000fe400078e020e */
[----:B------:R-:W-:Y:S02]  /*07c0*/  IMAD R21, R21, -0x3, R10 ;  /* 0xfffffffd15157824 */ /* 0x000fe400078e020a */
[----:B------:R-:W-:-:S04]  /*07d0*/  IMAD.WIDE R8, R23, 0xc, R8 ;  /* 0x0000000c17087825 */ /* 0x000fc800078e0208 */
[----:B--2---:R-:W-:-:S04]  /*07e0*/  IMAD.WIDE R12, R15, 0x4, R4 ;  /* 0x000000040f0c7825 */ /* 0x004fc800078e0204 */
[----:B------:R-:W-:Y:S02]  /*07f0*/  IMAD.WIDE R18, R21, 0x4, R8 ;  /* 0x0000000415127825 */ /* 0x000fe400078e0208 */
[----:B------:R-:W2:Y:S04]  /*0800*/  LDG.E R13, desc[UR4][R12.64] ;  /* 0x000000040c0d7981 */ /* 0x000ea8000c1e1900 */
[----:B------:R0:W2:Y:S01]  /*0810*/  LDG.E R16, desc[UR4][R18.64] ;  /* 0x0000000412107981 */ /* 0x0000a2000c1e1900 */
[----:B------:R-:W-:Y:S02]  /*0820*/  IADD3 R9, PT, PT, R11, 0x1, RZ ;  /* 0x000000010b097810 */ /* 0x000fe40007ffe0ff */
[----:B------:R-:W-:-:S03]  /*0830*/  MOV R8, RZ ;  /* 0x000000ff00087202 */ /* 0x000fc60000000f00 */
[----:B------:R-:W-:-:S04]  /*0840*/  IMAD.HI R10, R9, 0x66666667, RZ ;  /* 0x66666667090a7827 */ /* 0x000fc800078e02ff */
[----:B0-----:R-:W-:Y:S01]  /*0850*/  HFMA2 R18, -RZ, RZ, 0, 0 ;  /* 0x00000000ff127431 */ /* 0x001fe200000001ff */
[----:B------:R-:W-:Y:S01]  /*0860*/  SHF.R.U32.HI R25, RZ, 0x1f, R10 ;  /* 0x0000001fff197819 */ /* 0x000fe2000001160a */
[C---:B------:R-:W-:Y:S01]  /*0870*/  IMAD.HI R14, R9.reuse, -0x77777777, R8 ;  /* 0x88888889090e7827 */ /* 0x040fe200078e0208 */
[----:B------:R-:W-:Y:S02]  /*0880*/  MOV R19, R9 ;  /* 0x0000000900137202 */ /* 0x000fe40000000f00 */
[----:B------:R-:W-:Y:S02]  /*0890*/  LEA.HI.SX32 R8, R10, R25, 0x1e ;  /* 0x000000190a087211 */ /* 0x000fe400078ff2ff */
[----:B------:R-:W-:Y:S01]  /*08a0*/  SHF.R.U32.HI R25, RZ, 0x1f, R14 ;  /* 0x0000001fff197819 */ /* 0x000fe2000001160e */
[----:B------:R-:W-:-:S03]  /*08b0*/  IMAD.HI R20, R9, -0x49f49f49, R18 ;  /* 0xb60b60b709147827 */ /* 0x000fc600078e0212 */
[----:B------:R-:W-:Y:S01]  /*08c0*/  LEA.HI.SX32 R12, R14, R25, 0x1b ;  /* 0x000000190e0c7211 */ /* 0x000fe200078fdaff */
[----:B------:R-:W-:Y:S01]  /*08d0*/  IMAD.HI R10, R8, 0x2aaaaaab, RZ ;  /* 0x2aaaaaab080a7827 */ /* 0x000fe200078e02ff */
[----:B------:R-:W-:-:S03]  /*08e0*/  SHF.R.U32.HI R25, RZ, 0x1f, R20 ;  /* 0x0000001fff197819 */ /* 0x000fc60000011614 */
[----:B-1----:R-:W-:Y:S01]  /*08f0*/  IMAD.WIDE R14, R15, 0xd8, R6 ;  /* 0x000000d80f0e7825 */ /* 0x002fe200078e0206 */
[----:B------:R-:W-:Y:S02]  /*0900*/  LEA.HI R19, R10, R10, RZ, 0x1 ;  /* 0x0000000a0a137211 */ /* 0x000fe400078f08ff */
[----:B------:R-:W-:Y:S01]  /*0910*/  LEA.HI.SX32 R10, R20, R25, 0x19 ;  /* 0x00000019140a7211 */ /* 0x000fe200078fcaff */
[----:B------:R-:W-:-:S04]  /*0920*/  IMAD.HI R18, R12, 0x55555556, RZ ;  /* 0x555555560c127827 */ /* 0x000fc800078e02ff */
[----:B------:R-:W-:Y:S01]  /*0930*/  IMAD.WIDE R14, R17, 0x24, R14 ;  /* 0x00000024110e7825 */ /* 0x000fe200078e020e */
[----:B------:R-:W-:-:S03]  /*0940*/  LEA.HI R25, R18, R18, RZ, 0x1 ;  /* 0x0000001212197211 */ /* 0x000fc600078f08ff */
[----:B------:R-:W-:Y:S02]  /*0950*/  IMAD R17, R19, -0x6, R8 ;  /* 0xfffffffa13117824 */ /* 0x000fe400078e0208 */
[----:B------:R-:W-:-:S04]  /*0960*/  IMAD.HI R20, R10, 0x55555556, RZ ;  /* 0x555555560a147827 */ /* 0x000fc800078e02ff */
[----:B------:R-:W-:-:S04]  /*0970*/  IMAD.WIDE R18, R17, 0x24, R2 ;  /* 0x0000002411127825 */ /* 0x000fc800078e0202 */
[----:B------:R-:W-:Y:S01]  /*0980*/  IMAD R12, R25, -0x3, R12 ;  /* 0xfffffffd190c7824 */ /* 0x000fe200078e020c */
[----:B------:R-:W-:Y:S01]  /*0990*/  LEA.HI R25, R20, R20, RZ, 0x1 ;  /* 0x0000001414197211 */ /* 0x000fe200078f08ff */
[----:B------:R-:W-:-:S04]  /*09a0*/  IMAD.WIDE R14, R23, 0xc, R14 ;  /* 0x0000000c170e7825 */ /* 0x000fc800078e020e */
[----:B------:R-:W-:-:S04]  /*09b0*/  IMAD.WIDE R18, R12, 0xc, R18 ;  /* 0x0000000c0c127825 */ /* 0x000fc800078e0212 */
[----:B------:R-:W-:Y:S02]  /*09c0*/  IMAD R10, R25, -0x3, R10 ;  /* 0xfffffffd190a7824 */ /* 0x000fe400078e020a */
[----:B------:R-:W-:Y:S02]  /*09d0*/  IMAD R25, R8, -0xa, R9 ;  /* 0xfffffff608197824 */ /* 0x000fe400078e0209 */
[----:B------:R-:W-:-:S04]  /*09e0*/  IMAD.WIDE R14, R21, 0x4, R14 ;  /* 0x00000004150e7825 */ /* 0x000fc800078e020e */
[----:B------:R-:W-:-:S04]  /*09f0*/  IMAD.WIDE R18, R10, 0x4, R18 ;  /* 0x000000040a127825 */ /* 0x000fc800078e0212 */
[----:B------:R-:W-:-:S04]  /*0a00*/  IMAD.WIDE R20, R25, 0x4, R4 ;  /* 0x0000000419147825 */ /* 0x000fc800078e0204 */
[----:B--2---:R-:W-:-:S05]  /*0a10*/  FMUL R13, R13, R16 ;  /* 0x000000100d0d7220 */ /* 0x004fca0000400000 */
[----:B------:R0:W-:Y:S04]  /*0a20*/  STG.E desc[UR4][R14.64], R13 ;  /* 0x0000000d0e007986 */ /* 0x0001e8000c101904 */
[----:B------:R1:W2:Y:S04]  /*0a30*/  LDG.E R18, desc[UR4][R18.64] ;  /* 0x0000000412127981 */ /* 0x0002a8000c1e1900 */
[----:B------:R3:W2:Y:S01]  /*0a40*/  LDG.E R23, desc[UR4][R20.64] ;  /* 0x0000000414177981 */ /* 0x0006a2000c1e1900 */
[----:B------:R-:W-:Y:S01]  /*0a50*/  IADD3 R9, PT, PT, R11, 0x2, RZ ;  /* 0x000000020b097810 */ /* 0x000fe20007ffe0ff */
[----:B------:R-:W-:Y:S01]  /*0a60*/  HFMA2 R8, -RZ, RZ, 0, 0 ;  /* 0x00000000ff087431 */ /* 0x000fe200000001ff */
[----:B0-----:R-:W-:-:S03]  /*0a70*/  MOV R14, RZ ;  /* 0x000000ff000e7202 */ /* 0x001fc60000000f00 */
        /* <DEDUP_REMOVED lines=8> */
[----:B-1----:R-:W-:Y:S02]  /*0b00*/  LEA.HI.SX32 R19, R22, R15, 0x1b ;  /* 0x0000000f16137211 */ /* 0x002fe400078fdaff */
[----:B------:R-:W-:Y:S01]  /*0b10*/  SHF.R.U32.HI R27, RZ, 0x1f, R16 ;  /* 0x0000001fff1b7819 */ /* 0x000fe20000011610 */
[----:B------:R-:W-:Y:S01]  /*0b20*/  IMAD.WIDE R14, R25, 0xd8, R6 ;  /* 0x000000d8190e7825 */ /* 0x000fe200078e0206 */
[----:B---3--:R-:W-:Y:S02]  /*0b30*/  LEA.HI R21, R13, R13, RZ, 0x1 ;  /* 0x0000000d0d157211 */ /* 0x008fe400078f08ff */
[----:B------:R-:W-:Y:S01]  /*0b40*/  LEA.HI.SX32 R20, R16, R27, 0x19 ;  /* 0x0000001b10147211 */ /* 0x000fe200078fcaff */
[----:B------:R-:W-:-:S04]  /*0b50*/  IMAD.HI R13, R19, 0x55555556, RZ ;  /* 0x55555556130d7827 */ /* 0x000fc800078e02ff */
[----:B------:R-:W-:Y:S01]  /*0b60*/  IMAD R21, R21, -0x6, R8 ;  /* 0xfffffffa15157824 */ /* 0x000fe200078e0208 */
[----:B------:R-:W-:Y:S01]  /*0b70*/  LEA.HI R22, R13, R13, RZ, 0x1 ;  /* 0x0000000d0d167211 */ /* 0x000fe200078f08ff */
        /* <DEDUP_REMOVED lines=14> */
[----:B------:R-:W2:Y:S04]  /*0c60*/  LDG.E R10, desc[UR4][R26.64] ;  /* 0x000000041a0a7981 */ /* 0x000ea8000c1e1900 */
[----:B------:R1:W2:Y:S01]  /*0c70*/  LDG.E R23, desc[UR4][R14.64] ;  /* 0x000000040e177981 */ /* 0x0002a2000c1e1900 */
[----:B------:R-:W-:Y:S01]  /*0c80*/  IADD3 R9, PT, PT, R11, 0x3, RZ ;  /* 0x000000030b097810 */ /* 0x000fe20007ffe0ff */
[----:B------:R-:W-:Y:S01]  /*0c90*/  HFMA2 R8, -RZ, RZ, 0, 0 ;  /* 0x00000000ff087431 */ /* 0x000fe200000001ff */
[----:B0-----:R-:W-:-:S03]  /*0ca0*/  MOV R12, RZ ;  /* 0x000000ff000c7202 */ /* 0x001fc60000000f00 */
[----:B------:R-:W-:Y:S01]  /*0cb0*/  IMAD.HI R16, R9, 0x66666667, RZ ;  /* 0x6666666709107827 */ /* 0x000fe200078e02ff */
[----:B------:R-:W-:-:S03]  /*0cc0*/  MOV R13, R9 ;  /* 0x00000009000d7202 */ /* 0x000fc60000000f00 */
[----:B-1----:R-:W-:Y:S01]  /*0cd0*/  IMAD.WIDE R14, R25, 0xd8, R6 ;  /* 0x000000d8190e7825 */ /* 0x002fe200078e0206 */
[----:B------:R-:W-:-:S03]  /*0ce0*/  SHF.R.U32.HI R18, RZ, 0x1f, R16 ;  /* 0x0000001fff127819 */ /* 0x000fc60000011610 */
[----:B------:R-:W-:Y:S01]  /*0cf0*/  IMAD.HI R20, R9, -0x77777777, R8 ;  /* 0x8888888909147827 */ /* 0x000fe200078e0208 */
[----:B------:R-:W-:-:S03]  /*0d00*/  LEA.HI.SX32 R8, R16, R18, 0x1e ;  /* 0x0000001210087211 */ /* 0x000fc600078ff2ff */
[----:B------:R-:W-:Y:S01]  /*0d10*/  IMAD.HI R16, R9, -0x49f49f49, R12 ;  /* 0xb60b60b709107827 */ /* 0x000fe200078e020c */
[----:B------:R-:W-:-:S03]  /*0d20*/  SHF.R.U32.HI R13, RZ, 0x1f, R20 ;  /* 0x0000001fff0d7819 */ /* 0x000fc60000011614 */
[----:B------:R-:W-:Y:S01]  /*0d30*/  IMAD.HI R12, R8, 0x2aaaaaab, RZ ;  /* 0x2aaaaaab080c7827 */ /* 0x000fe200078e02ff */
[----:B------:R-:W-:Y:S02]  /*0d40*/  LEA.HI.SX32 R18, R20, R13, 0x1b ;  /* 0x0000000d14127211 */ /* 0x000fe400078fdaff */
[----:B------:R-:W-:Y:S01]  /*0d50*/  SHF.R.U32.HI R27, RZ, 0x1f, R16 ;  /* 0x0000001fff1b7819 */ /* 0x000fe20000011610 */
[----:B------:R-:W-:Y:S01]  /*0d60*/  IMAD.WIDE R14, R21, 0x24, R14 ;  /* 0x00000024150e7825 */ /* 0x000fe200078e020e */
[----:B------:R-:W-:Y:S02]  /*0d70*/  LEA.HI R13, R12, R12, RZ, 0x1 ;  /* 0x0000000c0c0d7211 */ /* 0x000fe400078f08ff */
[----:B------:R-:W-:Y:S01]  /*0d80*/  LEA.HI.SX32 R16, R16, R27, 0x19 ;  /* 0x0000001b10107211 */ /* 0x000fe200078fcaff */
[----:B------:R-:W-:-:S04]  /*0d90*/  IMAD.HI R12, R18, 0x55555556, RZ ;  /* 0x55555556120c7827 */ /* 0x000fc800078e02ff */
[----:B------:R-:W-:Y:S01]  /*0da0*/  IMAD R21, R13, -0x6, R8 ;  /* 0xfffffffa0d157824 */ /* 0x000fe200078e0208 */
[----:B------:R-:W-:Y:S01]  /*0db0*/  LEA.HI R25, R12, R12, RZ, 0x1 ;  /* 0x0000000c0c197211 */ /* 0x000fe200078f08ff */
[----:B------:R-:W-:-:S04]  /*0dc0*/  IMAD.HI R20, R16, 0x55555556, RZ ;  /* 0x5555555610147827 */ /* 0x000fc800078e02ff */
[----:B------:R-:W-:Y:S01]  /*0dd0*/  IMAD.WIDE R12, R21, 0x24, R2 ;  /* 0x00000024150c7825 */ /* 0x000fe200078e0202 */
[----:B------:R-:W-:-:S03]  /*0de0*/  LEA.HI R27, R20, R20, RZ, 0x1 ;  /* 0x00000014141b7211 */ /* 0x000fc600078f08ff */
        /* <DEDUP_REMOVED lines=11> */
[----:B------:R-:W2:Y:S01]  /*0ea0*/  LDG.E R8, desc[UR4][R8.64] ;  /* 0x0000000408087981 */ /* 0x000ea2000c1e1900 */
[----:B------:R-:W-:Y:S01]  /*0eb0*/  IMAD.WIDE R16, R27, 0xd8, R6 ;  /* 0x000000d81b107825 */ /* 0x000fe200078e0206 */
[----:B------:R-:W-:-:S04]  /*0ec0*/  IADD3 R11, PT, PT, R11, 0x4, RZ ;  /* 0x000000040b0b7810 */ /* 0x000fc80007ffe0ff */
[----:B------:R-:W-:Y:S01]  /*0ed0*/  ISETP.NE.AND P0, PT, R11, R0, PT ;  /* 0x000000000b00720c */ /* 0x000fe20003f05270 */
[----:B------:R-:W-:-:S04]  /*0ee0*/  IMAD.WIDE R16, R21, 0x24, R16 ;  /* 0x0000002415107825 */ /* 0x000fc800078e0210 */
[----:B------:R-:W-:-:S04]  /*0ef0*/  IMAD.WIDE R16, R25, 0xc, R16 ;  /* 0x0000000c19107825 */ /* 0x000fc800078e0210 */
[----:B------:R-:W-:-:S04]  /*0f00*/  IMAD.WIDE R16, R19, 0x4, R16 ;  /* 0x0000000413107825 */ /* 0x000fc800078e0210 */
[----:B--2---:R-:W-:-:S05]  /*0f10*/  FMUL R19, R8, R13 ;  /* 0x0000000d08137220 */ /* 0x004fca0000400000 */
[----:B------:R3:W-:Y:S01]  /*0f20*/  STG.E desc[UR4][R16.64], R19 ;  /* 0x0000001310007986 */ /* 0x0007e2000c101904 */
[----:B------:R-:W-:Y:S05]  /*0f30*/  @P0 BRA `(.L_x_286) ;  /* 0xfffffff400d00947 */ /* 0x000fea000383ffff */
[----:B------:R-:W-:Y:S05]  /*0f40*/  EXIT ;  /* 0x000000000000794d */ /* 0x000fea0003800000 */
.L_x_287:
        /* <DEDUP_REMOVED lines=11> */
.L_x_383:


//--------------------- .text._Z9fp_bias_fPfS_    --------------------------
	.section	.text._Z9fp_bias_fPfS_,"ax",@progbits
	.align	128
        .global         _Z9fp_bias_fPfS_
        .type           _Z9fp_bias_fPfS_,@function
        .size           _Z9fp_bias_fPfS_,(.L_x_384 - _Z9fp_bias_fPfS_)
        .other          _Z9fp_bias_fPfS_,@"STO_CUDA_ENTRY STV_DEFAULT"
_Z9fp_bias_fPfS_:
.text._Z9fp_bias_fPfS_:
        /* <DEDUP_REMOVED lines=61> */
.L_x_290:
[----:B--2---:R-:W-:-:S04]  /*03d0*/  IMAD.WIDE R4, R0, 0x4, R8 ;  /* 0x0000000400047825 */ /* 0x004fc800078e0208 */
[----:B-1-3--:R-:W-:Y:S02]  /*03e0*/  IMAD.WIDE R2, R0, 0x4, R6 ;  /* 0x0000000400027825 */ /* 0x00afe400078e0206 */
[----:B0-----:R-:W2:Y:S04]  /*03f0*/  LDG.E R4, desc[UR8][R4.64] ;  /* 0x0000000804047981 */ /* 0x001ea8000c1e1900 */
[----:B------:R-:W2:Y:S01]  /*0400*/  LDG.E R11, desc[UR8][R2.64] ;  /* 0x00000008020b7981 */ /* 0x000ea2000c1e1900 */
[----:B------:R-:W-:Y:S01]  /*0410*/  VIADD R10, R10, 0x1 ;  /* 0x000000010a0a7836 */ /* 0x000fe20000000000 */
[----:B------:R-:W-:-:S04]  /*0420*/  IADD3 R0, PT, PT, R0, 0x1, RZ ;  /* 0x0000000100007810 */ /* 0x000fc80007ffe0ff */
[----:B------:R-:W-:Y:S01]  /*0430*/  ISETP.NE.AND P0, PT, R10, RZ, PT ;  /* 0x000000ff0a00720c */ /* 0x000fe20003f05270 */
[----:B--2---:R-:W-:-:S05]  /*0440*/  FADD R11, R4, R11 ;  /* 0x0000000b040b7221 */ /* 0x004fca0000000000 */
[----:B------:R3:W-:Y:S07]  /*0450*/  STG.E desc[UR8][R2.64], R11 ;  /* 0x0000000b02007986 */ /* 0x0007ee000c101908 */
[----:B------:R-:W-:Y:S05]  /*0460*/  @P0 BRA `(.L_x_290) ;  /* 0xfffffffc00d80947 */ /* 0x000fea000383ffff */
.L_x_289:
[----:B0-----:R-:W-:Y:S05]  /*0470*/  BSYNC.RECONVERGENT B0 ;  /* 0x0000000000007941 */ /* 0x001fea0003800200 */
.L_x_288:
[----:B------:R-:W-:Y:S05]  /*0480*/  @P1 EXIT ;  /* 0x000000000000194d */ /* 0x000fea0003800000 */
[----:B------:R-:W0:Y:S01]  /*0490*/  LDCU.128 UR4, c[0x0][0x380] ;  /* 0x00007000ff0477ac */ /* 0x000e220008000c00 */
[----:B------:R-:W-:Y:S01]  /*04a0*/  IMAD.IADD R6, R0, 0x1, -R12 ;  /* 0x0000000100067824 */ /* 0x000fe200078e0a0c */
[----:B0-----:R-:W-:Y:S02]  /*04b0*/  UIADD3 UR6, UP0, UPT, UR6, 0x8, URZ ;  /* 0x0000000806067890 */ /* 0x001fe4000ff1e0ff */
[----:B------:R-:W-:Y:S02]  /*04c0*/  UIADD3 UR4, UP1, UPT, UR4, 0x8, URZ ;  /* 0x0000000804047890 */ /* 0x000fe4000ff3e0ff */
[----:B------:R-:W-:Y:S02]  /*04d0*/  UIADD3.X UR7, UPT, UPT, URZ, UR7, URZ, UP0, !UPT ;  /* 0x00000007ff077290 */ /* 0x000fe400087fe4ff */
[----:B------:R-:W-:-:S12]  /*04e0*/  UIADD3.X UR5, UPT, UPT, URZ, UR5, URZ, UP1, !UPT ;  /* 0x00000005ff057290 */ /* 0x000fd80008ffe4ff */
.L_x_291:
        /* <DEDUP_REMOVED lines=11> */
[----:B--2---:R-:W-:-:S05]  /*05a0*/  FADD R7, R7, R8 ;  /* 0x0000000807077221 */ /* 0x004fca0000000000 */
[----:B------:R0:W-:Y:S04]  /*05b0*/  STG.E desc[UR8][R2.64+-0x8], R7 ;  /* 0xfffff80702007986 */ /* 0x0001e8000c101908 */
[----:B------:R-:W3:Y:S02]  /*05c0*/  LDG.E R8, desc[UR8][R4.64+-0x4] ;  /* 0xfffffc0804087981 */ /* 0x000ee4000c1e1900 */
[----:B---3--:R-:W-:-:S05]  /*05d0*/  FADD R9, R8, R9 ;  /* 0x0000000908097221 */ /* 0x008fca0000000000 */
[----:B------:R0:W-:Y:S04]  /*05e0*/  STG.E desc[UR8][R2.64+-0x4], R9 ;  /* 0xfffffc0902007986 */ /* 0x0001e8000c101908 */
[----:B------:R-:W4:Y:S02]  /*05f0*/  LDG.E R8, desc[UR8][R4.64] ;  /* 0x0000000804087981 */ /* 0x000f24000c1e1900 */
[----:B----4-:R-:W-:-:S05]  /*0600*/  FADD R11, R8, R11 ;  /* 0x0000000b080b7221 */ /* 0x010fca0000000000 */
[----:B------:R0:W-:Y:S04]  /*0610*/  STG.E desc[UR8][R2.64], R11 ;  /* 0x0000000b02007986 */ /* 0x0001e8000c101908 */
[----:B------:R-:W5:Y:S01]  /*0620*/  LDG.E R8, desc[UR8][R4.64+0x4] ;  /* 0x0000040804087981 */ /* 0x000f62000c1e1900 */
[----:B------:R-:W-:-:S04]  /*0630*/  IADD3 R6, PT, PT, R6, 0x4, RZ ;  /* 0x0000000406067810 */ /* 0x000fc80007ffe0ff */
[----:B------:R-:W-:Y:S01]  /*0640*/  ISETP.NE.AND P0, PT, R6, RZ, PT ;  /* 0x000000ff0600720c */ /* 0x000fe20003f05270 */
[----:B------:R-:W-:Y:S02]  /*0650*/  VIADD R0, R0, 0x4 ;  /* 0x0000000400007836 */ /* 0x000fe40000000000 */
[----:B-----5:R-:W-:-:S05]  /*0660*/  FADD R13, R8, R13 ;  /* 0x0000000d080d7221 */ /* 0x020fca0000000000 */
[----:B------:R0:W-:Y:S05]  /*0670*/  STG.E desc[UR8][R2.64+0x4], R13 ;  /* 0x0000040d02007986 */ /* 0x0001ea000c101908 */
[----:B------:R-:W-:Y:S05]  /*0680*/  @P0 BRA `(.L_x_291) ;  /* 0xfffffffc00980947 */ /* 0x000fea000383ffff */
[----:B------:R-:W-:Y:S05]  /*0690*/  EXIT ;  /* 0x000000000000794d */ /* 0x000fea0003800000 */
.L_x_292:
        /* <DEDUP_REMOVED lines=14> */
.L_x_384:


//--------------------- .text._Z11fp_preact_fPA3_A3_fPfPA6_S0_ --------------------------
	.section	.text._Z11fp_preact_fPA3_A3_fPfPA6_S0_,"ax",@progbits
	.align	128
        .global         _Z11fp_preact_fPA3_A3_fPfPA6_S0_
        .type           _Z11fp_preact_fPA3_A3_fPfPA6_S0_,@function
        .size           _Z11fp_preact_fPA3_A3_fPfPA6_S0_,(.L_x_385 - _Z11fp_preact_fPA3_A3_fPfPA6_S0_)
        .other          _Z11fp_preact_fPA3_A3_fPfPA6_S0_,@"STO_CUDA_ENTRY STV_DEFAULT"
_Z11fp_preact_fPA3_A3_fPfPA6_S0_:
.text._Z11fp_preact_fPA3_A3_fPfPA6_S0_:
        /* <DEDUP_REMOVED lines=62> */
.L_x_295:
        /* <DEDUP_REMOVED lines=8> */
[C---:B------:R-:W-:Y:S01]  /*0460*/  IMAD.HI R11, R16.reuse, 0x2aaaaaab, RZ ;  /* 0x2aaaaaab100b7827 */ /* 0x040fe200078e02ff */
[----:B------:R-:W-:Y:S02]  /*0470*/  LEA.HI.SX32 R12, R15, R14, 0x1b ;  /* 0x0000000e0f0c7211 */ /* 0x000fe400078fdaff */
        /* <DEDUP_REMOVED lines=11> */
[----:B-1----:R-:W-:-:S04]  /*0530*/  IMAD.WIDE R14, R19, 0x24, R4 ;  /* 0x00000024130e7825 */ /* 0x002fc800078e0204 */
[----:B------:R-:W-:Y:S02]  /*0540*/  IMAD R21, R21, -0x3, R12 ;  /* 0xfffffffd15157824 */ /* 0x000fe400078e020c */
[----:B------:R-:W-:Y:S02]  /*0550*/  IMAD R11, R18, -0x3, R11 ;  /* 0xfffffffd120b7824 */ /* 0x000fe400078e020b */
[----:B------:R-:W-:-:S04]  /*0560*/  IMAD.WIDE R14, R21, 0xc, R14 ;  /* 0x0000000c150e7825 */ /* 0x000fc800078e020e */
[----:B------:R-:W-:-:S04]  /*0570*/  IMAD.WIDE R16, R21, 0xc, R16 ;  /* 0x0000000c15107825 */ /* 0x000fc800078e0210 */
[----:B------:R-:W-:-:S04]  /*0580*/  IMAD.WIDE R18, R11, 0x4, R14 ;  /* 0x000000040b127825 */ /* 0x000fc800078e020e */
[----:B------:R-:W-:Y:S02]  /*0590*/  IMAD.WIDE R16, R11, 0x4, R16 ;  /* 0x000000040b107825 */ /* 0x000fe400078e0210 */
[----:B------:R-:W3:Y:S04]  /*05a0*/  LDG.E R19, desc[UR4][R18.64] ;  /* 0x0000000412137981 */ /* 0x000ee8000c1e1900 */
[----:B------:R0:W3:Y:S01]  /*05b0*/  LDG.E R12, desc[UR4][R16.64] ;  /* 0x00000004100c7981 */ /* 0x0000e2000c1e1900 */
[----:B------:R-:W-:Y:S01]  /*05c0*/  IADD3 R15, PT, PT, R9, 0x1, RZ ;  /* 0x00000001090f7810 */ /* 0x000fe20007ffe0ff */
[----:B------:R-:W-:-:S04]  /*05d0*/  HFMA2 R14, -RZ, RZ, 0, 0 ;  /* 0x00000000ff0e7431 */ /* 0x000fc800000001ff */
[----:B------:R-:W-:-:S05]  /*05e0*/  IMAD.HI R11, R15, 0x66666667, RZ ;  /* 0x666666670f0b7827 */ /* 0x000fca00078e02ff */
[----:B------:R-:W-:Y:S01]  /*05f0*/  SHF.R.U32.HI R20, RZ, 0x1f, R11 ;  /* 0x0000001fff147819 */ /* 0x000fe2000001160b */
[----:B------:R-:W-:Y:S01]  /*0600*/  IMAD.HI R21, R15, -0x77777777, R14 ;  /* 0x888888890f157827 */ /* 0x000fe200078e020e */
[----:B0-----:R-:W-:Y:S02]  /*0610*/  MOV R16, RZ ;  /* 0x000000ff00107202 */ /* 0x001fe40000000f00 */
[----:B------:R-:W-:Y:S02]  /*0620*/  MOV R17, R15 ;  /* 0x0000000f00117202 */ /* 0x000fe40000000f00 */
[----:B------:R-:W-:Y:S02]  /*0630*/  LEA.HI.SX32 R14, R11, R20, 0x1e ;  /* 0x000000140b0e7211 */ /* 0x000fe400078ff2ff */
[----:B------:R-:W-:Y:S01]  /*0640*/  SHF.R.U32.HI R20, RZ, 0x1f, R21 ;  /* 0x0000001fff147819 */ /* 0x000fe20000011615 */
[----:B------:R-:W-:-:S03]  /*0650*/  IMAD.HI R22, R15, -0x49f49f49, R16 ;  /* 0xb60b60b70f167827 */ /* 0x000fc600078e0210 */
[----:B------:R-:W-:Y:S01]  /*0660*/  LEA.HI.SX32 R20, R21, R20, 0x1b ;  /* 0x0000001415147211 */ /* 0x000fe200078fdaff */
[----:B------:R-:W-:Y:S01]  /*0670*/  IMAD.HI R16, R14, 0x2aaaaaab, RZ ;  /* 0x2aaaaaab0e107827 */ /* 0x000fe200078e02ff */
[----:B------:R-:W-:-:S03]  /*0680*/  SHF.R.U32.HI R17, RZ, 0x1f, R22 ;  /* 0x0000001fff117819 */ /* 0x000fc60000011616 */
[----:B------:R-:W-:Y:S01]  /*0690*/  IMAD R11, R14, -0xa, R15 ;  /* 0xfffffff60e0b7824 */ /* 0x000fe200078e020f */
        /* <DEDUP_REMOVED lines=9> */
[----:B------:R-:W-:-:S04]  /*0730*/  IMAD.WIDE R14, R15, 0x24, R4 ;  /* 0x000000240f0e7825 */ /* 0x000fc800078e0204 */
[----:B------:R-:W-:Y:S02]  /*0740*/  IMAD R21, R21, -0x3, R20 ;  /* 0xfffffffd15157824 */ /* 0x000fe400078e0214 */
[----:B------:R-:W-:Y:S02]  /*0750*/  IMAD R25, R23, -0x3, R18 ;  /* 0xfffffffd17197824 */ /* 0x000fe400078e0212 */
[----:B------:R-:W-:-:S04]  /*0760*/  IMAD.WIDE R16, R21, 0xc, R16 ;  /* 0x0000000c15107825 */ /* 0x000fc800078e0210 */
[----:B------:R-:W-:-:S04]  /*0770*/  IMAD.WIDE R14, R21, 0xc, R14 ;  /* 0x0000000c150e7825 */ /* 0x000fc800078e020e */
[----:B--2---:R-:W-:-:S04]  /*0780*/  IMAD.WIDE R20, R13, 0x4, R6 ;  /* 0x000000040d147825 */ /* 0x004fc800078e0206 */
[----:B---3--:R-:W-:Y:S01]  /*0790*/  FMUL R23, R12, R19 ;  /* 0x000000130c177220 */ /* 0x008fe20000400000 */
[----:B------:R-:W-:-:S04]  /*07a0*/  IMAD.WIDE R12, R25, 0x4, R16 ;  /* 0x00000004190c7825 */ /* 0x000fc800078e0210 */
[----:B------:R-:W-:Y:S01]  /*07b0*/  IMAD.WIDE R16, R25, 0x4, R14 ;  /* 0x0000000419107825 */ /* 0x000fe200078e020e */
[----:B------:R0:W-:Y:S04]  /*07c0*/  REDG.E.ADD.F32.FTZ.RN.STRONG.GPU desc[UR4][R20.64], R23 ;  /* 0x00000017140079a6 */ /* 0x0001e8000c12f304 */
[----:B------:R-:W2:Y:S04]  /*07d0*/  LDG.E R12, desc[UR4][R12.64] ;  /* 0x000000040c0c7981 */ /* 0x000ea8000c1e1900 */
[----:B------:R1:W2:Y:S01]  /*07e0*/  LDG.E R19, desc[UR4][R16.64] ;  /* 0x0000000410137981 */ /* 0x0002a2000c1e1900 */
[----:B------:R-:W-:Y:S01]  /*07f0*/  IADD3 R15, PT, PT, R9, 0x2, RZ ;  /* 0x00000002090f7810 */ /* 0x000fe20007ffe0ff */
[----:B------:R-:W-:-:S04]  /*0800*/  HFMA2 R14, -RZ, RZ, 0, 0 ;  /* 0x00000000ff0e7431 */ /* 0x000fc800000001ff */
[----:B------:R-:W-:-:S05]  /*0810*/  IMAD.HI R18, R15, 0x66666667, RZ ;  /* 0x666666670f127827 */ /* 0x000fca00078e02ff */
[----:B------:R-:W-:Y:S01]  /*0820*/  SHF.R.U32.HI R25, RZ, 0x1f, R18 ;  /* 0x0000001fff197819 */ /* 0x000fe20000011612 */
[C---:B------:R-:W-:Y:S01]  /*0830*/  IMAD.HI R22, R15.reuse, -0x77777777, R14 ;  /* 0x888888890f167827 */ /* 0x040fe200078e020e */
[----:B-1----:R-:W-:Y:S02]  /*0840*/  MOV R16, RZ ;  /* 0x000000ff00107202 */ /* 0x002fe40000000f00 */
[----:B------:R-:W-:Y:S02]  /*0850*/  MOV R17, R15 ;  /* 0x0000000f00117202 */ /* 0x000fe40000000f00 */
[----:B------:R-:W-:Y:S02]  /*0860*/  LEA.HI.SX32 R14, R18, R25, 0x1e ;  /* 0x00000019120e7211 */ /* 0x000fe400078ff2ff */
[----:B------:R-:W-:Y:S01]  /*0870*/  SHF.R.U32.HI R25, RZ, 0x1f, R22 ;  /* 0x0000001fff197819 */ /* 0x000fe20000011616 */
[----:B0-----:R-:W-:-:S03]  /*0880*/  IMAD.HI R23, R15, -0x49f49f49, R16 ;  /* 0xb60b60b70f177827 */ /* 0x001fc600078e0210 */
        /* <DEDUP_REMOVED lines=14> */
[----:B------:R-:W-:-:S04]  /*0970*/  IMAD R21, R21, -0x3, R20 ;  /* 0xfffffffd15157824 */ /* 0x000fc800078e0214 */
[----:B------:R-:W-:-:S04]  /*0980*/  IMAD.WIDE R16, R21, 0xc, R16 ;  /* 0x0000000c15107825 */ /* 0x000fc800078e0210 */
[----:B------:R-:W-:-:S04]  /*0990*/  IMAD.WIDE R14, R21, 0xc, R14 ;  /* 0x0000000c150e7825 */ /* 0x000fc800078e020e */
[----:B------:R-:W-:-:S04]  /*09a0*/  IMAD R21, R23, -0x3, R18 ;  /* 0xfffffffd17157824 */ /* 0x000fc800078e0212 */
[----:B------:R-:W-:-:S04]  /*09b0*/  IMAD.WIDE R16, R21, 0x4, R16 ;  /* 0x0000000415107825 */ /* 0x000fc800078e0210 */
[----:B------:R-:W-:-:S04]  /*09c0*/  IMAD.WIDE R20, R21, 0x4, R14 ;  /* 0x0000000415147825 */ /* 0x000fc800078e020e */
[----:B--2---:R-:W-:Y:S01]  /*09d0*/  FMUL R23, R12, R19 ;  /* 0x000000130c177220 */ /* 0x004fe20000400000 */
[----:B------:R-:W-:-:S05]  /*09e0*/  IMAD.WIDE R18, R11, 0x4, R6 ;  /* 0x000000040b127825 */ /* 0x000fca00078e0206 */
[----:B------:R0:W-:Y:S04]  /*09f0*/  REDG.E.ADD.F32.FTZ.RN.STRONG.GPU desc[UR4][R18.64], R23 ;  /* 0x00000017120079a6 */ /* 0x0001e8000c12f304 */
[----:B------:R1:W2:Y:S04]  /*0a00*/  LDG.E R11, desc[UR4][R16.64] ;  /* 0x00000004100b7981 */ /* 0x0002a8000c1e1900 */
[----:B------:R3:W2:Y:S01]  /*0a10*/  LDG.E R12, desc[UR4][R20.64] ;  /* 0x00000004140c7981 */ /* 0x0006a2000c1e1900 */
[----:B------:R-:W-:Y:S01]  /*0a20*/  IADD3 R15, PT, PT, R9, 0x3, RZ ;  /* 0x00000003090f7810 */ /* 0x000fe20007ffe0ff */
[----:B------:R-:W-:-:S04]  /*0a30*/  HFMA2 R14, -RZ, RZ, 0, 0 ;  /* 0x00000000ff0e7431 */ /* 0x000fc800000001ff */
[C---:B------:R-:W-:Y:S01]  /*0a40*/  IMAD.HI R22, R15.reuse, 0x66666667, RZ ;  /* 0x666666670f167827 */ /* 0x040fe200078e02ff */
[----:B-1----:R-:W-:Y:S02]  /*0a50*/  MOV R16, RZ ;  /* 0x000000ff00107202 */ /* 0x002fe40000000f00 */
[----:B------:R-:W-:Y:S02]  /*0a60*/  MOV R17, R15 ;  /* 0x0000000f00117202 */ /* 0x000fe40000000f00 */
[----:B------:R-:W-:Y:S01]  /*0a70*/  SHF.R.U32.HI R25, RZ, 0x1f, R22 ;  /* 0x0000001fff197819 */ /* 0x000fe20000011616 */
[----:B------:R-:W-:-:S03]  /*0a80*/  IMAD.HI R24, R15, -0x77777777, R14 ;  /* 0x888888890f187827 */ /* 0x000fc600078e020e */
[----:B------:R-:W-:Y:S01]  /*0a90*/  LEA.HI.SX32 R14, R22, R25, 0x1e ;  /* 0x00000019160e7211 */ /* 0x000fe200078ff2ff */
[----:B0-----:R-:W-:Y:S01]  /*0aa0*/  IMAD.HI R18, R15, -0x49f49f49, R16 ;  /* 0xb60b60b70f127827 */ /* 0x001fe200078e0210 */
[----:B------:R-:W-:-:S03]  /*0ab0*/  SHF.R.U32.HI R25, RZ, 0x1f, R24 ;  /* 0x0000001fff197819 */ /* 0x000fc60000011618 */
[----:B------:R-:W-:Y:S01]  /*0ac0*/  IMAD.HI R16, R14, 0x2aaaaaab, RZ ;  /* 0x2aaaaaab0e107827 */ /* 0x000fe200078e02ff */
[----:B---3--:R-:W-:Y:S02]  /*0ad0*/  LEA.HI.SX32 R20, R24, R25, 0x1b ;  /* 0x0000001918147211 */ /* 0x008fe400078fdaff */
[----:B------:R-:W-:Y:S01]  /*0ae0*/  SHF.R.U32.HI R17, RZ, 0x1f, R18 ;  /* 0x0000001fff117819 */ /* 0x000fe20000011612 */
        /* <DEDUP_REMOVED lines=15> */
[----:B------:R-:W-:-:S04]  /*0be0*/  IMAD.WIDE R16, R23, 0x4, R16 ;  /* 0x0000000417107825 */ /* 0x000fc800078e0210 */
[----:B------:R-:W-:-:S04]  /*0bf0*/  IMAD.WIDE R20, R23, 0x4, R14 ;  /* 0x0000000417147825 */ /* 0x000fc800078e020e */
[----:B--2---:R-:W-:Y:S01]  /*0c00*/  FMUL R11, R11, R12 ;  /* 0x0000000c0b0b7220 */ /* 0x004fe20000400000 */
[----:B------:R-:W-:-:S05]  /*0c10*/  IMAD.WIDE R12, R13, 0x4, R6 ;  /* 0x000000040d0c7825 */ /* 0x000fca00078e0206 */
[----:B------:R3:W-:Y:S04]  /*0c20*/  REDG.E.ADD.F32.FTZ.RN.STRONG.GPU desc[UR4][R12.64], R11 ;  /* 0x0000000b0c0079a6 */ /* 0x0007e8000c12f304 */
[----:B------:R-:W2:Y:S04]  /*0c30*/  LDG.E R16, desc[UR4][R16.64] ;  /* 0x0000000410107981 */ /* 0x000ea8000c1e1900 */
[----:B------:R-:W2:Y:S01]  /*0c40*/  LDG.E R21, desc[UR4][R20.64] ;  /* 0x0000000414157981 */ /* 0x000ea2000c1e1900 */
[----:B------:R-:W-:-:S04]  /*0c50*/  IADD3 R8, PT, PT, R8, 0x4, RZ ;  /* 0x0000000408087810 */ /* 0x000fc80007ffe0ff */
[----:B------:R-:W-:Y:S01]  /*0c60*/  ISETP.NE.AND P0, PT, R8, RZ, PT ;  /* 0x000000ff0800720c */ /* 0x000fe20003f05270 */
[----:B------:R-:W-:Y:S01]  /*0c70*/  IMAD.WIDE R14, R19, 0x4, R6 ;  /* 0x00000004130e7825 */ /* 0x000fe200078e0206 */
[----:B------:R-:W-:-:S03]  /*0c80*/  IADD3 R9, PT, PT, R9, 0x4, RZ ;  /* 0x0000000409097810 */ /* 0x000fc60007ffe0ff */
[----:B--2---:R-:W-:-:S05]  /*0c90*/  FMUL R19, R16, R21 ;  /* 0x0000001510137220 */ /* 0x004fca0000400000 */
[----:B------:R3:W-:Y:S03]  /*0ca0*/  REDG.E.ADD.F32.FTZ.RN.STRONG.GPU desc[UR4][R14.64], R19 ;  /* 0x000000130e0079a6 */ /* 0x0007e6000c12f304 */
[----:B------:R-:W-:Y:S05]  /*0cb0*/  @P0 BRA `(.L_x_295) ;  /* 0xfffffff400c80947 */ /* 0x000fea000383ffff */
.L_x_294:
[----:B------:R-:W-:Y:S05]  /*0cc0*/  BSYNC.RECONVERGENT B0 ;  /* 0x0000000000007941 */ /* 0x000fea0003800200 */
.L_x_293:
[----:B------:R-:W-:Y:S05]  /*0cd0*/  @!P1 EXIT ;  /* 0x000000000000994d */ /* 0x000fea0003800000 */
[----:B------:R-:W-:Y:S01]  /*0ce0*/  ISETP.NE.AND P0, PT, R10, 0x1, PT ;  /* 0x000000010a00780c */ /* 0x000fe20003f05270 */
[----:B------:R-:W-:Y:S01]  /*0cf0*/  BSSY.RECONVERGENT B0, `(.L_x_296) ;  /* 0x0000049000007945 */ /* 0x000fe20003800200 */
[----:B------:R-:W-:-:S04]  /*0d00*/  LOP3.LUT R0, R0, 0x1, RZ, 0xc0, !PT ;  /* 0x0000000100007812 */ /* 0x000fc800078ec0ff */
[----:B------:R-:W-:-:S07]  /*0d10*/  ISETP.NE.U32.AND P1, PT, R0, 0x1, PT ;  /* 0x000000010000780c */ /* 0x000fce0003f25070 */
[----:B------:R-:W-:Y:S06]  /*0d20*/  @!P0 BRA `(.L_x_297) ;  /* 0x0000000400148947 */ /* 0x000fec0003800000 */
[----:B------:R-:W-:Y:S01]  /*0d30*/  HFMA2 R8, -RZ, RZ, 0, 0 ;  /* 0x00000000ff087431 */ /* 0x000fe200000001ff */
[----:B---3--:R-:W0:Y:S01]  /*0d40*/  LDC.64 R10, c[0x0][0x390] ;  /* 0x0000e400ff0a7b82 */ /* 0x008e220000000a00 */
[----:B------:R-:W-:-:S05]  /*0d50*/  IMAD.HI R0, R9, 0x66666667, RZ ;  /* 0x6666666709007827 */ /* 0x000fca00078e02ff */
[----:B------:R-:W-:Y:S02]  /*0d60*/  SHF.R.U32.HI R3, RZ, 0x1f, R0 ;  /* 0x0000001fff037819 */ /* 0x000fe40000011600 */
[----:B------:R-:W1:Y:S01]  /*0d70*/  LDC.64 R4, c[0x0][0x380] ;  /* 0x0000e000ff047b82 */ /* 0x000e620000000a00 */
[----:B------:R-:W-:Y:S01]  /*0d80*/  IMAD.HI R6, R9, -0x77777777, R8 ;  /* 0x8888888909067827 */ /* 0x000fe200078e0208 */
[----:B------:R-:W-:-:S03]  /*0d90*/  LEA.HI.SX32 R0, R0, R3, 0x1e ;  /* 0x0000000300007211 */ /* 0x000fc600078ff2ff */
        /* <DEDUP_REMOVED lines=22> */
[----:B------:R-:W2:Y:S04]  /*0f00*/  LDG.E R15, desc[UR4][R14.64] ;  /* 0x000000040e0f7981 */ /* 0x000ea8000c1e1900 */
[----:B------:R0:W2:Y:S01]  /*0f10*/  LDG.E R0, desc[UR4][R2.64] ;  /* 0x0000000402007981 */ /* 0x0000a2000c1e1900 */
[----:B------:R-:W-:Y:S02]  /*0f20*/  IADD3 R13, PT, PT, R9, 0x1, RZ ;  /* 0x00000001090d7810 */ /* 0x000fe40007ffe0ff */
[----:B------:R-:W-:-:S03]  /*0f30*/  MOV R12, RZ ;  /* 0x000000ff000c7202 */ /* 0x000fc60000000f00 */
[----:B------:R-:W-:-:S04]  /*0f40*/  IMAD.HI R6, R13, 0x66666667, RZ ;  /* 0x666666670d067827 */ /* 0x000fc800078e02ff */
[C---:B------:R-:W-:Y:S01]  /*0f50*/  IMAD.HI R8, R13.reuse, -0x77777777, R12 ;  /* 0x888888890d087827 */ /* 0x040fe200078e020c */
[----:B------:R-:W-:Y:S01]  /*0f60*/  SHF.R.U32.HI R17, RZ, 0x1f, R6 ;  /* 0x0000001fff117819 */ /* 0x000fe20000011606 */
[----:B0-----:R-:W0:Y:S03]  /*0f70*/  LDC.64 R2, c[0x0][0x388] ;  /* 0x0000e200ff027b82 */ /* 0x001e260000000a00 */
        /* <DEDUP_REMOVED lines=21> */
[----:B0-----:R-:W-:-:S04]  /*10d0*/  IMAD.WIDE R4, R7, 0x4, R2 ;  /* 0x0000000407047825 */ /* 0x001fc800078e0202 */
[----:B------:R-:W-:-:S04]  /*10e0*/  IMAD.WIDE R10, R21, 0x4, R10 ;  /* 0x00000004150a7825 */ /* 0x000fc800078e020a */
[----:B------:R-:W-:-:S04]  /*10f0*/  IMAD.WIDE R16, R21, 0x4, R16 ;  /* 0x0000000415107825 */ /* 0x000fc800078e0210 */
[----:B--2---:R-:W-:-:S05]  /*1100*/  FMUL R15, R0, R15 ;  /* 0x0000000f000f7220 */ /* 0x004fca0000400000 */
[----:B------:R0:W-:Y:S04]  /*1110*/  REDG.E.ADD.F32.FTZ.RN.STRONG.GPU desc[UR4][R4.64], R15 ;  /* 0x0000000f040079a6 */ /* 0x0001e8000c12f304 */
[----:B------:R-:W2:Y:S04]  /*1120*/  LDG.E R10, desc[UR4][R10.64] ;  /* 0x000000040a0a7981 */ /* 0x000ea8000c1e1900 */
[----:B------:R-:W2:Y:S01]  /*1130*/  LDG.E R17, desc[UR4][R16.64] ;  /* 0x0000000410117981 */ /* 0x000ea2000c1e1900 */
[----:B------:R-:W-:-:S04]  /*1140*/  IMAD.WIDE R2, R13, 0x4, R2 ;  /* 0x000000040d027825 */ /* 0x000fc800078e0202 */
[----:B--2---:R-:W-:-:S05]  /*1150*/  FMUL R7, R10, R17 ;  /* 0x000000110a077220 */ /* 0x004fca0000400000 */
[----:B------:R0:W-:Y:S01]  /*1160*/  REDG.E.ADD.F32.FTZ.RN.STRONG.GPU desc[UR4][R2.64], R7 ;  /* 0x00000007020079a6 */ /* 0x0001e2000c12f304 */
[----:B------:R-:W-:-:S07]  /*1170*/  IADD3 R9, PT, PT, R9, 0x2, RZ ;  /* 0x0000000209097810 */ /* 0x000fce0007ffe0ff */
.L_x_297:
[----:B------:R-:W-:Y:S05]  /*1180*/  BSYNC.RECONVERGENT B0 ;  /* 0x0000000000007941 */ /* 0x000fea0003800200 */
.L_x_296:
[----:B------:R-:W-:Y:S05]  /*1190*/  @P1 EXIT ;  /* 0x000000000000194d */ /* 0x000fea0003800000 */
[----:B------:R-:W-:Y:S01]  /*11a0*/  HFMA2 R8, -RZ, RZ, 0, 0 ;  /* 0x00000000ff087431 */ /* 0x000fe200000001ff */
[----:B0-----:R-:W0:Y:S01]  /*11b0*/  LDC.64 R4, c[0x0][0x390] ;  /* 0x0000e400ff047b82 */ /* 0x001e220000000a00 */
        /* <DEDUP_REMOVED lines=9> */
[----:B---3--:R-:W-:Y:S01]  /*1250*/  SHF.R.U32.HI R11, RZ, 0x1f, R8 ;  /* 0x0000001fff0b7819 */ /* 0x008fe20000011608 */
        /* <DEDUP_REMOVED lines=8> */
[----:B------:R-:W-:-:S04]  /*12e0*/  IMAD.WIDE R4, R7, 0x24, R4 ;  /* 0x0000002407047825 */ /* 0x000fc800078e0204 */
[----:B-1----:R-:W-:Y:S01]  /*12f0*/  IMAD.WIDE R2, R7, 0x24, R2 ;  /* 0x0000002407027825 */ /* 0x002fe200078e0202 */
[----:B------:R-:W-:-:S03]  /*1300*/  LEA.HI R7, R0, R0, RZ, 0x1 ;  /* 0x0000000000077211 */ /* 0x000fc600078f08ff */
[----:B------:R-:W-:Y:S02]  /*1310*/  IMAD R11, R11, -0x3, R10 ;  /* 0xfffffffd0b0b7824 */ /* 0x000fe400078e020a */
[----:B------:R-:W-:Y:S02]  /*1320*/  IMAD R7, R7, -0x3, R8 ;  /* 0xfffffffd07077824 */ /* 0x000fe400078e0208 */
[----:B------:R-:W-:-:S04]  /*1330*/  IMAD.WIDE R4, R11, 0xc, R4 ;  /* 0x0000000c0b047825 */ /* 0x000fc800078e0204 */
[----:B------:R-:W-:-:S04]  /*1340*/  IMAD.WIDE R2, R11, 0xc, R2 ;  /* 0x0000000c0b027825 */ /* 0x000fc800078e0202 */
[----:B------:R-:W-:-:S04]  /*1350*/  IMAD.WIDE R4, R7, 0x4, R4 ;  /* 0x0000000407047825 */ /* 0x000fc800078e0204 */
[----:B------:R-:W-:Y:S02]  /*1360*/  IMAD.WIDE R6, R7, 0x4, R2 ;  /* 0x0000000407067825 */ /* 0x000fe400078e0202 */
[----:B------:R-:W2:Y:S01]  /*1370*/  LDG.E R4, desc[UR4][R4.64] ;  /* 0x0000000404047981 */ /* 0x000ea2000c1e1900 */
[----:B------:R-:W0:Y:S03]  /*1380*/  LDC.64 R2, c[0x0][0x388] ;  /* 0x0000e200ff027b82 */ /* 0x000e260000000a00 */
[----:B------:R-:W2:Y:S01]  /*1390*/  LDG.E R7, desc[UR4][R6.64] ;  /* 0x0000000406077981 */ /* 0x000ea2000c1e1900 */
[----:B0-----:R-:W-:-:S04]  /*13a0*/  IMAD.WIDE R2, R9, 0x4, R2 ;  /* 0x0000000409027825 */ /* 0x001fc800078e0202 */
[----:B--2---:R-:W-:-:S05]  /*13b0*/  FMUL R9, R4, R7 ;  /* 0x0000000704097220 */ /* 0x004fca0000400000 */
[----:B------:R-:W-:Y:S01]  /*13c0*/  REDG.E.ADD.F32.FTZ.RN.STRONG.GPU desc[UR4][R2.64], R9 ;  /* 0x00000009020079a6 */ /* 0x000fe2000c12f304 */
[----:B------:R-:W-:Y:S05]  /*13d0*/  EXIT ;  /* 0x000000000000794d */ /* 0x000fea0003800000 */
.L_x_298:
        /* <DEDUP_REMOVED lines=10> */
.L_x_385:


//--------------------- .text._Z10fp_bias_s1PA8_A8_fPf --------------------------
	.section	.text._Z10fp_bias_s1PA8_A8_fPf,"ax",@progbits
	.align	128
        .global         _Z10fp_bias_s1PA8_A8_fPf
        .type           _Z10fp_bias_s1PA8_A8_fPf,@function
        .size           _Z10fp_bias_s1PA8_A8_fPf,(.L_x_386 - _Z10fp_bias_s1PA8_A8_fPf)
        .other          _Z10fp_bias_s1PA8_A8_fPf,@"STO_CUDA_ENTRY STV_DEFAULT"
_Z10fp_bias_s1PA8_A8_fPf:
.text._Z10fp_bias_s1PA8_A8_fPf:
        /* <DEDUP_REMOVED lines=14> */
[----:B------:R-:W-:Y:S01]  /*00e0*/  LOP3.LUT R7, R7, R0, RZ, 0x3c, !PT ;  /* 0x0000000007077212 */ /* 0x000fe200078e3cff */
[----:B0-----:R-:W-:-:S03]  /*00f0*/  VIADD R3, R4, 0xffffffe ;  /* 0x0ffffffe04037836 */ /* 0x001fc60000000000 */
[----:B------:R-:W-:-:S03]  /*0100*/  ISETP.GE.AND P1, PT, R7, RZ, PT ;  /* 0x000000ff0700720c */ /* 0x000fc60003f26270 */
[----:B------:R-:W0:Y:S02]  /*0110*/  F2I.FTZ.U32.TRUNC.NTZ R3, R3 ;  /* 0x0000000300037305 */ /* 0x000e24000021f000 */
[----:B0-----:R-:W-:-:S04]  /*0120*/  IMAD.MOV R6, RZ, RZ, -R3 ;  /* 0x000000ffff067224 */ /* 0x001fc800078e0a03 */
[----:B------:R-:W-:Y:S01]  /*0130*/  IMAD.MOV.U32 R2, RZ, RZ, R6 ;  /* 0x000000ffff027224 */ /* 0x000fe200078e0006 */
[----:B------:R-:W-:Y:S02]  /*0140*/  IABS R6, R5 ;  /* 0x0000000500067213 */ /* 0x000fe40000000000 */
[----:B------:R-:W-:Y:S01]  /*0150*/  LOP3.LUT R5, R5, R0, RZ, 0x3c, !PT ;  /* 0x0000000005057212 */ /* 0x000fe200078e3cff */
[----:B------:R-:W-:Y:S02]  /*0160*/  IMAD R11, R2, R9, RZ ;  /* 0x00000009020b7224 */ /* 0x000fe400078e02ff */
[----:B------:R-:W-:Y:S01]  /*0170*/  IMAD.MOV.U32 R2, RZ, RZ, RZ ;  /* 0x000000ffff027224 */ /* 0x000fe200078e00ff */
[----:B------:R-:W-:-:S03]  /*0180*/  ISETP.GE.AND P0, PT, R5, RZ, PT ;  /* 0x000000ff0500720c */ /* 0x000fc60003f06270 */
        /* <DEDUP_REMOVED lines=10> */
[----:B------:R-:W-:Y:S01]  /*0230*/  @!P5 IADD3 R4, PT, PT, R4, 0x1, RZ ;  /* 0x000000010404d810 */ /* 0x000fe20007ffe0ff */
[----:B------:R-:W-:Y:S01]  /*0240*/  @!P5 IMAD.IADD R6, R6, 0x1, -R9 ;  /* 0x000000010606d824 */ /* 0x000fe200078e0a09 */
[----:B------:R-:W-:-:S04]  /*0250*/  ISETP.GE.U32.AND P2, PT, R2, R9, PT ;  /* 0x000000090200720c */ /* 0x000fc80003f46070 */
[----:B------:R-:W-:-:S09]  /*0260*/  ISETP.GE.U32.AND P3, PT, R6, R9, PT ;  /* 0x000000090600720c */ /* 0x000fd20003f66070 */
[----:B------:R-:W-:Y:S01]  /*0270*/  @P2 VIADD R3, R3, 0x1 ;  /* 0x0000000103032836 */ /* 0x000fe20000000000 */
[----:B------:R-:W-:Y:S02]  /*0280*/  ISETP.NE.AND P2, PT, R0, RZ, PT ;  /* 0x000000ff0000720c */ /* 0x000fe40003f45270 */
[----:B------:R-:W-:Y:S01]  /*0290*/  LOP3.LUT R0, RZ, R0, RZ, 0x33, !PT ;  /* 0x00000000ff007212 */ /* 0x000fe200078e33ff */
[----:B------:R-:W-:Y:S01]  /*02a0*/  @P3 VIADD R4, R4, 0x1 ;  /* 0x0000000104043836 */ /* 0x000fe20000000000 */
[----:B------:R-:W-:-:S03]  /*02b0*/  @!P0 IADD3 R3, PT, PT, -R3, RZ, RZ ;  /* 0x000000ff03038210 */ /* 0x000fc60007ffe1ff */
[----:B------:R-:W-:Y:S01]  /*02c0*/  @!P1 IMAD.MOV R4, RZ, RZ, -R4 ;  /* 0x000000ffff049224 */ /* 0x000fe200078e0a04 */
[----:B------:R-:W-:-:S04]  /*02d0*/  SEL R3, R0, R3, !P2 ;  /* 0x0000000300037207 */ /* 0x000fc80005000000 */
[----:B------:R-:W-:-:S04]  /*02e0*/  SEL R0, R0, R4, !P2 ;  /* 0x0000000400007207 */ /* 0x000fc80005000000 */
[----:B------:R-:W-:-:S13]  /*02f0*/  ISETP.GE.AND P0, PT, R3, R0, PT ;  /* 0x000000000300720c */ /* 0x000fda0003f06270 */
[----:B------:R-:W-:Y:S05]  /*0300*/  @P0 EXIT ;  /* 0x000000000000094d */ /* 0x000fea0003800000 */
[----:B------:R-:W-:Y:S01]  /*0310*/  IMAD.IADD R2, R0, 0x1, -R3 ;  /* 0x0000000100027824 */ /* 0x000fe200078e0a03 */
[----:B------:R-:W-:Y:S01]  /*0320*/  IADD3 R4, PT, PT, R3, -R0, RZ ;  /* 0x8000000003047210 */ /* 0x000fe20007ffe0ff */
[----:B------:R-:W0:Y:S01]  /*0330*/  LDCU.64 UR4, c[0x0][0x358] ;  /* 0x00006b00ff0477ac */ /* 0x000e220008000a00 */
[----:B------:R-:W-:Y:S02]  /*0340*/  BSSY.RECONVERGENT B0, `(.L_x_299) ;  /* 0x000001e000007945 */ /* 0x000fe40003800200 */
[----:B------:R-:W-:Y:S02]  /*0350*/  LOP3.LUT P0, R2, R2, 0x3, RZ, 0xc0, !PT ;  /* 0x0000000302027812 */ /* 0x000fe4000780c0ff */
[----:B------:R-:W-:-:S11]  /*0360*/  ISETP.GT.U32.AND P1, PT, R4, -0x4, PT ;  /* 0xfffffffc0400780c */ /* 0x000fd60003f24070 */
[----:B------:R-:W-:Y:S05]  /*0370*/  @!P0 BRA `(.L_x_300) ;  /* 0x0000000000688947 */ /* 0x000fea0003800000 */
[----:B------:R-:W1:Y:S01]  /*0380*/  LDC.64 R4, c[0x0][0x388] ;  /* 0x0000e200ff047b82 */ /* 0x000e620000000a00 */
[----:B------:R-:W-:-:S07]  /*0390*/  IMAD.MOV R2, RZ, RZ, -R2 ;  /* 0x000000ffff027224 */ /* 0x000fce00078e0a02 */
[----:B------:R-:W2:Y:S02]  /*03a0*/  LDC.64 R6, c[0x0][0x380] ;  /* 0x0000e000ff067b82 */ /* 0x000ea40000000a00 */
.L_x_301:
[----:B---3--:R-:W-:-:S05]  /*03b0*/  IMAD.HI R8, R3, 0x2aaaaaab, RZ ;  /* 0x2aaaaaab03087827 */ /* 0x008fca00078e02ff */
[----:B------:R-:W-:-:S04]  /*03c0*/  SHF.R.U32.HI R9, RZ, 0x1f, R8 ;  /* 0x0000001fff097819 */ /* 0x000fc80000011608 */
[C---:B------:R-:W-:Y:S01]  /*03d0*/  LEA.HI.SX32 R12, R8.reuse, R9, 0x1d ;  /* 0x00000009080c7211 */ /* 0x040fe200078feaff */
[----:B------:R-:W-:-:S03]  /*03e0*/  IMAD.IADD R10, R8, 0x1, R9 ;  /* 0x00000001080a7824 */ /* 0x000fc600078e0209 */
[----:B------:R-:W-:Y:S01]  /*03f0*/  LEA.HI R13, R12, R12, RZ, 0x3 ;  /* 0x0000000c0c0d7211 */ /* 0x000fe200078f18ff */
[----:B------:R-:W-:Y:S01]  /*0400*/  IMAD R9, R10, -0x6, R3 ;  /* 0xfffffffa0a097824 */ /* 0x000fe200078e0203 */
[----:B------:R-:W-:Y:S02]  /*0410*/  SHF.R.S32.HI R11, RZ, 0x1f, R10 ;  /* 0x0000001fff0b7819 */ /* 0x000fe4000001140a */
[----:B------:R-:W-:Y:S01]  /*0420*/  LOP3.LUT R13, R13, 0xfffffff8, RZ, 0xc0, !PT ;  /* 0xfffffff80d0d7812 */ /* 0x000fe200078ec0ff */
[----:B--2---:R-:W-:Y:S01]  /*0430*/  IMAD.WIDE R8, R9, 0x100, R6 ;  /* 0x0000010009087825 */ /* 0x004fe200078e0206 */
[----:B------:R-:W-:-:S03]  /*0440*/  LEA.HI R11, R11, R10, RZ, 0x3 ;  /* 0x0000000a0b0b7211 */ /* 0x000fc600078f18ff */
[----:B------:R-:W-:Y:S01]  /*0450*/  IMAD.IADD R13, R12, 0x1, -R13 ;  /* 0x000000010c0d7824 */ /* 0x000fe200078e0a0d */
[----:B------:R-:W-:-:S04]  /*0460*/  LOP3.LUT R11, R11, 0xfffffff8, RZ, 0xc0, !PT ;  /* 0xfffffff80b0b7812 */ /* 0x000fc800078ec0ff */
[----:B------:R-:W-:Y:S02]  /*0470*/  IADD3 R11, PT, PT, R10, -R11, RZ ;  /* 0x8000000b0a0b7210 */ /* 0x000fe40007ffe0ff */
[----:B01----:R-:W2:Y:S03]  /*0480*/  LDG.E R10, desc[UR4][R4.64] ;  /* 0x00000004040a7981 */ /* 0x003ea6000c1e1900 */
[----:B------:R-:W-:-:S04]  /*0490*/  IMAD.WIDE R8, R11, 0x20, R8 ;  /* 0x000000200b087825 */ /* 0x000fc800078e0208 */
[----:B------:R-:W-:-:S05]  /*04a0*/  IMAD.WIDE R8, R13, 0x4, R8 ;  /* 0x000000040d087825 */ /* 0x000fca00078e0208 */
[----:B------:R-:W2:Y:S01]  /*04b0*/  LDG.E R11, desc[UR4][R8.64] ;  /* 0x00000004080b7981 */ /* 0x000ea2000c1e1900 */
[----:B------:R-:W-:-:S05]  /*04c0*/  VIADD R2, R2, 0x1 ;  /* 0x0000000102027836 */ /* 0x000fca0000000000 */
[----:B------:R-:W-:Y:S02]  /*04d0*/  ISETP.NE.AND P0, PT, R2, RZ, PT ;  /* 0x000000ff0200720c */ /* 0x000fe40003f05270 */
[----:B------:R-:W-:Y:S01]  /*04e0*/  IADD3 R3, PT, PT, R3, 0x1, RZ ;  /* 0x0000000103037810 */ /* 0x000fe20007ffe0ff */
[----:B--2---:R-:W-:-:S05]  /*04f0*/  FADD R11, R10, R11 ;  /* 0x0000000b0a0b7221 */ /* 0x004fca0000000000 */
[----:B------:R3:W-:Y:S05]  /*0500*/  STG.E desc[UR4][R8.64], R11 ;  /* 0x0000000b08007986 */ /* 0x0007ea000c101904 */
[----:B------:R-:W-:Y:S05]  /*0510*/  @P0 BRA `(.L_x_301) ;  /* 0xfffffffc00a40947 */ /* 0x000fea000383ffff */
.L_x_300:
[----:B0-----:R-:W-:Y:S05]  /*0520*/  BSYNC.RECONVERGENT B0 ;  /* 0x0000000000007941 */ /* 0x001fea0003800200 */
.L_x_299:
[----:B------:R-:W-:Y:S05]  /*0530*/  @P1 EXIT ;  /* 0x000000000000194d */ /* 0x000fea0003800000 */
[----:B------:R-:W0:Y:S08]  /*0540*/  LDC.64 R6, c[0x0][0x388] ;  /* 0x0000e200ff067b82 */ /* 0x000e300000000a00 */
[----:B------:R-:W1:Y:S02]  /*0550*/  LDC.64 R4, c[0x0][0x380] ;  /* 0x0000e000ff047b82 */ /* 0x000e640000000a00 */
.L_x_302:
[----:B------:R-:W-:-:S05]  /*0560*/  IMAD.HI R2, R3, 0x2aaaaaab, RZ ;  /* 0x2aaaaaab03027827 */ /* 0x000fca00078e02ff */
[----:B--23--:R-:W-:-:S05]  /*0570*/  SHF.R.U32.HI R9, RZ, 0x1f, R2 ;  /* 0x0000001fff097819 */ /* 0x00cfca0000011602 */
[C---:B------:R-:W-:Y:S01]  /*0580*/  IMAD.IADD R10, R2.reuse, 0x1, R9 ;  /* 0x00000001020a7824 */ /* 0x040fe200078e0209 */
[----:B------:R-:W-:-:S03]  /*0590*/  LEA.HI.SX32 R2, R2, R9, 0x1d ;  /* 0x0000000902027211 */ /* 0x000fc600078feaff */
[----:B------:R-:W-:Y:S01]  /*05a0*/  IMAD R9, R10, -0x6, R3 ;  /* 0xfffffffa0a097824 */ /* 0x000fe200078e0203 */
[----:B------:R-:W-:Y:S02]  /*05b0*/  SHF.R.S32.HI R11, RZ, 0x1f, R10 ;  /* 0x0000001fff0b7819 */ /* 0x000fe4000001140a */
[----:B------:R-:W-:Y:S01]  /*05c0*/  LEA.HI R12, R2, R2, RZ, 0x3 ;  /* 0x00000002020c7211 */ /* 0x000fe200078f18ff */
[----:B-1----:R-:W-:Y:S01]  /*05d0*/  IMAD.WIDE R8, R9, 0x100, R4 ;  /* 0x0000010009087825 */ /* 0x002fe200078e0204 */
[----:B------:R-:W-:Y:S02]  /*05e0*/  LEA.HI R11, R11, R10, RZ, 0x3 ;  /* 0x0000000a0b0b7211 */ /* 0x000fe400078f18ff */
[----:B------:R-:W-:Y:S02]  /*05f0*/  LOP3.LUT R13, R12, 0xfffffff8, RZ, 0xc0, !PT ;  /* 0xfffffff80c0d7812 */ /* 0x000fe400078ec0ff */
[----:B------:R-:W-:Y:S02]  /*0600*/  LOP3.LUT R11, R11, 0xfffffff8, RZ, 0xc0, !PT ;  /* 0xfffffff80b0b7812 */ /* 0x000fe400078ec0ff */
[----:B------:R-:W-:-:S02]  /*0610*/  IADD3 R13, PT, PT, R2, -R13, RZ ;  /* 0x8000000d020d7210 */ /* 0x000fc40007ffe0ff */
[----:B0-----:R-:W2:Y:S01]  /*0620*/  LDG.E R2, desc[UR4][R6.64] ;  /* 0x0000000406027981 */ /* 0x001ea2000c1e1900 */
[----:B------:R-:W-:-:S04]  /*0630*/  IMAD.IADD R11, R10, 0x1, -R11 ;  /* 0x000000010a0b7824 */ /* 0x000fc800078e0a0b */
[----:B------:R-:W-:-:S04]  /*0640*/  IMAD.WIDE R8, R11, 0x20, R8 ;  /* 0x000000200b087825 */ /* 0x000fc800078e0208 */
[----:B------:R-:W-:-:S05]  /*0650*/  IMAD.WIDE R8, R13, 0x4, R8 ;  /* 0x000000040d087825 */ /* 0x000fca00078e0208 */
[----:B------:R-:W2:Y:S01]  /*0660*/  LDG.E R13, desc[UR4][R8.64] ;  /* 0x00000004080d7981 */ /* 0x000ea2000c1e1900 */
[----:B------:R-:W-:-:S04]  /*0670*/  VIADD R17, R3, 0x1 ;  /* 0x0000000103117836 */ /* 0x000fc80000000000 */
[----:B------:R-:W-:-:S05]  /*0680*/  IMAD.HI R10, R17, 0x2aaaaaab, RZ ;  /* 0x2aaaaaab110a7827 */ /* 0x000fca00078e02ff */
[----:B------:R-:W-:-:S05]  /*0690*/  SHF.R.U32.HI R11, RZ, 0x1f, R10 ;  /* 0x0000001fff0b7819 */ /* 0x000fca000001160a */
[----:B------:R-:W-:-:S05]  /*06a0*/  IMAD.IADD R12, R10, 0x1, R11 ;  /* 0x000000010a0c7824 */ /* 0x000fca00078e020b */
[----:B------:R-:W-:Y:S02]  /*06b0*/  SHF.R.S32.HI R15, RZ, 0x1f, R12 ;  /* 0x0000001fff0f7819 */ /* 0x000fe4000001140c */
[----:B------:R-:W-:Y:S02]  /*06c0*/  LEA.HI.SX32 R14, R10, R11, 0x1d ;  /* 0x0000000b0a0e7211 */ /* 0x000fe400078feaff */
[----:B------:R-:W-:Y:S01]  /*06d0*/  LEA.HI R15, R15, R12, RZ, 0x3 ;  /* 0x0000000c0f0f7211 */ /* 0x000fe200078f18ff */
[----:B------:R-:W-:Y:S01]  /*06e0*/  IMAD R11, R12, -0x6, R17 ;  /* 0xfffffffa0c0b7824 */ /* 0x000fe200078e0211 */
[----:B------:R-:W-:Y:S02]  /*06f0*/  LEA.HI R16, R14, R14, RZ, 0x3 ;  /* 0x0000000e0e107211 */ /* 0x000fe400078f18ff */
[----:B------:R-:W-:Y:S01]  /*0700*/  LOP3.LUT R15, R15, 0xfffffff8, RZ, 0xc0, !PT ;  /* 0xfffffff80f0f7812 */ /* 0x000fe200078ec0ff */
[----:B------:R-:W-:Y:S01]  /*0710*/  IMAD.WIDE R10, R11, 0x100, R4 ;  /* 0x000001000b0a7825 */ /* 0x000fe200078e0204 */
[----:B------:R-:W-:-:S02]  /*0720*/  LOP3.LUT R17, R16, 0xfffffff8, RZ, 0xc0, !PT ;  /* 0xfffffff810117812 */ /* 0x000fc400078ec0ff */
[----:B------:R-:W-:-:S03]  /*0730*/  IADD3 R15, PT, PT, R12, -R15, RZ ;  /* 0x8000000f0c0f7210 */ /* 0x000fc60007ffe0ff */
[----:B------:R-:W-:Y:S02]  /*0740*/  IMAD.IADD R17, R14, 0x1, -R17 ;  /* 0x000000010e117824 */ /* 0x000fe400078e0a11 */
[----:B------:R-:W-:-:S04]  /*0750*/  IMAD.WIDE R10, R15, 0x20, R10 ;  /* 0x000000200f0a7825 */ /* 0x000fc800078e020a */
[----:B------:R-:W-:-:S04]  /*0760*/  IMAD.WIDE R10, R17, 0x4, R10 ;  /* 0x00000004110a7825 */ /* 0x000fc800078e020a */
[----:B--2---:R-:W-:-:S05]  /*0770*/  FADD R13, R2, R13 ;  /* 0x0000000d020d7221 */ /* 0x004fca0000000000 */
[----:B------:R0:W-:Y:S04]  /*0780*/  STG.E desc[UR4][R8.64], R13 ;  /* 0x0000000d08007986 */ /* 0x0001e8000c101904 */
[----:B------:R-:W2:Y:S04]  /*0790*/  LDG.E R2, desc[UR4][R6.64] ;  /* 0x0000000406027981 */ /* 0x000ea8000c1e1900 */
[----:B------:R-:W2:Y:S01]  /*07a0*/  LDG.E R15, desc[UR4][R10.64] ;  /* 0x000000040a0f7981 */ /* 0x000ea2000c1e1900 */
[----:B------:R-:W-:-:S04]  /*07b0*/  VIADD R12, R3, 0x2 ;  /* 0x00000002030c7836 */ /* 0x000fc80000000000 */
[----:B------:R-:W-:-:S05]  /*07c0*/  IMAD.HI R14, R12, 0x2aaaaaab, RZ ;  /* 0x2aaaaaab0c0e7827 */ /* 0x000fca00078e02ff */
[----:B------:R-:W-:-:S04]  /*07d0*/  SHF.R.U32.HI R17, RZ, 0x1f, R14 ;  /* 0x0000001fff117819 */ /* 0x000fc8000001160e */
[----:B------:R-:W-:-:S04]  /*07e0*/  IADD3 R19, PT, PT, R14, R17, RZ ;  /* 0x000000110e137210 */ /* 0x000fc80007ffe0ff */
[----:B------:R-:W-:Y:S02]  /*07f0*/  SHF.R.S32.HI R16, RZ, 0x1f, R19 ;  /* 0x0000001fff107819 */ /* 0x000fe40000011413 */
[----:B------:R-:W-:Y:S02]  /*0800*/  LEA.HI.SX32 R14, R14, R17, 0x1d ;  /* 0x000000110e0e7211 */ /* 0x000fe400078feaff */
[----:B------:R-:W-:Y:S01]  /*0810*/  LEA.HI R16, R16, R19, RZ, 0x3 ;  /* 0x0000001310107211 */ /* 0x000fe200078f18ff */
[----:B------:R-:W-:Y:S01]  /*0820*/  IMAD R17, R19, -0x6, R12 ;  /* 0xfffffffa13117824 */ /* 0x000fe200078e020c */
[----:B------:R-:W-:Y:S02]  /*0830*/  LEA.HI R12, R14, R14, RZ, 0x3 ;  /* 0x0000000e0e0c7211 */ /* 0x000fe400078f18ff */
[----:B------:R-:W-:Y:S01]  /*0840*/  LOP3.LUT R16, R16, 0xfffffff8, RZ, 0xc0, !PT ;  /* 0xfffffff810107812 */ /* 0x000fe200078ec0ff */
[----:B0-----:R-:W-:Y:S01]  /*0850*/  IMAD.WIDE R8, R17, 0x100, R4 ;  /* 0x0000010011087825 */ /* 0x001fe200078e0204 */
[----:B------:R-:W-:-:S03]  /*0860*/  LOP3.LUT R13, R12, 0xfffffff8, RZ, 0xc0, !PT ;  /* 0xfffffff80c0d7812 */ /* 0x000fc600078ec0ff */
[----:B------:R-:W-:Y:S02]  /*0870*/  IMAD.IADD R19, R19, 0x1, -R16 ;  /* 0x0000000113137824 */ /* 0x000fe400078e0a10 */
[----:B------:R-:W-:Y:S02]  /*0880*/  IMAD.IADD R13, R14, 0x1, -R13 ;  /* 0x000000010e0d7824 */ /* 0x000fe400078e0a0d */
[----:B------:R-:W-:-:S04]  /*0890*/  IMAD.WIDE R8, R19, 0x20, R8 ;  /* 0x0000002013087825 */ /* 0x000fc800078e0208 */
[----:B------:R-:W-:-:S04]  /*08a0*/  IMAD.WIDE R8, R13, 0x4, R8 ;  /* 0x000000040d087825 */ /* 0x000fc800078e0208 */
[----:B--2---:R-:W-:-:S05]  /*08b0*/  FADD R15, R2, R15 ;  /* 0x0000000f020f7221 */ /* 0x004fca0000000000 */
[----:B------:R0:W-:Y:S04]  /*08c0*/  STG.E desc[UR4][R10.64], R15 ;  /* 0x0000000f0a007986 */ /* 0x0001e8000c101904 */
[----:B------:R-:W2:Y:S04]  /*08d0*/  LDG.E R2, desc[UR4][R6.64] ;  /* 0x0000000406027981 */ /* 0x000ea8000c1e1900 */
[----:B------:R-:W2:Y:S01]  /*08e0*/  LDG.E R13, desc[UR4][R8.64] ;  /* 0x00000004080d7981 */ /* 0x000ea2000c1e1900 */
[----:B------:R-:W-:-:S05]  /*08f0*/  IADD3 R12, PT, PT, R3, 0x3, RZ ;  /* 0x00000003030c7810 */ /* 0x000fca0007ffe0ff */
        /* <DEDUP_REMOVED lines=11> */
[----:B------:R-:W-:Y:S01]  /*09b0*/  IMAD.IADD R19, R19, 0x1, -R16 ;  /* 0x0000000113137824 */ /* 0x000fe200078e0a10 */
[----:B------:R-:W-:-:S03]  /*09c0*/  IADD3 R15, PT, PT, R14, -R15, RZ ;  /* 0x8000000f0e0f7210 */ /* 0x000fc60007ffe0ff */
[----:B------:R-:W-:-:S04]  /*09d0*/  IMAD.WIDE R10, R19, 0x20, R10 ;  /* 0x00000020130a7825 */ /* 0x000fc800078e020a */
[----:B------:R-:W-:-:S04]  /*09e0*/  IMAD.WIDE R10, R15, 0x4, R10 ;  /* 0x000000040f0a7825 */ /* 0x000fc800078e020a */
[----:B--2---:R-:W-:-:S05]  /*09f0*/  FADD R13, R2, R13 ;  /* 0x0000000d020d7221 */ /* 0x004fca0000000000 */
[----:B------:R2:W-:Y:S04]  /*0a00*/  STG.E desc[UR4][R8.64], R13 ;  /* 0x0000000d08007986 */ /* 0x0005e8000c101904 */
[----:B------:R-:W3:Y:S04]  /*0a10*/  LDG.E R2, desc[UR4][R6.64] ;  /* 0x0000000406027981 */ /* 0x000ee8000c1e1900 */
[----:B------:R-:W3:Y:S01]  /*0a20*/  LDG.E R15, desc[UR4][R10.64] ;  /* 0x000000040a0f7981 */ /* 0x000ee2000c1e1900 */
[----:B------:R-:W-:-:S05]  /*0a30*/  VIADD R3, R3, 0x4 ;  /* 0x0000000403037836 */ /* 0x000fca0000000000 */
[----:B------:R-:W-:Y:S01]  /*0a40*/  ISETP.NE.AND P0, PT, R3, R0, PT ;  /* 0x000000000300720c */ /* 0x000fe20003f05270 */
[----:B---3--:R-:W-:-:S05]  /*0a50*/  FADD R15, R2, R15 ;  /* 0x0000000f020f7221 */ /* 0x008fca0000000000 */
[----:B------:R2:W-:Y:S07]  /*0a60*/  STG.E desc[UR4][R10.64], R15 ;  /* 0x0000000f0a007986 */ /* 0x0005ee000c101904 */
[----:B------:R-:W-:Y:S05]  /*0a70*/  @P0 BRA `(.L_x_302) ;  /* 0xfffffff800b80947 */ /* 0x000fea000383ffff */
[----:B------:R-:W-:Y:S05]  /*0a80*/  EXIT ;  /* 0x000000000000794d */ /* 0x000fea0003800000 */
.L_x_303:
        /* <DEDUP_REMOVED lines=15> */
.L_x_386:


//--------------------- .text._Z12fp_preact_s1PA24_A24_fPA8_A8_fPA3_A3_f --------------------------
	.section	.text._Z12fp_preact_s1PA24_A24_fPA8_A8_fPA3_A3_f,"ax",@progbits
	.align	128
        .global         _Z12fp_preact_s1PA24_A24_fPA8_A8_fPA3_A3_f
        .type           _Z12fp_preact_s1PA24_A24_fPA8_A8_fPA3_A3_f,@function
        .size           _Z12fp_preact_s1PA24_A24_fPA8_A8_fPA3_A3_f,(.L_x_387 - _Z12fp_preact_s1PA24_A24_fPA8_A8_fPA3_A3_f)
        .other          _Z12fp_preact_s1PA24_A24_fPA8_A8_fPA3_A3_f,@"STO_CUDA_ENTRY STV_DEFAULT"
_Z12fp_preact_s1PA24_A24_fPA8_A8_fPA3_A3_f:
.text._Z12fp_preact_s1PA24_A24_fPA8_A8_fPA3_A3_f:
        /* <DEDUP_REMOVED lines=18> */
[----:B0-----:R-:W-:-:S05]  /*0120*/  IADD3 R6, PT, PT, RZ, -R3, RZ ;  /* 0x80000003ff067210 */ /* 0x001fca0007ffe0ff */
[----:B------:R-:W-:Y:S01]  /*0130*/  IMAD.MOV.U32 R2, RZ, RZ, R6 ;  /* 0x000000ffff027224 */ /* 0x000fe200078e0006 */
        /* <DEDUP_REMOVED lines=15> */
[----:B------:R-:W-:Y:S02]  /*0230*/  @!P4 IADD3 R3, PT, PT, R3, 0x1, RZ ;  /* 0x000000010303c810 */ /* 0x000fe40007ffe0ff */
[-C--:B------:R-:W-:Y:S02]  /*0240*/  ISETP.GE.U32.AND P2, PT, R2, R9.reuse, PT ;  /* 0x000000090200720c */ /* 0x080fe40003f46070 */
[----:B------:R-:W-:Y:S02]  /*0250*/  ISETP.GE.U32.AND P3, PT, R6, R9, PT ;  /* 0x000000090600720c */ /* 0x000fe40003f66070 */
[----:B------:R-:W-:-:S09]  /*0260*/  @!P5 IADD3 R4, PT, PT, R4, 0x1, RZ ;  /* 0x000000010404d810 */ /* 0x000fd20007ffe0ff */
[----:B------:R-:W-:Y:S01]  /*0270*/  @P2 VIADD R3, R3, 0x1 ;  /* 0x0000000103032836 */ /* 0x000fe20000000000 */
[----:B------:R-:W-:Y:S02]  /*0280*/  ISETP.NE.AND P2, PT, R0, RZ, PT ;  /* 0x000000ff0000720c */ /* 0x000fe40003f45270 */
[----:B------:R-:W-:Y:S02]  /*0290*/  @P3 IADD3 R4, PT, PT, R4, 0x1, RZ ;  /* 0x0000000104043810 */ /* 0x000fe40007ffe0ff */
[----:B------:R-:W-:Y:S02]  /*02a0*/  LOP3.LUT R0, RZ, R0, RZ, 0x33, !PT ;  /* 0x00000000ff007212 */ /* 0x000fe400078e33ff */
[----:B------:R-:W-:Y:S01]  /*02b0*/  @!P0 IADD3 R3, PT, PT, -R3, RZ, RZ ;  /* 0x000000ff03038210 */ /* 0x000fe20007ffe1ff */
[----:B------:R-:W-:-:S03]  /*02c0*/  @!P1 IMAD.MOV R4, RZ, RZ, -R4 ;  /* 0x000000ffff049224 */ /* 0x000fc600078e0a04 */
        /* <DEDUP_REMOVED lines=23> */
[-C--:B------:R-:W-:Y:S02]  /*0440*/  LEA.HI.SX32 R20, R10, R19.reuse, 0x1c ;  /* 0x000000130a147211 */ /* 0x080fe400078fe2ff */
[----:B------:R-:W-:Y:S01]  /*0450*/  LEA.HI R14, R14, R14, RZ, 0x1 ;  /* 0x0000000e0e0e7211 */ /* 0x000fe200078f08ff */
[----:B------:R-:W-:Y:S01]  /*0460*/  IMAD.HI R8, R11, 0x2aaaaaab, RZ ;  /* 0x2aaaaaab0b087827 */ /* 0x000fe200078e02ff */
[----:B------:R-:W-:Y:S02]  /*0470*/  LEA.HI R18, R20, R20, RZ, 0x3 ;  /* 0x0000001414127211 */ /* 0x000fe400078f18ff */
[----:B------:R-:W-:Y:S01]  /*0480*/  LEA.HI.SX32 R10, R10, R19, 0x19 ;  /* 0x000000130a0a7211 */ /* 0x000fe200078fcaff */
[----:B------:R-:W-:Y:S01]  /*0490*/  IMAD R15, R14, -0x3, R15 ;  /* 0xfffffffd0e0f7824 */ /* 0x000fe200078e020f */
[----:B------:R-:W-:-:S02]  /*04a0*/  LEA.HI R8, R8, R8, RZ, 0x1 ;  /* 0x0000000808087211 */ /* 0x000fc400078f08ff */
[----:B------:R-:W-:Y:S01]  /*04b0*/  LOP3.LUT R19, R18, 0xfffffff8, RZ, 0xc0, !PT ;  /* 0xfffffff812137812 */ /* 0x000fe200078ec0ff */
[----:B------:R-:W-:Y:S01]  /*04c0*/  IMAD.HI R18, R14, 0x55555556, RZ ;  /* 0x555555560e127827 */ /* 0x000fe200078e02ff */
[----:B------:R-:W-:-:S03]  /*04d0*/  LEA.HI R21, R10, R10, RZ, 0x3 ;  /* 0x0000000a0a157211 */ /* 0x000fc600078f18ff */
[----:B------:R-:W-:Y:S01]  /*04e0*/  IMAD R11, R8, -0x6, R11 ;  /* 0xfffffffa080b7824 */ /* 0x000fe200078e020b */
[----:B------:R-:W-:Y:S01]  /*04f0*/  LOP3.LUT R21, R21, 0xfffffff8, RZ, 0xc0, !PT ;  /* 0xfffffff815157812 */ /* 0x000fe200078ec0ff */
[----:B------:R-:W-:Y:S01]  /*0500*/  IMAD.IADD R8, R20, 0x1, -R19 ;  /* 0x0000000114087824 */ /* 0x000fe200078e0a13 */
[----:B------:R-:W-:Y:S01]  /*0510*/  LEA.HI R19, R18, R18, RZ, 0x1 ;  /* 0x0000001212137211 */ /* 0x000fe200078f08ff */
[----:B-1----:R-:W-:Y:S01]  /*0520*/  IMAD.WIDE R16, R11, 0x900, R16 ;  /* 0x000009000b107825 */ /* 0x002fe200078e0210 */
[----:B------:R-:W-:-:S03]  /*0530*/  IADD3 R10, PT, PT, R10, -R21, RZ ;  /* 0x800000150a0a7210 */ /* 0x000fc60007ffe0ff */
[----:B------:R-:W-:Y:S02]  /*0540*/  IMAD R23, R8, 0x3, R15 ;  /* 0x0000000308177824 */ /* 0x000fe400078e020f */
[----:B------:R-:W-:Y:S02]  /*0550*/  IMAD R19, R19, -0x3, R14 ;  /* 0xfffffffd13137824 */ /* 0x000fe400078e020e */
        /* <DEDUP_REMOVED lines=14> */
.L_x_305:
[----:B------:R-:W-:Y:S05]  /*0640*/  BSYNC.RECONVERGENT B0 ;  /* 0x0000000000007941 */ /* 0x000fea0003800200 */
.L_x_304:
[----:B------:R-:W-:Y:S05]  /*0650*/  @!P1 EXIT ;  /* 0x000000000000994d */ /* 0x000fea0003800000 */
.L_x_306:
        /* <DEDUP_REMOVED lines=10> */
[----:B------:R-:W-:Y:S02]  /*0700*/  LEA.HI R12, R11, R11, RZ, 0x1 ;  /* 0x0000000b0b0c7211 */ /* 0x000fe400078f08ff */
[----:B------:R-:W-:Y:S02]  /*0710*/  LEA.HI.SX32 R14, R13, R14, 0x19 ;  /* 0x0000000e0d0e7211 */ /* 0x000fe400078fcaff */
[----:B------:R-:W-:Y:S01]  /*0720*/  LOP3.LUT R13, R8, 0xfffffff8, RZ, 0xc0, !PT ;  /* 0xfffffff8080d7812 */ /* 0x000fe200078ec0ff */
[----:B------:R-:W-:-:S04]  /*0730*/  IMAD.HI R8, R10, 0x55555556, RZ ;  /* 0x555555560a087827 */ /* 0x000fc800078e02ff */
[----:B------:R-:W-:Y:S01]  /*0740*/  IMAD R11, R12, -0x6, R9 ;  /* 0xfffffffa0c0b7824 */ /* 0x000fe200078e0209 */
[----:B------:R-:W-:Y:S01]  /*0750*/  LEA.HI R9, R14, R14, RZ, 0x3 ;  /* 0x0000000e0e097211 */ /* 0x000fe200078f18ff */
[----:B------:R-:W-:Y:S01]  /*0760*/  IMAD.IADD R13, R16, 0x1, -R13 ;  /* 0x00000001100d7824 */ /* 0x000fe200078e0a0d */
[----:B------:R-:W-:Y:S01]  /*0770*/  LEA.HI R17, R8, R8, RZ, 0x1 ;  /* 0x0000000808117211 */ /* 0x000fe200078f08ff */
[----:B------:R-:W-:Y:S01]  /*0780*/  IMAD R16, R10, -0x3, R15 ;  /* 0xfffffffd0a107824 */ /* 0x000fe200078e020f */
[----:B------:R-:W-:Y:S01]  /*0790*/  LOP3.LUT R19, R9, 0xfffffff8, RZ, 0xc0, !PT ;  /* 0xfffffff809137812 */ /* 0x000fe200078ec0ff */
[----:B--2---:R-:W-:-:S03]  /*07a0*/  IMAD.WIDE R8, R11, 0x900, R6 ;  /* 0x000009000b087825 */ /* 0x004fc600078e0206 */
[----:B------:R-:W-:Y:S01]  /*07b0*/  IADD3 R19, PT, PT, R14, -R19, RZ ;  /* 0x800000130e137210 */ /* 0x000fe20007ffe0ff */
[----:B------:R-:W-:Y:S02]  /*07c0*/  IMAD R21, R13, 0x3, R16 ;  /* 0x000000030d157824 */ /* 0x000fe400078e0210 */
[----:B------:R-:W-:Y:S02]  /*07d0*/  IMAD R10, R17, -0x3, R10 ;  /* 0xfffffffd110a7824 */ /* 0x000fe400078e020a */
[----:B0-----:R-:W-:-:S04]  /*07e0*/  IMAD.WIDE R16, R16, 0xc, R4 ;  /* 0x0000000c10107825 */ /* 0x001fc800078e0204 */
[----:B------:R-:W-:-:S04]  /*07f0*/  IMAD.WIDE R8, R21, 0x60, R8 ;  /* 0x0000006015087825 */ /* 0x000fc800078e0208 */
[----:B------:R-:W-:Y:S02]  /*0800*/  IMAD R21, R19, 0x3, R10 ;  /* 0x0000000313157824 */ /* 0x000fe400078e020a */
[----:B------:R-:W-:-:S04]  /*0810*/  IMAD.WIDE R16, R10, 0x4, R16 ;  /* 0x000000040a107825 */ /* 0x000fc800078e0210 */
[----:B------:R-:W-:Y:S02]  /*0820*/  IMAD.WIDE R20, R21, 0x4, R8 ;  /* 0x0000000415147825 */ /* 0x000fe400078e0208 */
[----:B------:R0:W2:Y:S04]  /*0830*/  LDG.E R17, desc[UR4][R16.64] ;  /* 0x0000000410117981 */ /* 0x0000a8000c1e1900 */
[----:B------:R1:W2:Y:S01]  /*0840*/  LDG.E R14, desc[UR4][R20.64] ;  /* 0x00000004140e7981 */ /* 0x0002a2000c1e1900 */
[----:B------:R-:W-:-:S05]  /*0850*/  IADD3 R9, PT, PT, R15, 0x1, RZ ;  /* 0x000000010f097810 */ /* 0x000fca0007ffe0ff */
        /* <DEDUP_REMOVED lines=10> */
[----:B------:R-:W-:-:S02]  /*0900*/  LEA.HI R8, R8, R8, RZ, 0x1 ;  /* 0x0000000808087211 */ /* 0x000fc400078f08ff */
[----:B0-----:R-:W-:Y:S02]  /*0910*/  LEA.HI R16, R10, R10, RZ, 0x3 ;  /* 0x0000000a0a107211 */ /* 0x001fe400078f18ff */
[----:B-1----:R-:W-:Y:S01]  /*0920*/  LEA.HI R20, R18, R18, RZ, 0x3 ;  /* 0x0000001212147211 */ /* 0x002fe200078f18ff */
[----:B------:R-:W-:Y:S01]  /*0930*/  IMAD R21, R8, -0x6, R23 ;  /* 0xfffffffa08157824 */ /* 0x000fe200078e0217 */
[----:B------:R-:W-:Y:S01]  /*0940*/  LOP3.LUT R25, R16, 0xfffffff8, RZ, 0xc0, !PT ;  /* 0xfffffff810197812 */ /* 0x000fe200078ec0ff */
[----:B------:R-:W-:Y:S01]  /*0950*/  IMAD.HI R8, R12, 0x55555556, RZ ;  /* 0x555555560c087827 */ /* 0x000fe200078e02ff */
[----:B------:R-:W-:-:S03]  /*0960*/  LOP3.LUT R27, R20, 0xfffffff8, RZ, 0xc0, !PT ;  /* 0xfffffff8141b7812 */ /* 0x000fc600078ec0ff */
[----:B------:R-:W-:Y:S01]  /*0970*/  IMAD.IADD R16, R10, 0x1, -R25 ;  /* 0x000000010a107824 */ /* 0x000fe200078e0a19 */
[----:B------:R-:W-:Y:S01]  /*0980*/  LEA.HI R25, R8, R8, RZ, 0x1 ;  /* 0x0000000808197211 */ /* 0x000fe200078f08ff */
[----:B------:R-:W-:Y:S01]  /*0990*/  IMAD R23, R12, -0x3, R9 ;  /* 0xfffffffd0c177824 */ /* 0x000fe200078e0209 */
[----:B------:R-:W-:Y:S01]  /*09a0*/  IADD3 R18, PT, PT, R18, -R27, RZ ;  /* 0x8000001b12127210 */ /* 0x000fe20007ffe0ff */
[----:B---3--:R-:W-:-:S04]  /*09b0*/  IMAD.WIDE R10, R11, 0x100, R2 ;  /* 0x000001000b0a7825 */ /* 0x008fc800078e0202 */
[----:B------:R-:W-:-:S04]  /*09c0*/  IMAD.WIDE R8, R21, 0x900, R6 ;  /* 0x0000090015087825 */ /* 0x000fc800078e0206 */
[----:B------:R-:W-:Y:S02]  /*09d0*/  IMAD R27, R16, 0x3, R23 ;  /* 0x00000003101b7824 */ /* 0x000fe400078e0217 */
[----:B------:R-:W-:Y:S02]  /*09e0*/  IMAD R25, R25, -0x3, R12 ;  /* 0xfffffffd19197824 */ /* 0x000fe400078e020c */
[----:B------:R-:W-:-:S04]  /*09f0*/  IMAD.WIDE R10, R13, 0x20, R10 ;  /* 0x000000200d0a7825 */ /* 0x000fc800078e020a */
[----:B------:R-:W-:-:S04]  /*0a00*/  IMAD.WIDE R12, R23, 0xc, R4 ;  /* 0x0000000c170c7825 */ /* 0x000fc800078e0204 */
[----:B------:R-:W-:-:S04]  /*0a10*/  IMAD.WIDE R8, R27, 0x60, R8 ;  /* 0x000000601b087825 */ /* 0x000fc800078e0208 */
[----:B------:R-:W-:Y:S02]  /*0a20*/  IMAD R23, R18, 0x3, R25 ;  /* 0x0000000312177824 */ /* 0x000fe400078e0219 */
        /* <DEDUP_REMOVED lines=16> */
.L_x_307:
        /* <DEDUP_REMOVED lines=13> */
.L_x_387:


//--------------------- .text._Z10fp_bias_c1PA24_A24_fPf --------------------------
	.section	.text._Z10fp_bias_c1PA24_A24_fPf,"ax",@progbits
	.align	128
        .global         _Z10fp_bias_c1PA24_A24_fPf
        .type           _Z10fp_bias_c1PA24_A24_fPf,@function
        .size           _Z10fp_bias_c1PA24_A24_fPf,(.L_x_388 - _Z10fp_bias_c1PA24_A24_fPf)
        .other          _Z10fp_bias_c1PA24_A24_fPf,@"STO_CUDA_ENTRY STV_DEFAULT"
_Z10fp_bias_c1PA24_A24_fPf:
.text._Z10fp_bias_c1PA24_A24_fPf:
        /* <DEDUP_REMOVED lines=47> */
[----:B------:R-:W-:-:S13]  /*02f0*/  ISETP.GE.AND P0, PT, R7, R0, PT ;  /* 0x000000000700720c */ /* 0x000fda0003f06270 */
[----:B------:R-:W-:Y:S05]  /*0300*/  @P0 EXIT ;  /* 0x000000000000094d */ /* 0x000fea0003800000 */
[----:B------:R-:W0:Y:S01]  /*0310*/  LDC.64 R2, c[0x0][0x380] ;  /* 0x0000e000ff027b82 */ /* 0x000e220000000a00 */
[C---:B------:R-:W-:Y:S01]  /*0320*/  IADD3 R6, PT, PT, -R7.reuse, R0, RZ ;  /* 0x0000000007067210 */ /* 0x040fe20007ffe1ff */
[----:B------:R-:W-:Y:S01]  /*0330*/  IMAD.IADD R8, R7, 0x1, -R0 ;  /* 0x0000000107087824 */ /* 0x000fe200078e0a00 */
[----:B------:R-:W1:Y:S01]  /*0340*/  LDCU.64 UR4, c[0x0][0x358] ;  /* 0x00006b00ff0477ac */ /* 0x000e620008000a00 */
        /* <DEDUP_REMOVED lines=8> */
.L_x_310:
[----:B------:R-:W-:-:S04]  /*03d0*/  IMAD.HI R12, R7, 0x2aaaaaab, RZ ;  /* 0x2aaaaaab070c7827 */ /* 0x000fc800078e02ff */
[----:B------:R-:W-:Y:S01]  /*03e0*/  IMAD.HI R13, R7, 0x38e38e39, RZ ;  /* 0x38e38e39070d7827 */ /* 0x000fe200078e02ff */
[----:B-1----:R-:W-:-:S04]  /*03f0*/  LEA.HI R14, R12, R12, RZ, 0x1 ;  /* 0x0000000c0c0e7211 */ /* 0x002fc800078f08ff */
[----:B------:R-:W-:Y:S01]  /*0400*/  SHF.R.U32.HI R16, RZ, 0x1f, R13 ;  /* 0x0000001fff107819 */ /* 0x000fe2000001160d */
[----:B------:R-:W-:-:S03]  /*0410*/  IMAD.HI R12, R14, 0x2aaaaaab, RZ ;  /* 0x2aaaaaab0e0c7827 */ /* 0x000fc600078e02ff */
[----:B------:R-:W-:Y:S01]  /*0420*/  LEA.HI.SX32 R16, R13, R16, 0x1b ;  /* 0x000000100d107211 */ /* 0x000fe200078fdaff */
[----:B------:R-:W-:Y:S01]  /*0430*/  IMAD R17, R14, -0x6, R7 ;  /* 0xfffffffa0e117824 */ /* 0x000fe200078e0207 */
[----:B------:R-:W-:-:S03]  /*0440*/  SHF.R.U32.HI R13, RZ, 0x1f, R12 ;  /* 0x0000001fff0d7819 */ /* 0x000fc6000001160c */
[----:B------:R-:W-:Y:S01]  /*0450*/  IMAD.HI R18, R16, 0x2aaaaaab, RZ ;  /* 0x2aaaaaab10127827 */ /* 0x000fe200078e02ff */
[----:B------:R-:W-:-:S03]  /*0460*/  LEA.HI R15, R12, R13, RZ, 0x1e ;  /* 0x0000000d0c0f7211 */ /* 0x000fc600078ff0ff */
[----:B---3--:R-:W-:Y:S01]  /*0470*/  IMAD.WIDE R12, R17, 0x900, R8 ;  /* 0x00000900110c7825 */ /* 0x008fe200078e0208 */
[----:B------:R-:W-:-:S03]  /*0480*/  SHF.R.U32.HI R19, RZ, 0x1f, R18 ;  /* 0x0000001fff137819 */ /* 0x000fc60000011612 */
[----:B------:R-:W-:Y:S01]  /*0490*/  IMAD R15, R15, -0x18, R14 ;  /* 0xffffffe80f0f7824 */ /* 0x000fe200078e020e */
[----:B------:R-:W-:-:S03]  /*04a0*/  LEA.HI R19, R18, R19, RZ, 0x1e ;  /* 0x0000001312137211 */ /* 0x000fc600078ff0ff */
[----:B------:R-:W-:-:S04]  /*04b0*/  IMAD.WIDE R14, R15, 0x60, R12 ;  /* 0x000000600f0e7825 */ /* 0x000fc800078e020c */
[----:B------:R-:W-:Y:S02]  /*04c0*/  IMAD R19, R19, -0x18, R16 ;  /* 0xffffffe813137824 */ /* 0x000fe400078e0210 */
        /* <DEDUP_REMOVED lines=10> */
.L_x_309:
[----:B-1----:R-:W-:Y:S05]  /*0570*/  BSYNC.RECONVERGENT B0 ;  /* 0x0000000000007941 */ /* 0x002fea0003800200 */
.L_x_308:
[----:B------:R-:W-:Y:S05]  /*0580*/  @P1 EXIT ;  /* 0x000000000000194d */ /* 0x000fea0003800000 */
.L_x_311:
[----:B------:R-:W-:-:S04]  /*0590*/  IMAD.HI R6, R7, 0x2aaaaaab, RZ ;  /* 0x2aaaaaab07067827 */ /* 0x000fc800078e02ff */
[----:B-1----:R-:W-:Y:S01]  /*05a0*/  IMAD.HI R9, R7, 0x38e38e39, RZ ;  /* 0x38e38e3907097827 */ /* 0x002fe200078e02ff */
        /* <DEDUP_REMOVED lines=13> */
[----:B------:R-:W-:Y:S02]  /*0680*/  IMAD R15, R15, -0x18, R10 ;  /* 0xffffffe80f0f7824 */ /* 0x000fe400078e020a */
[----:B--2---:R-:W-:-:S04]  /*0690*/  IMAD.WIDE R10, R11, 0x4, R4 ;  /* 0x000000040b0a7825 */ /* 0x004fc800078e0204 */
[----:B------:R-:W-:Y:S01]  /*06a0*/  IMAD.WIDE R8, R15, 0x4, R8 ;  /* 0x000000040f087825 */ /* 0x000fe200078e0208 */
[----:B------:R0:W2:Y:S04]  /*06b0*/  LDG.E R6, desc[UR4][R10.64] ;  /* 0x000000040a067981 */ /* 0x0000a8000c1e1900 */
[----:B------:R-:W2:Y:S01]  /*06c0*/  LDG.E R13, desc[UR4][R8.64] ;  /* 0x00000004080d7981 */ /* 0x000ea2000c1e1900 */
[----:B------:R-:W-:-:S04]  /*06d0*/  VIADD R17, R7, 0x1 ;  /* 0x0000000107117836 */ /* 0x000fc80000000000 */
        /* <DEDUP_REMOVED lines=29> */
[----:B-1----:R-:W-:Y:S01]  /*08b0*/  IMAD R13, R19, -0x6, R6 ;  /* 0xfffffffa130d7824 */ /* 0x002fe200078e0206 */
[----:B------:R-:W-:-:S03]  /*08c0*/  SHF.R.U32.HI R21, RZ, 0x1f, R14 ;  /* 0x0000001fff157819 */ /* 0x000fc6000001160e */
[----:B0-----:R-:W-:Y:S01]  /*08d0*/  IMAD.HI R15, R16, 0x2aaaaaab, RZ ;  /* 0x2aaaaaab100f7827 */ /* 0x001fe200078e02ff */
[----:B------:R-:W-:-:S03]  /*08e0*/  LEA.HI R14, R14, R21, RZ, 0x1e ;  /* 0x000000150e0e7211 */ /* 0x000fc600078ff0ff */
[----:B------:R-:W-:Y:S01]  /*08f0*/  IMAD.WIDE R8, R13, 0x900, R2 ;  /* 0x000009000d087825 */ /* 0x000fe200078e0202 */
        /* <DEDUP_REMOVED lines=18> */
[----:B0-----:R-:W-:Y:S01]  /*0a20*/  IMAD R17, R19, -0x6, R14 ;  /* 0xfffffffa13117824 */ /* 0x001fe200078e020e */
[----:B------:R-:W-:-:S03]  /*0a30*/  SHF.R.U32.HI R21, RZ, 0x1f, R16 ;  /* 0x0000001fff157819 */ /* 0x000fc60000011610 */
[----:B------:R-:W-:Y:S01]  /*0a40*/  IMAD.HI R20, R18, 0x2aaaaaab, RZ ;  /* 0x2aaaaaab12147827 */ /* 0x000fe200078e02ff */
[----:B------:R-:W-:-:S03]  /*0a50*/  LEA.HI R16, R16, R21, RZ, 0x1e ;  /* 0x0000001510107211 */ /* 0x000fc600078ff0ff */
[----:B------:R-:W-:Y:S01]  /*0a60*/  IMAD.WIDE R10, R17, 0x900, R2 ;  /* 0x00000900110a7825 */ /* 0x000fe200078e0202 */
[----:B------:R-:W-:-:S03]  /*0a70*/  SHF.R.U32.HI R21, RZ, 0x1f, R20 ;  /* 0x0000001fff157819 */ /* 0x000fc60000011614 */
[----:B-1----:R-:W-:Y:S01]  /*0a80*/  IMAD R13, R16, -0x18, R19 ;  /* 0xffffffe8100d7824 */ /* 0x002fe200078e0213 */
[----:B------:R-:W-:-:S03]  /*0a90*/  LEA.HI R21, R20, R21, RZ, 0x1e ;  /* 0x0000001514157211 */ /* 0x000fc600078ff0ff */
[----:B------:R-:W-:-:S04]  /*0aa0*/  IMAD.WIDE R12, R13, 0x60, R10 ;  /* 0x000000600d0c7825 */ /* 0x000fc800078e020a */
[----:B------:R-:W-:Y:S02]  /*0ab0*/  IMAD R21, R21, -0x18, R18 ;  /* 0xffffffe815157824 */ /* 0x000fe400078e0212 */
        /* <DEDUP_REMOVED lines=12> */
.L_x_312:
        /* <DEDUP_REMOVED lines=16> */
.L_x_388:


//--------------------- .text._Z12fp_preact_c1PA28_fPA24_A24_fPA5_A5_f --------------------------
	.section	.text._Z12fp_preact_c1PA28_fPA24_A24_fPA5_A5_f,"ax",@progbits
	.align	128
        .global         _Z12fp_preact_c1PA28_fPA24_A24_fPA5_A5_f
        .type           _Z12fp_preact_c1PA28_fPA24_A24_fPA5_A5_f,@function
        .size           _Z12fp_preact_c1PA28_fPA24_A24_fPA5_A5_f,(.L_x_389 - _Z12fp_preact_c1PA28_fPA24_A24_fPA5_A5_f)
        .other          _Z12fp_preact_c1PA28_fPA24_A24_fPA5_A5_f,@"STO_CUDA_ENTRY STV_DEFAULT"
_Z12fp_preact_c1PA28_fPA24_A24_fPA5_A5_f:
.text._Z12fp_preact_c1PA28_fPA24_A24_fPA5_A5_f:
        /* <DEDUP_REMOVED lines=63> */
[----:B------:R-:W-:-:S03]  /*03f0*/  SHF.R.U32.HI R19, RZ, 0x1f, R12 ;  /* 0x0000001fff137819 */ /* 0x000fc6000001160c */
[----:B------:R-:W-:Y:S01]  /*0400*/  IMAD.MOV.U32 R8, RZ, RZ, RZ ;  /* 0x000000ffff087224 */ /* 0x000fe200078e00ff */
[----:B------:R-:W-:Y:S01]  /*0410*/  SHF.R.U32.HI R17, RZ, 0x1f, R10 ;  /* 0x0000001fff117819 */ /* 0x000fe2000001160a */
[C---:B------:R-:W-:Y:S01]  /*0420*/  IMAD.HI R16, R9.reuse, 0x66666667, RZ ;  /* 0x6666666709107827 */ /* 0x040fe200078e02ff */
[----:B------:R-:W-:Y:S02]  /*0430*/  LEA.HI.SX32 R12, R12, R19, 0x1c ;  /* 0x000000130c0c7211 */ /* 0x000fe400078fe2ff */
[----:B------:R-:W-:Y:S01]  /*0440*/  LEA.HI.SX32 R20, R10, R17, 0x1d ;  /* 0x000000110a147211 */ /* 0x000fe200078feaff */
[----:B------:R-:W-:Y:S01]  /*0450*/  IMAD.HI R18, R9, -0x6e5d4c3b, R8 ;  /* 0x91a2b3c509127827 */ /* 0x000fe200078e0208 */
[----:B------:R-:W-:-:S03]  /*0460*/  SHF.R.S32.HI R11, RZ, 0x1, R16 ;  /* 0x00000001ff0b7819 */ /* 0x000fc60000011410 */
[----:B------:R-:W-:Y:S01]  /*0470*/  IMAD.HI R22, R12, 0x2aaaaaab, RZ ;  /* 0x2aaaaaab0c167827 */ /* 0x000fe200078e02ff */
        /* <DEDUP_REMOVED lines=9> */
[----:B------:R-:W-:-:S02]  /*0510*/  SHF.R.S32.HI R19, RZ, 0x1, R8 ;  /* 0x00000001ff137819 */ /* 0x000fc40000011408 */
[----:B------:R-:W-:Y:S02]  /*0520*/  LEA.HI R25, R22, R25, RZ, 0x1e ;  /* 0x0000001916197211 */ /* 0x000fe400078ff0ff */
[----:B------:R-:W-:Y:S02]  /*0530*/  SHF.R.U32.HI R27, RZ, 0x1f, R18 ;  /* 0x0000001fff1b7819 */ /* 0x000fe40000011612 */
[----:B------:R-:W-:Y:S01]  /*0540*/  LEA.HI R21, R8, R19, RZ, 0x1 ;  /* 0x0000001308157211 */ /* 0x000fe200078f08ff */
[----:B------:R-:W-:Y:S01]  /*0550*/  IMAD R8, R23, -0x6, R20 ;  /* 0xfffffffa17087824 */ /* 0x000fe200078e0214 */
[----:B------:R-:W-:Y:S01]  /*0560*/  LEA.HI R18, R18, R27, RZ, 0x1e ;  /* 0x0000001b12127211 */ /* 0x000fe200078ff0ff */
[----:B------:R-:W-:Y:S02]  /*0570*/  IMAD R12, R25, -0x18, R12 ;  /* 0xffffffe8190c7824 */ /* 0x000fe400078e020c */
[----:B------:R-:W-:Y:S02]  /*0580*/  IMAD R19, R16, -0x5, R9 ;  /* 0xfffffffb10137824 */ /* 0x000fe400078e0209 */
[----:B-1----:R-:W-:-:S03]  /*0590*/  IMAD.WIDE R14, R8, 0x64, R14 ;  /* 0x00000064080e7825 */ /* 0x002fc600078e020e */
[----:B------:R-:W-:Y:S01]  /*05a0*/  IADD3 R23, PT, PT, R19, R12, RZ ;  /* 0x0000000c13177210 */ /* 0x000fe20007ffe0ff */
[----:B------:R-:W-:Y:S02]  /*05b0*/  IMAD R21, R21, -0x5, R16 ;  /* 0xfffffffb15157824 */ /* 0x000fe400078e0210 */
[----:B------:R-:W-:Y:S02]  /*05c0*/  IMAD R9, R18, -0x18, R17 ;  /* 0xffffffe812097824 */ /* 0x000fe400078e0211 */
[----:B------:R-:W-:-:S03]  /*05d0*/  IMAD.WIDE R14, R19, 0x14, R14 ;  /* 0x00000014130e7825 */ /* 0x000fc600078e020e */
[----:B------:R-:W-:Y:S01]  /*05e0*/  IADD3 R17, PT, PT, R21, R9, RZ ;  /* 0x0000000915117210 */ /* 0x000fe20007ffe0ff */
[----:B----4-:R-:W-:-:S04]  /*05f0*/  IMAD.WIDE R10, R23, 0x70, R10 ;  /* 0x00000070170a7825 */ /* 0x010fc800078e020a */
[----:B------:R-:W-:-:S04]  /*0600*/  IMAD.WIDE R14, R21, 0x4, R14 ;  /* 0x00000004150e7825 */ /* 0x000fc800078e020e */
[----:B------:R-:W-:Y:S02]  /*0610*/  IMAD.WIDE R16, R17, 0x4, R10 ;  /* 0x0000000411107825 */ /* 0x000fe400078e020a */
[----:B------:R-:W4:Y:S01]  /*0620*/  LDG.E R14, desc[UR4][R14.64] ;  /* 0x000000040e0e7981 */ /* 0x000f22000c1e1900 */
[----:B------:R-:W1:Y:S03]  /*0630*/  LDC.64 R10, c[0x0][0x388] ;  /* 0x0000e200ff0a7b82 */ /* 0x000e660000000a00 */
[----:B------:R-:W4:Y:S01]  /*0640*/  LDG.E R17, desc[UR4][R16.64] ;  /* 0x0000000410117981 */ /* 0x000f22000c1e1900 */
[----:B-1----:R-:W-:-:S04]  /*0650*/  IMAD.WIDE R10, R8, 0x900, R10 ;  /* 0x00000900080a7825 */ /* 0x002fc800078e020a */
[----:B------:R-:W-:-:S04]  /*0660*/  IMAD.WIDE R10, R12, 0x60, R10 ;  /* 0x000000600c0a7825 */ /* 0x000fc800078e020a */
[----:B------:R-:W-:-:S04]  /*0670*/  IMAD.WIDE R10, R9, 0x4, R10 ;  /* 0x00000004090a7825 */ /* 0x000fc800078e020a */
[----:B----4-:R-:W-:-:S05]  /*0680*/  FMUL R19, R14, R17 ;  /* 0x000000110e137220 */ /* 0x010fca0000400000 */
[----:B------:R1:W-:Y:S01]  /*0690*/  REDG.E.ADD.F32.FTZ.RN.STRONG.GPU desc[UR4][R10.64], R19 ;  /* 0x000000130a0079a6 */ /* 0x0003e2000c12f304 */
[----:B------:R-:W-:-:S07]  /*06a0*/  IMAD.MOV.U32 R9, RZ, RZ, R13 ;  /* 0x000000ffff097224 */ /* 0x000fce00078e000d */
.L_x_314:
[----:B------:R-:W-:Y:S05]  /*06b0*/  BSYNC.RECONVERGENT B0 ;  /* 0x0000000000007941 */ /* 0x000fea0003800200 */
.L_x_313:
[----:B------:R-:W-:Y:S05]  /*06c0*/  @!P1 EXIT ;  /* 0x000000000000994d */ /* 0x000fea0003800000 */
.L_x_315:
[----:B------:R-:W-:Y:S02]  /*06d0*/  HFMA2 R8, -RZ, RZ, 0, 0 ;  /* 0x00000000ff087431 */ /* 0x000fe400000001ff */
[----:B------:R-:W-:-:S04]  /*06e0*/  IMAD.HI R14, R9, 0x1b4e81b5, RZ ;  /* 0x1b4e81b5090e7827 */ /* 0x000fc800078e02ff */
[----:B-1--4-:R-:W-:Y:S01]  /*06f0*/  IMAD.HI R10, R9, 0x66666667, RZ ;  /* 0x66666667090a7827 */ /* 0x012fe200078e02ff */
[----:B------:R-:W-:-:S03]  /*0700*/  SHF.R.U32.HI R15, RZ, 0x1f, R14 ;  /* 0x0000001fff0f7819 */ /* 0x000fc6000001160e */
[C---:B------:R-:W-:Y:S01]  /*0710*/  IMAD.HI R12, R9.reuse, 0x51eb851f, RZ ;  /* 0x51eb851f090c7827 */ /* 0x040fe200078e02ff */
[----:B------:R-:W-:Y:S02]  /*0720*/  SHF.R.S32.HI R11, RZ, 0x1, R10 ;  /* 0x00000001ff0b7819 */ /* 0x000fe4000001140a */
[----:B------:R-:W-:Y:S01]  /*0730*/  LEA.HI.SX32 R14, R14, R15, 0x1c ;  /* 0x0000000f0e0e7211 */ /* 0x000fe200078fe2ff */
[----:B------:R-:W-:Y:S01]  /*0740*/  IMAD.HI R21, R9, -0x6e5d4c3b, R8 ;  /* 0x91a2b3c509157827 */ /* 0x000fe200078e0208 */
[----:B------:R-:W-:Y:S02]  /*0750*/  SHF.R.U32.HI R13, RZ, 0x1f, R12 ;  /* 0x0000001fff0d7819 */ /* 0x000fe4000001160c */
[----:B------:R-:W-:Y:S01]  /*0760*/  LEA.HI R8, R10, R11, RZ, 0x1 ;  /* 0x0000000b0a087211 */ /* 0x000fe200078f08ff */
[----:B------:R-:W-:Y:S01]  /*0770*/  IMAD.HI R15, R14, 0x2aaaaaab, RZ ;  /* 0x2aaaaaab0e0f7827 */ /* 0x000fe200078e02ff */
[----:B------:R-:W-:Y:S02]  /*0780*/  SHF.R.U32.HI R10, RZ, 0x1f, R21 ;  /* 0x0000001fff0a7819 */ /* 0x000fe40000011615 */
[----:B------:R-:W-:-:S02]  /*0790*/  LEA.HI.SX32 R13, R12, R13, 0x1d ;  /* 0x0000000d0c0d7211 */ /* 0x000fc400078feaff */
[----:B------:R-:W-:Y:S01]  /*07a0*/  LEA.HI.SX32 R21, R21, R10, 0x15 ;  /* 0x0000000a15157211 */ /* 0x000fe200078faaff */
[----:B------:R-:W-:Y:S01]  /*07b0*/  IMAD.HI R10, R8, 0x66666667, RZ ;  /* 0x66666667080a7827 */ /* 0x000fe200078e02ff */
[----:B------:R-:W-:-:S03]  /*07c0*/  SHF.R.U32.HI R16, RZ, 0x1f, R15 ;  /* 0x0000001fff107819 */ /* 0x000fc6000001160f */
[----:B------:R-:W-:Y:S01]  /*07d0*/  IMAD.HI R12, R13, 0x2aaaaaab, RZ ;  /* 0x2aaaaaab0d0c7827 */ /* 0x000fe200078e02ff */
[----:B------:R-:W-:Y:S02]  /*07e0*/  SHF.R.S32.HI R11, RZ, 0x1, R10 ;  /* 0x00000001ff0b7819 */ /* 0x000fe4000001140a */
[----:B------:R-:W-:Y:S01]  /*07f0*/  LEA.HI R17, R15, R16, RZ, 0x1e ;  /* 0x000000100f117211 */ /* 0x000fe200078ff0ff */
[----:B------:R-:W-:Y:S01]  /*0800*/  IMAD.HI R18, R21, 0x2aaaaaab, RZ ;  /* 0x2aaaaaab15127827 */ /* 0x000fe200078e02ff */
[----:B------:R-:W-:Y:S02]  /*0810*/  LEA.HI R12, R12, R12, RZ, 0x1 ;  /* 0x0000000c0c0c7211 */ /* 0x000fe400078f08ff */
[----:B------:R-:W-:Y:S01]  /*0820*/  LEA.HI R15, R10, R11, RZ, 0x1 ;  /* 0x0000000b0a0f7211 */ /* 0x000fe200078f08ff */
[----:B------:R-:W-:Y:S01]  /*0830*/  IMAD R17, R17, -0x18, R14 ;  /* 0xffffffe811117824 */ /* 0x000fe200078e020e */
[----:B------:R-:W-:Y:S01]  /*0840*/  SHF.R.U32.HI R11, RZ, 0x1f, R18 ;  /* 0x0000001fff0b7819 */ /* 0x000fe20000011612 */
[----:B------:R-:W-:-:S02]  /*0850*/  IMAD R13, R12, -0x6, R13 ;  /* 0xfffffffa0c0d7824 */ /* 0x000fc400078e020d */
[----:B------:R-:W-:Y:S01]  /*0860*/  IMAD R12, R8, -0x5, R9 ;  /* 0xfffffffb080c7824 */ /* 0x000fe200078e0209 */
[----:B------:R-:W-:Y:S01]  /*0870*/  LEA.HI R18, R18, R11, RZ, 0x1e ;  /* 0x0000000b12127211 */ /* 0x000fe200078ff0ff */
[----:B0-----:R-:W-:-:S03]  /*0880*/  IMAD.WIDE R10, R13, 0x64, R4 ;  /* 0x000000640d0a7825 */ /* 0x001fc600078e0204 */
[----:B------:R-:W-:Y:S01]  /*0890*/  IADD3 R19, PT, PT, R12, R17, RZ ;  /* 0x000000110c137210 */ /* 0x000fe20007ffe0ff */
[----:B------:R-:W-:Y:S02]  /*08a0*/  IMAD R15, R15, -0x5, R8 ;  /* 0xfffffffb0f0f7824 */ /* 0x000fe400078e0208 */
[----:B------:R-:W-:Y:S02]  /*08b0*/  IMAD R21, R18, -0x18, R21 ;  /* 0xffffffe812157824 */ /* 0x000fe400078e0215 */
[----:B------:R-:W-:-:S04]  /*08c0*/  IMAD.WIDE R10, R12, 0x14, R10 ;  /* 0x000000140c0a7825 */ /* 0x000fc800078e020a */
[----:B--2---:R-:W-:-:S04]  /*08d0*/  IMAD.WIDE R18, R19, 0x70, R6 ;  /* 0x0000007013127825 */ /* 0x004fc800078e0206 */
[C---:B------:R-:W-:Y:S02]  /*08e0*/  IMAD.IADD R23, R15.reuse, 0x1, R21 ;  /* 0x000000010f177824 */ /* 0x040fe400078e0215 */
[----:B------:R-:W-:-:S04]  /*08f0*/  IMAD.WIDE R14, R15, 0x4, R10 ;  /* 0x000000040f0e7825 */ /* 0x000fc800078e020a */
[----:B------:R-:W-:Y:S02]  /*0900*/  IMAD.WIDE R18, R23, 0x4, R18 ;  /* 0x0000000417127825 */ /* 0x000fe400078e0212 */
[----:B------:R0:W2:Y:S04]  /*0910*/  LDG.E R14, desc[UR4][R14.64] ;  /* 0x000000040e0e7981 */ /* 0x0000a8000c1e1900 */
[----:B------:R1:W2:Y:S01]  /*0920*/  LDG.E R19, desc[UR4][R18.64] ;  /* 0x0000000412137981 */ /* 0x0002a2000c1e1900 */
[----:B------:R-:W-:Y:S02]  /*0930*/  IADD3 R11, PT, PT, R9, 0x1, RZ ;  /* 0x00000001090b7810 */ /* 0x000fe40007ffe0ff */
[----:B------:R-:W-:-:S03]  /*0940*/  MOV R10, RZ ;  /* 0x000000ff000a7202 */ /* 0x000fc60000000f00 */
[----:B------:R-:W-:-:S04]  /*0950*/  IMAD.HI R12, R11, 0x51eb851f, RZ ;  /* 0x51eb851f0b0c7827 */ /* 0x000fc800078e02ff */
[----:B------:R-:W-:Y:S01]  /*0960*/  IMAD.HI R8, R11, 0x1b4e81b5, RZ ;  /* 0x1b4e81b50b087827 */ /* 0x000fe200078e02ff */
[----:B------:R-:W-:-:S03]  /*0970*/  SHF.R.U32.HI R25, RZ, 0x1f, R12 ;  /* 0x0000001fff197819 */ /* 0x000fc6000001160c */
[C---:B------:R-:W-:Y:S01]  /*0980*/  IMAD.HI R23, R11.reuse, 0x66666667, RZ ;  /* 0x666666670b177827 */ /* 0x040fe200078e02ff */
[----:B------:R-:W-:Y:S02]  /*0990*/  SHF.R.U32.HI R27, RZ, 0x1f, R8 ;  /* 0x0000001fff1b7819 */ /* 0x000fe40000011608 */
[----:B0-----:R-:W-:Y:S01]  /*09a0*/  LEA.HI.SX32 R15, R12, R25, 0x1d ;  /* 0x000000190c0f7211 */ /* 0x001fe200078feaff */
[----:B------:R-:W-:Y:S01]  /*09b0*/  IMAD.HI R16, R11, -0x6e5d4c3b, R10 ;  /* 0x91a2b3c50b107827 */ /* 0x000fe200078e020a */
[----:B------:R-:W-:Y:S02]  /*09c0*/  SHF.R.S32.HI R10, RZ, 0x1, R23 ;  /* 0x00000001ff0a7819 */ /* 0x000fe40000011417 */
[----:B------:R-:W-:Y:S01]  /*09d0*/  LEA.HI.SX32 R8, R8, R27, 0x1c ;  /* 0x0000001b08087211 */ /* 0x000fe200078fe2ff */
[----:B------:R-:W-:Y:S01]  /*09e0*/  IMAD.HI R12, R15, 0x2aaaaaab, RZ ;  /* 0x2aaaaaab0f0c7827 */ /* 0x000fe200078e02ff */
[----:B------:R-:W-:Y:S02]  /*09f0*/  SHF.R.U32.HI R25, RZ, 0x1f, R16 ;  /* 0x0000001fff197819 */ /* 0x000fe40000011610 */
[----:B------:R-:W-:Y:S01]  /*0a00*/  LEA.HI R23, R23, R10, RZ, 0x1 ;  /* 0x0000000a17177211 */ /* 0x000fe200078f08ff */
[----:B------:R-:W-:Y:S01]  /*0a10*/  IMAD.HI R20, R8, 0x2aaaaaab, RZ ;  /* 0x2aaaaaab08147827 */ /* 0x000fe200078e02ff */
[----:B-1----:R-:W-:-:S02]  /*0a20*/  LEA.HI.SX32 R18, R16, R25, 0x15 ;  /* 0x0000001910127211 */ /* 0x002fc400078faaff */
[----:B------:R-:W-:Y:S01]  /*0a30*/  LEA.HI R12, R12, R12, RZ, 0x1 ;  /* 0x0000000c0c0c7211 */ /* 0x000fe200078f08ff */
[----:B------:R-:W-:Y:S01]  /*0a40*/  IMAD.HI R16, R23, 0x66666667, RZ ;  /* 0x6666666717107827 */ /* 0x000fe200078e02ff */
[----:B------:R-:W-:-:S03]  /*0a50*/  SHF.R.U32.HI R27, RZ, 0x1f, R20 ;  /* 0x0000001fff1b7819 */ /* 0x000fc60000011614 */
[----:B------:R-:W-:Y:S01]  /*0a60*/  IMAD.HI R10, R18, 0x2aaaaaab, RZ ;  /* 0x2aaaaaab120a7827 */ /* 0x000fe200078e02ff */
[----:B------:R-:W-:Y:S02]  /*0a70*/  SHF.R.S32.HI R25, RZ, 0x1, R16 ;  /* 0x00000001ff197819 */ /* 0x000fe40000011410 */
[----:B------:R-:W-:Y:S01]  /*0a80*/  LEA.HI R27, R20, R27, RZ, 0x1e ;  /* 0x0000001b141b7211 */ /* 0x000fe200078ff0ff */
[----:B------:R-:W-:Y:S01]  /*0a90*/  IMAD R15, R12, -0x6, R15 ;  /* 0xfffffffa0c0f7824 */ /* 0x000fe200078e020f */
[----:B------:R-:W-:Y:S01]  /*0aa0*/  SHF.R.U32.HI R29, RZ, 0x1f, R10 ;  /* 0x0000001fff1d7819 */ /* 0x000fe2000001160a */
[----:B---3--:R-:W-:Y:S01]  /*0ab0*/  IMAD.WIDE R12, R13, 0x900, R2 ;  /* 0x000009000d0c7825 */ /* 0x008fe200078e0202 */
[----:B------:R-:W-:Y:S02]  /*0ac0*/  LEA.HI R16, R16, R25, RZ, 0x1 ;  /* 0x0000001910107211 */ /* 0x000fe400078f08ff */
[----:B------:R-:W-:Y:S01]  /*0ad0*/  LEA.HI R29, R10, R29, RZ, 0x1e ;  /* 0x0000001d0a1d7211 */ /* 0x000fe200078ff0ff */
[----:B------:R-:W-:-:S02]  /*0ae0*/  IMAD R8, R27, -0x18, R8 ;  /* 0xffffffe81b087824 */ /* 0x000fc400078e0208 */
[----:B------:R-:W-:Y:S02]  /*0af0*/  IMAD R25, R23, -0x5, R11 ;  /* 0xfffffffb17197824 */ /* 0x000fe400078e020b */
[----:B------:R-:W-:-:S04]  /*0b00*/  IMAD.WIDE R10, R15, 0x64, R4 ;  /* 0x000000640f0a7825 */ /* 0x000fc800078e0204 */
[----:B------:R-:W-:Y:S02]  /*0b10*/  IMAD R23, R16, -0x5, R23 ;  /* 0xfffffffb10177824 */ /* 0x000fe400078e0217 */
[----:B------:R-:W-:Y:S02]  /*0b20*/  IMAD.IADD R27, R25, 0x1, R8 ;  /* 0x00000001191b7824 */ /* 0x000fe400078e0208 */
        /* <DEDUP_REMOVED lines=21> */
.L_x_316:
        /* <DEDUP_REMOVED lines=16> */
.L_x_389:


//--------------------- .text._Z10apply_gradPfS_i --------------------------
	.section	.text._Z10apply_gradPfS_i,"ax",@progbits
	.align	128
        .global         _Z10apply_gradPfS_i
        .type           _Z10apply_gradPfS_i,@function
        .size           _Z10apply_gradPfS_i,(.L_x_390 - _Z10apply_gradPfS_i)
        .other          _Z10apply_gradPfS_i,@"STO_CUDA_ENTRY STV_DEFAULT"
_Z10apply_gradPfS_i:
.text._Z10apply_gradPfS_i:
[----:B------:R-:W-:Y:S08]  /*0000*/  LDC R1, c[0x0][0x37c] ;  /* 0x0000df00ff017b82 */ /* 0x000ff00000000800 */
[----:B------:R-:W0:Y:S01]  /*0010*/  LDC R2, c[0x0][0x360] ;  /* 0x0000d800ff027b82 */ /* 0x000e220000000800 */
[----:B------:R-:W0:Y:S01]  /*0020*/  LDCU UR4, c[0x0][0x370] ;  /* 0x00006e00ff0477ac */ /* 0x000e220008000800 */
[----:B------:R-:W1:Y:S01]  /*0030*/  S2R R5, SR_TID.X ;  /* 0x0000000000057919 */ /* 0x000e620000002100 */
[----:B------:R-:W2:Y:S01]  /*0040*/  LDCU UR5, c[0x0][0x390] ;  /* 0x00007200ff0577ac */ /* 0x000ea20008000800 */
[----:B0-----:R-:W-:-:S04]  /*0050*/  IMAD R0, R2, UR4, RZ ;  /* 0x0000000402007c24 */ /* 0x001fc8000f8e02ff */
[----:B------:R-:W1:Y:S01]  /*0060*/  S2UR UR4, SR_CTAID.X ;  /* 0x00000000000479c3 */ /* 0x000e620000002500 */
[----:B------:R-:W-:-:S04]  /*0070*/  IABS R9, R0 ;  /* 0x0000000000097213 */ /* 0x000fc80000000000 */
[----:B------:R-:W0:Y:S08]  /*0080*/  I2F.RP R4, R9 ;  /* 0x0000000900047306 */ /* 0x000e300000209400 */
[----:B0-----:R-:W0:Y:S01]  /*0090*/  MUFU.RCP R4, R4 ;  /* 0x0000000400047308 */ /* 0x001e220000001000 */
[----:B-1----:R-:W-:-:S04]  /*00a0*/  IMAD R2, R2, UR4, R5 ;  /* 0x0000000402027c24 */ /* 0x002fc8000f8e0205 */
[----:B--2---:R-:W-:-:S04]  /*00b0*/  IMAD R5, R2, UR5, RZ ;  /* 0x0000000502057c24 */ /* 0x004fc8000f8e02ff */
[----:B------:R-:W-:-:S05]  /*00c0*/  VIADD R7, R5, UR5 ;  /* 0x0000000505077c36 */ /* 0x000fca0008000000 */
[----:B------:R-:W-:Y:S02]  /*00d0*/  IABS R13, R7 ;  /* 0x00000007000d7213 */ /* 0x000fe40000000000 */
[-C--:B------:R-:W-:Y:S01]  /*00e0*/  LOP3.LUT R7, R7, R0.reuse, RZ, 0x3c, !PT ;  /* 0x0000000007077212 */ /* 0x080fe200078e3cff */
[----:B0-----:R-:W-:Y:S01]  /*00f0*/  VIADD R3, R4, 0xffffffe ;  /* 0x0ffffffe04037836 */ /* 0x001fe20000000000 */
[----:B------:R-:W-:Y:S02]  /*0100*/  IABS R4, R0 ;  /* 0x0000000000047213 */ /* 0x000fe40000000000 */
        /* <DEDUP_REMOVED lines=45> */
.L_x_319:
        /* <DEDUP_REMOVED lines=10> */
.L_x_318:
[----:B0-----:R-:W-:Y:S05]  /*0480*/  BSYNC.RECONVERGENT B0 ;  /* 0x0000000000007941 */ /* 0x001fea0003800200 */
.L_x_317:
[----:B------:R-:W-:Y:S05]  /*0490*/  @P1 EXIT ;  /* 0x000000000000194d */ /* 0x000fea0003800000 */
[----:B------:R-:W0:Y:S01]  /*04a0*/  LDCU.128 UR4, c[0x0][0x380] ;  /* 0x00007000ff0477ac */ /* 0x000e220008000c00 */
[----:B------:R-:W-:Y:S01]  /*04b0*/  IMAD.IADD R6, R0, 0x1, -R12 ;  /* 0x0000000100067824 */ /* 0x000fe200078e0a0c */
[----:B0-----:R-:W-:Y:S02]  /*04c0*/  UIADD3 UR6, UP0, UPT, UR6, 0x8, URZ ;  /* 0x0000000806067890 */ /* 0x001fe4000ff1e0ff */
[----:B------:R-:W-:Y:S02]  /*04d0*/  UIADD3 UR4, UP1, UPT, UR4, 0x8, URZ ;  /* 0x0000000804047890 */ /* 0x000fe4000ff3e0ff */
[----:B------:R-:W-:Y:S02]  /*04e0*/  UIADD3.X UR7, UPT, UPT, URZ, UR7, URZ, UP0, !UPT ;  /* 0x00000007ff077290 */ /* 0x000fe400087fe4ff */
[----:B------:R-:W-:-:S12]  /*04f0*/  UIADD3.X UR5, UPT, UPT, URZ, UR5, URZ, UP1, !UPT ;  /* 0x00000005ff057290 */ /* 0x000fd80008ffe4ff */
.L_x_320:
        /* <DEDUP_REMOVED lines=27> */
.L_x_321:
        /* <DEDUP_REMOVED lines=13> */
.L_x_390:


//--------------------- .text._Z9makeErrorPfS_ji  --------------------------
	.section	.text._Z9makeErrorPfS_ji,"ax",@progbits
	.align	128
        .global         _Z9makeErrorPfS_ji
        .type           _Z9makeErrorPfS_ji,@function
        .size           _Z9makeErrorPfS_ji,(.L_x_391 - _Z9makeErrorPfS_ji)
        .other          _Z9makeErrorPfS_ji,@"STO_CUDA_ENTRY STV_DEFAULT"
_Z9makeErrorPfS_ji:
.text._Z9makeErrorPfS_ji:
        /* <DEDUP_REMOVED lines=11> */
[----:B--2---:R-:W-:-:S05]  /*00b0*/  IMAD R5, R2, UR5, RZ ;  /* 0x0000000502057c24 */ /* 0x004fca000f8e02ff */
[----:B------:R-:W-:-:S04]  /*00c0*/  IADD3 R7, PT, PT, R5, UR5, RZ ;  /* 0x0000000505077c10 */ /* 0x000fc8000fffe0ff */
[----:B------:R-:W-:Y:S02]  /*00d0*/  IABS R13, R7 ;  /* 0x00000007000d7213 */ /* 0x000fe40000000000 */
[-C--:B------:R-:W-:Y:S01]  /*00e0*/  LOP3.LUT R7, R7, R0.reuse, RZ, 0x3c, !PT ;  /* 0x0000000007077212 */ /* 0x080fe200078e3cff */
[----:B0-----:R-:W-:Y:S01]  /*00f0*/  VIADD R3, R4, 0xffffffe ;  /* 0x0ffffffe04037836 */ /* 0x001fe20000000000 */
[----:B------:R-:W-:Y:S02]  /*0100*/  IABS R4, R0 ;  /* 0x0000000000047213 */ /* 0x000fe40000000000 */
        /* <DEDUP_REMOVED lines=17> */
[----:B------:R-:W-:Y:S02]  /*0220*/  @!P4 IMAD.IADD R2, R2, 0x1, -R9 ;  /* 0x000000010202c824 */ /* 0x000fe400078e0a09 */
[-C--:B------:R-:W-:Y:S01]  /*0230*/  @!P5 IADD3 R6, PT, PT, R6, -R9.reuse, RZ ;  /* 0x800000090606d210 */ /* 0x080fe20007ffe0ff */
[----:B------:R-:W-:Y:S02]  /*0240*/  @!P4 VIADD R3, R3, 0x1 ;  /* 0x000000010303c836 */ /* 0x000fe40000000000 */
[-C--:B------:R-:W-:Y:S01]  /*0250*/  ISETP.GE.U32.AND P2, PT, R2, R9.reuse, PT ;  /* 0x000000090200720c */ /* 0x080fe20003f46070 */
[----:B------:R-:W-:Y:S01]  /*0260*/  @!P5 VIADD R4, R4, 0x1 ;  /* 0x000000010404d836 */ /* 0x000fe20000000000 */
[----:B------:R-:W-:-:S11]  /*0270*/  ISETP.GE.U32.AND P3, PT, R6, R9, PT ;  /* 0x000000090600720c */ /* 0x000fd60003f66070 */
[----:B------:R-:W-:Y:S02]  /*0280*/  @P2 IADD3 R3, PT, PT, R3, 0x1, RZ ;  /* 0x0000000103032810 */ /* 0x000fe40007ffe0ff */
[----:B------:R-:W-:Y:S01]  /*0290*/  @P3 VIADD R4, R4, 0x1 ;  /* 0x0000000104043836 */ /* 0x000fe20000000000 */
[----:B------:R-:W-:Y:S02]  /*02a0*/  ISETP.NE.AND P2, PT, R0, RZ, PT ;  /* 0x000000ff0000720c */ /* 0x000fe40003f45270 */
[----:B------:R-:W-:Y:S01]  /*02b0*/  @!P0 IMAD.MOV R3, RZ, RZ, -R3 ;  /* 0x000000ffff038224 */ /* 0x000fe200078e0a03 */
[----:B------:R-:W-:Y:S02]  /*02c0*/  LOP3.LUT R0, RZ, R0, RZ, 0x33, !PT ;  /* 0x00000000ff007212 */ /* 0x000fe400078e33ff */
[----:B------:R-:W-:Y:S02]  /*02d0*/  @!P1 IADD3 R4, PT, PT, -R4, RZ, RZ ;  /* 0x000000ff04049210 */ /* 0x000fe40007ffe1ff */
[----:B------:R-:W-:-:S02]  /*02e0*/  SEL R3, R0, R3, !P2 ;  /* 0x0000000300037207 */ /* 0x000fc40005000000 */
[----:B------:R-:W-:-:S04]  /*02f0*/  SEL R0, R0, R4, !P2 ;  /* 0x0000000400007207 */ /* 0x000fc80005000000 */
[----:B------:R-:W-:-:S13]  /*0300*/  ISETP.GE.AND P0, PT, R3, R0, PT ;  /* 0x000000000300720c */ /* 0x000fda0003f06270 */
[----:B------:R-:W-:Y:S05]  /*0310*/  @P0 EXIT ;  /* 0x000000000000094d */ /* 0x000fea0003800000 */
[----:B------:R-:W-:Y:S01]  /*0320*/  IMAD.IADD R2, R0, 0x1, -R3 ;  /* 0x0000000100027824 */ /* 0x000fe200078e0a03 */
[----:B------:R-:W0:Y:S01]  /*0330*/  LDCU.64 UR4, c[0x0][0x358] ;  /* 0x00006b00ff0477ac */ /* 0x000e220008000a00 */
[----:B------:R-:W-:Y:S01]  /*0340*/  IMAD.IADD R4, R3, 0x1, -R0 ;  /* 0x0000000103047824 */ /* 0x000fe200078e0a00 */
[----:B------:R-:W-:Y:S02]  /*0350*/  BSSY.RECONVERGENT B0, `(.L_x_322) ;  /* 0x0000015000007945 */ /* 0x000fe40003800200 */
[----:B------:R-:W-:Y:S02]  /*0360*/  LOP3.LUT P0, R2, R2, 0x3, RZ, 0xc0, !PT ;  /* 0x0000000302027812 */ /* 0x000fe4000780c0ff */
[----:B------:R-:W-:-:S11]  /*0370*/  ISETP.GT.U32.AND P1, PT, R4, -0x4, PT ;  /* 0xfffffffc0400780c */ /* 0x000fd60003f24070 */
[----:B------:R-:W-:Y:S05]  /*0380*/  @!P0 BRA `(.L_x_323) ;  /* 0x0000000000448947 */ /* 0x000fea0003800000 */
[----:B------:R-:W1:Y:S01]  /*0390*/  LDC.64 R8, c[0x0][0x380] ;  /* 0x0000e000ff087b82 */ /* 0x000e620000000a00 */
[----:B------:R-:W2:Y:S01]  /*03a0*/  LDCU UR6, c[0x0][0x390] ;  /* 0x00007200ff0677ac */ /* 0x000ea20008000800 */
[----:B------:R-:W-:-:S06]  /*03b0*/  IADD3 R12, PT, PT, -R2, RZ, RZ ;  /* 0x000000ff020c7210 */ /* 0x000fcc0007ffe1ff */
[----:B------:R-:W3:Y:S01]  /*03c0*/  LDC.64 R10, c[0x0][0x388] ;  /* 0x0000e200ff0a7b82 */ /* 0x000ee20000000a00 */
[----:B--2---:R-:W-:-:S07]  /*03d0*/  VIADD R2, R3, -UR6 ;  /* 0x8000000603027c36 */ /* 0x004fce0008000000 */
.L_x_324:
[----:B---3--:R-:W-:-:S06]  /*03e0*/  IMAD.WIDE R6, R3, 0x4, R10 ;  /* 0x0000000403067825 */ /* 0x008fcc00078e020a */
[----:B0-2---:R-:W2:Y:S01]  /*03f0*/  LDG.E R6, desc[UR4][R6.64] ;  /* 0x0000000406067981 */ /* 0x005ea2000c1e1900 */
[----:B------:R-:W-:Y:S01]  /*0400*/  ISETP.NE.AND P0, PT, R2, RZ, PT ;  /* 0x000000ff0200720c */ /* 0x000fe20003f05270 */
[C---:B-1----:R-:W-:Y:S01]  /*0410*/  IMAD.WIDE R4, R3.reuse, 0x4, R8 ;  /* 0x0000000403047825 */ /* 0x042fe200078e0208 */
[----:B------:R-:W-:Y:S02]  /*0420*/  IADD3 R3, PT, PT, R3, 0x1, RZ ;  /* 0x0000000103037810 */ /* 0x000fe40007ffe0ff */
[----:B------:R-:W-:Y:S01]  /*0430*/  FSEL R13, RZ, 1, P0 ;  /* 0x3f800000ff0d7808 */ /* 0x000fe20000000000 */
[----:B------:R-:W-:Y:S02]  /*0440*/  VIADD R12, R12, 0x1 ;  /* 0x000000010c0c7836 */ /* 0x000fe40000000000 */
[----:B------:R-:W-:-:S03]  /*0450*/  VIADD R2, R2, 0x1 ;  /* 0x0000000102027836 */ /* 0x000fc60000000000 */
[----:B------:R-:W-:Y:S01]  /*0460*/  ISETP.NE.AND P0, PT, R12, RZ, PT ;  /* 0x000000ff0c00720c */ /* 0x000fe20003f05270 */
[----:B--2---:R-:W-:-:S05]  /*0470*/  FADD R13, R13, -R6 ;  /* 0x800000060d0d7221 */ /* 0x004fca0000000000 */
[----:B------:R2:W-:Y:S07]  /*0480*/  STG.E desc[UR4][R4.64], R13 ;  /* 0x0000000d04007986 */ /* 0x0005ee000c101904 */
[----:B------:R-:W-:Y:S05]  /*0490*/  @P0 BRA `(.L_x_324) ;  /* 0xfffffffc00d00947 */ /* 0x000fea000383ffff */
.L_x_323:
[----:B0-----:R-:W-:Y:S05]  /*04a0*/  BSYNC.RECONVERGENT B0 ;  /* 0x0000000000007941 */ /* 0x001fea0003800200 */
.L_x_322:
[----:B------:R-:W-:Y:S05]  /*04b0*/  @P1 EXIT ;  /* 0x000000000000194d */ /* 0x000fea0003800000 */
[----:B--2---:R-:W0:Y:S01]  /*04c0*/  LDC.64 R4, c[0x0][0x380] ;  /* 0x0000e000ff047b82 */ /* 0x004e220000000a00 */
[----:B------:R-:W1:Y:S07]  /*04d0*/  LDCU UR6, c[0x0][0x390] ;  /* 0x00007200ff0677ac */ /* 0x000e6e0008000800 */
[----:B------:R-:W2:Y:S01]  /*04e0*/  LDC.64 R6, c[0x0][0x388] ;  /* 0x0000e200ff067b82 */ /* 0x000ea20000000a00 */
[----:B-1----:R-:W-:-:S07]  /*04f0*/  VIADD R2, R3, -UR6 ;  /* 0x8000000603027c36 */ /* 0x002fce0008000000 */
.L_x_325:
[----:B--2---:R-:W-:-:S05]  /*0500*/  IMAD.WIDE R10, R3, 0x4, R6 ;  /* 0x00000004030a7825 */ /* 0x004fca00078e0206 */
[----:B-1----:R-:W2:Y:S01]  /*0510*/  LDG.E R13, desc[UR4][R10.64] ;  /* 0x000000040a0d7981 */ /* 0x002ea2000c1e1900 */
[----:B------:R-:W-:Y:S01]  /*0520*/  ISETP.NE.AND P0, PT, R2, RZ, PT ;  /* 0x000000ff0200720c */ /* 0x000fe20003f05270 */
[----:B0-----:R-:W-:-:S03]  /*0530*/  IMAD.WIDE R8, R3, 0x4, R4 ;  /* 0x0000000403087825 */ /* 0x001fc600078e0204 */
[----:B------:R-:W-:-:S05]  /*0540*/  FSEL R12, RZ, 1, P0 ;  /* 0x3f800000ff0c7808 */ /* 0x000fca0000000000 */
[----:B--2---:R-:W-:-:S05]  /*0550*/  FADD R13, R12, -R13 ;  /* 0x8000000d0c0d7221 */ /* 0x004fca0000000000 */
[----:B------:R0:W-:Y:S04]  /*0560*/  STG.E desc[UR4][R8.64], R13 ;  /* 0x0000000d08007986 */ /* 0x0001e8000c101904 */
[----:B------:R-:W2:Y:S01]  /*0570*/  LDG.E R15, desc[UR4][R10.64+0x4] ;  /* 0x000004040a0f7981 */ /* 0x000ea2000c1e1900 */
[----:B------:R-:W-:-:S04]  /*0580*/  IADD3 R12, PT, PT, R3, 0x1, RZ ;  /* 0x00000001030c7810 */ /* 0x000fc80007ffe0ff */
[----:B------:R-:W-:-:S04]  /*0590*/  ISETP.NE.AND P0, PT, R12, UR6, PT ;  /* 0x000000060c007c0c */ /* 0x000fc8000bf05270 */
[----:B------:R-:W-:-:S05]  /*05a0*/  FSEL R12, RZ, 1, P0 ;  /* 0x3f800000ff0c7808 */ /* 0x000fca0000000000 */
[----:B--2---:R-:W-:-:S05]  /*05b0*/  FADD R15, R12, -R15 ;  /* 0x8000000f0c0f7221 */ /* 0x004fca0000000000 */
[----:B------:R1:W-:Y:S04]  /*05c0*/  STG.E desc[UR4][R8.64+0x4], R15 ;  /* 0x0000040f08007986 */ /* 0x0003e8000c101904 */
[----:B------:R-:W2:Y:S01]  /*05d0*/  LDG.E R17, desc[UR4][R10.64+0x8] ;  /* 0x000008040a117981 */ /* 0x000ea2000c1e1900 */
[----:B------:R-:W-:-:S05]  /*05e0*/  VIADD R12, R3, 0x2 ;  /* 0x00000002030c7836 */ /* 0x000fca0000000000 */
[----:B------:R-:W-:-:S04]  /*05f0*/  ISETP.NE.AND P0, PT, R12, UR6, PT ;  /* 0x000000060c007c0c */ /* 0x000fc8000bf05270 */
[----:B------:R-:W-:-:S05]  /*0600*/  FSEL R12, RZ, 1, P0 ;  /* 0x3f800000ff0c7808 */ /* 0x000fca0000000000 */
[----:B--2---:R-:W-:-:S05]  /*0610*/  FADD R17, R12, -R17 ;  /* 0x800000110c117221 */ /* 0x004fca0000000000 */
[----:B------:R1:W-:Y:S04]  /*0620*/  STG.E desc[UR4][R8.64+0x8], R17 ;  /* 0x0000081108007986 */ /* 0x0003e8000c101904 */
[----:B0-----:R-:W2:Y:S01]  /*0630*/  LDG.E R13, desc[UR4][R10.64+0xc] ;  /* 0x00000c040a0d7981 */ /* 0x001ea2000c1e1900 */
[C---:B------:R-:W-:Y:S01]  /*0640*/  VIADD R12, R3.reuse, 0x3 ;  /* 0x00000003030c7836 */ /* 0x040fe20000000000 */
[----:B------:R-:W-:Y:S01]  /*0650*/  IADD3 R3, PT, PT, R3, 0x4, RZ ;  /* 0x0000000403037810 */ /* 0x000fe20007ffe0ff */
[----:B------:R-:W-:-:S03]  /*0660*/  VIADD R2, R2, 0x4 ;  /* 0x0000000402027836 */ /* 0x000fc60000000000 */
[----:B------:R-:W-:-:S04]  /*0670*/  ISETP.NE.AND P0, PT, R12, UR6, PT ;  /* 0x000000060c007c0c */ /* 0x000fc8000bf05270 */
[----:B------:R-:W-:Y:S02]  /*0680*/  FSEL R12, RZ, 1, P0 ;  /* 0x3f800000ff0c7808 */ /* 0x000fe40000000000 */
[----:B------:R-:W-:-:S03]  /*0690*/  ISETP.NE.AND P0, PT, R3, R0, PT ;  /* 0x000000000300720c */ /* 0x000fc60003f05270 */
[----:B--2---:R-:W-:-:S05]  /*06a0*/  FADD R13, R12, -R13 ;  /* 0x8000000d0c0d7221 */ /* 0x004fca0000000000 */
[----:B------:R1:W-:Y:S05]  /*06b0*/  STG.E desc[UR4][R8.64+0xc], R13 ;  /* 0x00000c0d08007986 */ /* 0x0003ea000c101904 */
[----:B------:R-:W-:Y:S05]  /*06c0*/  @P0 BRA `(.L_x_325) ;  /* 0xfffffffc008c0947 */ /* 0x000fea000383ffff */
[----:B------:R-:W-:Y:S05]  /*06d0*/  EXIT ;  /* 0x000000000000794d */ /* 0x000fea0003800000 */
.L_x_326:
        /* <DEDUP_REMOVED lines=10> */
.L_x_391:


//--------------------- .text._Z25apply_activation_functionPfS_i --------------------------
	.section	.text._Z25apply_activation_functionPfS_i,"ax",@progbits
	.align	128
        .global         _Z25apply_activation_functionPfS_i
        .type           _Z25apply_activation_functionPfS_i,@function
        .size           _Z25apply_activation_functionPfS_i,(.L_x_361 - _Z25apply_activation_functionPfS_i)
        .other          _Z25apply_activation_functionPfS_i,@"STO_CUDA_ENTRY STV_DEFAULT"
_Z25apply_activation_functionPfS_i:
.text._Z25apply_activation_functionPfS_i:
        /* <DEDUP_REMOVED lines=14> */
[-C--:B------:R-:W-:Y:S02]  /*00e0*/  LOP3.LUT R7, R7, R0.reuse, RZ, 0x3c, !PT ;  /* 0x0000000007077212 */ /* 0x080fe400078e3cff */
[----:B0-----:R-:W-:Y:S02]  /*00f0*/  IADD3 R3, PT, PT, R4, 0xffffffe, RZ ;  /* 0x0ffffffe04037810 */ /* 0x001fe40007ffe0ff */
[----:B------:R-:W-:Y:S02]  /*0100*/  IABS R4, R0 ;  /* 0x0000000000047213 */ /* 0x000fe40000000000 */
[----:B------:R-:W-:Y:S02]  /*0110*/  ISETP.GE.AND P1, PT, R7, RZ, PT ;  /* 0x000000ff0700720c */ /* 0x000fe40003f26270 */
        /* <DEDUP_REMOVED lines=32> */
[----:B------:R-:W-:Y:S01]  /*0320*/  IADD3 R0, PT, PT, -R8, R9, RZ ;  /* 0x0000000908007210 */ /* 0x000fe20007ffe1ff */
[----:B------:R-:W0:Y:S01]  /*0330*/  LDCU.64 UR12, c[0x0][0x358] ;  /* 0x00006b00ff0c77ac */ /* 0x000e220008000a00 */
[----:B------:R-:W-:Y:S01]  /*0340*/  BSSY.RECONVERGENT B0, `(.L_x_327) ;  /* 0x0000028000007945 */ /* 0x000fe20003800200 */
[----:B------:R-:W-:Y:S01]  /*0350*/  IMAD.MOV.U32 R3, RZ, RZ, R8 ;  /* 0x000000ffff037224 */ /* 0x000fe200078e0008 */
[----:B------:R-:W-:-:S13]  /*0360*/  LOP3.LUT P0, R0, R0, 0x3, RZ, 0xc0, !PT ;  /* 0x0000000300007812 */ /* 0x000fda000780c0ff */
[----:B------:R-:W-:Y:S05]  /*0370*/  @!P0 BRA `(.L_x_328) ;  /* 0x0000000000908947 */ /* 0x000fea0003800000 */
[----:B------:R-:W1:Y:S01]  /*0380*/  LDC.64 R4, c[0x0][0x380] ;  /* 0x0000e000ff047b82 */ /* 0x000e620000000a00 */
[----:B------:R-:W-:Y:S01]  /*0390*/  IADD3 R10, PT, PT, -R0, RZ, RZ ;  /* 0x000000ff000a7210 */ /* 0x000fe20007ffe1ff */
[----:B------:R-:W-:-:S06]  /*03a0*/  IMAD.MOV.U32 R3, RZ, RZ, R8 ;  /* 0x000000ffff037224 */ /* 0x000fcc00078e0008 */
[----:B------:R-:W2:Y:S02]  /*03b0*/  LDC.64 R6, c[0x0][0x388] ;  /* 0x0000e200ff067b82 */ /* 0x000ea40000000a00 */
.L_x_332:
[----:B-1-3--:R-:W-:-:S06]  /*03c0*/  IMAD.WIDE R12, R3, 0x4, R4 ;  /* 0x00000004030c7825 */ /* 0x00afcc00078e0204 */
[----:B0-----:R-:W3:Y:S01]  /*03d0*/  LDG.E R12, desc[UR12][R12.64] ;  /* 0x0000000c0c0c7981 */ /* 0x001ee2000c1e1900 */
[----:B------:R-:W-:Y:S01]  /*03e0*/  MOV R11, 0x3bbb989d ;  /* 0x3bbb989d000b7802 */ /* 0x000fe20000000f00 */
[----:B------:R-:W-:Y:S01]  /*03f0*/  IMAD.MOV.U32 R15, RZ, RZ, 0x437c0000 ;  /* 0x437c0000ff0f7424 */ /* 0x000fe200078e00ff */
[----:B------:R-:W-:Y:S01]  /*0400*/  IADD3 R10, PT, PT, R10, 0x1, RZ ;  /* 0x000000010a0a7810 */ /* 0x000fe20007ffe0ff */
[----:B------:R-:W-:Y:S03]  /*0410*/  BSSY.RECONVERGENT B1, `(.L_x_329) ;  /* 0x0000017000017945 */ /* 0x000fe60003800200 */
[----:B------:R-:W-:Y:S01]  /*0420*/  ISETP.NE.AND P3, PT, R10, RZ, PT ;  /* 0x000000ff0a00720c */ /* 0x000fe20003f65270 */
[----:B---3--:R-:W-:-:S04]  /*0430*/  FFMA.SAT R0, R12, -R11, 0.5 ;  /* 0x3f0000000c007423 */ /* 0x008fc8000000280b */
[----:B------:R-:W-:-:S04]  /*0440*/  FFMA.RM R0, R0, R15, 12582913 ;  /* 0x4b40000100007423 */ /* 0x000fc8000000400f */
[C---:B------:R-:W-:Y:S01]  /*0450*/  FADD R11, R0.reuse, -12583039 ;  /* 0xcb40007f000b7421 */ /* 0x040fe20000000000 */
[----:B------:R-:W-:-:S03]  /*0460*/  SHF.L.U32 R0, R0, 0x17, RZ ;  /* 0x0000001700007819 */ /* 0x000fc600000006ff */
[----:B------:R-:W-:-:S04]  /*0470*/  FFMA R11, R12, -1.4426950216293334961, -R11 ;  /* 0xbfb8aa3b0c0b7823 */ /* 0x000fc8000000080b */
[----:B------:R-:W-:Y:S01]  /*0480*/  FFMA R11, R12, -1.925963033500011079e-08, R11 ;  /* 0xb2a570600c0b7823 */ /* 0x000fe2000000000b */
[----:B--2---:R-:W-:-:S05]  /*0490*/  IMAD.WIDE R12, R3, 0x4, R6 ;  /* 0x00000004030c7825 */ /* 0x004fca00078e0206 */
[----:B------:R-:W0:Y:S02]  /*04a0*/  MUFU.EX2 R11, R11 ;  /* 0x0000000b000b7308 */ /* 0x000e240000000800 */
[----:B0-----:R-:W-:-:S04]  /*04b0*/  FFMA R2, R0, R11, 1 ;  /* 0x3f80000000027423 */ /* 0x001fc8000000000b */
[----:B------:R-:W-:-:S05]  /*04c0*/  VIADD R0, R2, 0x1800000 ;  /* 0x0180000002007836 */ /* 0x000fca0000000000 */
[----:B------:R-:W-:-:S04]  /*04d0*/  LOP3.LUT R0, R0, 0x7f800000, RZ, 0xc0, !PT ;  /* 0x7f80000000007812 */ /* 0x000fc800078ec0ff */
[----:B------:R-:W-:-:S13]  /*04e0*/  ISETP.GT.U32.AND P0, PT, R0, 0x1ffffff, PT ;  /* 0x01ffffff0000780c */ /* 0x000fda0003f04070 */
[----:B------:R-:W-:Y:S05]  /*04f0*/  @P0 BRA `(.L_x_330) ;  /* 0x0000000000100947 */ /* 0x000fea0003800000 */
[----:B------:R-:W-:Y:S01]  /*0500*/  IMAD.MOV.U32 R0, RZ, RZ, R2 ;  /* 0x000000ffff007224 */ /* 0x000fe200078e0002 */
[----:B------:R-:W-:-:S07]  /*0510*/  MOV R14, 0x530 ;  /* 0x00000530000e7802 */ /* 0x000fce0000000f00 */
[----:B------:R-:W-:Y:S05]  /*0520*/  CALL.REL.NOINC `($__internal_10_$__cuda_sm20_rcp_rn_f32_slowpath) ;  /* 0x00000008001c7944 */ /* 0x000fea0003c00000 */
[----:B------:R-:W-:Y:S05]  /*0530*/  BRA `(.L_x_331) ;  /* 0x0000000000107947 */ /* 0x000fea0003800000 */
.L_x_330:
[----:B------:R-:W0:Y:S02]  /*0540*/  MUFU.RCP R11, R2 ;  /* 0x00000002000b7308 */ /* 0x000e240000001000 */
[----:B0-----:R-:W-:-:S04]  /*0550*/  FFMA R0, R2, R11, -1 ;  /* 0xbf80000002007423 */ /* 0x001fc8000000000b */
[----:B------:R-:W-:-:S04]  /*0560*/  FADD.FTZ R0, -R0, -RZ ;  /* 0x800000ff00007221 */ /* 0x000fc80000010100 */
[----:B------:R-:W-:-:S07]  /*0570*/  FFMA R11, R11, R0, R11 ;  /* 0x000000000b0b7223 */ /* 0x000fce000000000b */
.L_x_331:
[----:B------:R-:W-:Y:S05]  /*0580*/  BSYNC.RECONVERGENT B1 ;  /* 0x0000000000017941 */ /* 0x000fea0003800200 */
.L_x_329:
[----:B------:R3:W-:Y:S01]  /*0590*/  STG.E desc[UR12][R12.64], R11 ;  /* 0x0000000b0c007986 */ /* 0x0007e2000c10190c */
[----:B------:R-:W-:Y:S01]  /*05a0*/  IADD3 R3, PT, PT, R3, 0x1, RZ ;  /* 0x0000000103037810 */ /* 0x000fe20007ffe0ff */
[----:B------:R-:W-:Y:S06]  /*05b0*/  @P3 BRA `(.L_x_332) ;  /* 0xfffffffc00803947 */ /* 0x000fec000383ffff */
.L_x_328:
[----:B0-----:R-:W-:Y:S05]  /*05c0*/  BSYNC.RECONVERGENT B0 ;  /* 0x0000000000007941 */ /* 0x001fea0003800200 */
.L_x_327:
[----:B------:R-:W-:-:S05]  /*05d0*/  IMAD.IADD R0, R8, 0x1, -R9 ;  /* 0x0000000108007824 */ /* 0x000fca00078e0a09 */
[----:B------:R-:W-:-:S13]  /*05e0*/  ISETP.GT.U32.AND P0, PT, R0, -0x4, PT ;  /* 0xfffffffc0000780c */ /* 0x000fda0003f04070 */
[----:B------:R-:W-:Y:S05]  /*05f0*/  @P0 EXIT ;  /* 0x000000000000094d */ /* 0x000fea0003800000 */
[----:B------:R-:W0:Y:S01]  /*0600*/  LDCU.128 UR8, c[0x0][0x380] ;  /* 0x00007000ff0877ac */ /* 0x000e220008000c00 */
[----:B------:R-:W-:Y:S01]  /*0610*/  IADD3 R9, PT, PT, -R9, R3, RZ ;  /* 0x0000000309097210 */ /* 0x000fe20007ffe1ff */
[----:B0-----:R-:W-:Y:S02]  /*0620*/  UIADD3 UR6, UP0, UPT, UR8, 0x8, URZ ;  /* 0x0000000808067890 */ /* 0x001fe4000ff1e0ff */
[----:B------:R-:W-:Y:S02]  /*0630*/  UIADD3 UR4, UP1, UPT, UR10, 0x8, URZ ;  /* 0x000000080a047890 */ /* 0x000fe4000ff3e0ff */
[----:B------:R-:W-:Y:S02]  /*0640*/  UIADD3.X UR7, UPT, UPT, URZ, UR9, URZ, UP0, !UPT ;  /* 0x00000009ff077290 */ /* 0x000fe400087fe4ff */
[----:B------:R-:W-:-:S12]  /*0650*/  UIADD3.X UR5, UPT, UPT, URZ, UR11, URZ, UP1, !UPT ;  /* 0x0000000bff057290 */ /* 0x000fd80008ffe4ff */
.L_x_345:
[----:B0-----:R-:W-:Y:S01]  /*0660*/  MOV R5, UR7 ;  /* 0x0000000700057c02 */ /* 0x001fe20008000f00 */
[----:B------:R-:W-:-:S04]  /*0670*/  IMAD.U32 R4, RZ, RZ, UR6 ;  /* 0x00000006ff047e24 */ /* 0x000fc8000f8e00ff */
[----:B------:R-:W-:-:S05]  /*0680*/  IMAD.WIDE R4, R3, 0x4, R4 ;  /* 0x0000000403047825 */ /* 0x000fca00078e0204 */
[----:B------:R-:W2:Y:S01]  /*0690*/  LDG.E R0, desc[UR12][R4.64+-0x8] ;  /* 0xfffff80c04007981 */ /* 0x000ea2000c1e1900 */
[----:B---3--:R-:W-:Y:S02]  /*06a0*/  HFMA2 R11, -RZ, RZ, 3.7421875, 0 ;  /* 0x437c0000ff0b7431 */ /* 0x008fe400000001ff */
[----:B------:R-:W-:Y:S01]  /*06b0*/  IMAD.MOV.U32 R7, RZ, RZ, 0x3bbb989d ;  /* 0x3bbb989dff077424 */ /* 0x000fe200078e00ff */
[----:B------:R-:W-:Y:S01]  /*06c0*/  MOV R6, UR4 ;  /* 0x0000000400067c02 */ /* 0x000fe20008000f00 */
[----:B------:R-:W-:Y:S01]  /*06d0*/  VIADD R9, R9, 0x4 ;  /* 0x0000000409097836 */ /* 0x000fe20000000000 */
[----:B------:R-:W-:Y:S04]  /*06e0*/  BSSY.RECONVERGENT B0, `(.L_x_333) ;  /* 0x0000018000007945 */ /* 0x000fe80003800200 */
[----:B------:R-:W-:Y:S01]  /*06f0*/  ISETP.NE.AND P3, PT, R9, RZ, PT ;  /* 0x000000ff0900720c */ /* 0x000fe20003f65270 */
[----:B--2---:R-:W-:-:S04]  /*0700*/  FFMA.SAT R2, R0, -R7, 0.5 ;  /* 0x3f00000000027423 */ /* 0x004fc80000002807 */
[----:B------:R-:W-:-:S04]  /*0710*/  FFMA.RM R2, R2, R11, 12582913 ;  /* 0x4b40000102027423 */ /* 0x000fc8000000400b */
[C---:B------:R-:W-:Y:S01]  /*0720*/  FADD R7, R2.reuse, -12583039 ;  /* 0xcb40007f02077421 */ /* 0x040fe20000000000 */
[----:B------:R-:W-:-:S03]  /*0730*/  IMAD.SHL.U32 R2, R2, 0x800000, RZ ;  /* 0x0080000002027824 */ /* 0x000fc600078e00ff */
[----:B------:R-:W-:-:S04]  /*0740*/  FFMA R7, R0, -1.4426950216293334961, -R7 ;  /* 0xbfb8aa3b00077823 */ /* 0x000fc80000000807 */
[----:B------:R-:W-:-:S04]  /*0750*/  FFMA R0, R0, -1.925963033500011079e-08, R7 ;  /* 0xb2a5706000007823 */ /* 0x000fc80000000007 */
[----:B------:R-:W0:Y:S02]  /*0760*/  MUFU.EX2 R7, R0 ;  /* 0x0000000000077308 */ /* 0x000e240000000800 */
[----:B0-----:R-:W-:Y:S01]  /*0770*/  FFMA R8, R2, R7, 1 ;  /* 0x3f80000002087423 */ /* 0x001fe20000000007 */
[----:B------:R-:W-:-:S04]  /*0780*/  IMAD.U32 R7, RZ, RZ, UR5 ;  /* 0x00000005ff077e24 */ /* 0x000fc8000f8e00ff */
[----:B------:R-:W-:Y:S01]  /*0790*/  IADD3 R2, PT, PT, R8, 0x1800000, RZ ;  /* 0x0180000008027810 */ /* 0x000fe20007ffe0ff */
[----:B------:R-:W-:-:S03]  /*07a0*/  IMAD.WIDE R6, R3, 0x4, R6 ;  /* 0x0000000403067825 */ /* 0x000fc600078e0206 */
[----:B------:R-:W-:-:S04]  /*07b0*/  LOP3.LUT R2, R2, 0x7f800000, RZ, 0xc0, !PT ;  /* 0x7f80000002027812 */ /* 0x000fc800078ec0ff */
[----:B------:R-:W-:-:S13]  /*07c0*/  ISETP.GT.U32.AND P0, PT, R2, 0x1ffffff, PT ;  /* 0x01ffffff0200780c */ /* 0x000fda0003f04070 */
[----:B------:R-:W-:Y:S05]  /*07d0*/  @P0 BRA `(.L_x_334) ;  /* 0x0000000000100947 */ /* 0x000fea0003800000 */
[----:B------:R-:W-:Y:S02]  /*07e0*/  MOV R0, R8 ;  /* 0x0000000800007202 */ /* 0x000fe40000000f00 */
[----:B------:R-:W-:-:S07]  /*07f0*/  MOV R14, 0x810 ;  /* 0x00000810000e7802 */ /* 0x000fce0000000f00 */
[----:B------:R-:W-:Y:S05]  /*0800*/  CALL.REL.NOINC `($__internal_10_$__cuda_sm20_rcp_rn_f32_slowpath) ;  /* 0x0000000400647944 */ /* 0x000fea0003c00000 */
[----:B------:R-:W-:Y:S05]  /*0810*/  BRA `(.L_x_335) ;  /* 0x0000000000107947 */ /* 0x000fea0003800000 */
.L_x_334:
[----:B------:R-:W0:Y:S02]  /*0820*/  MUFU.RCP R11, R8 ;  /* 0x00000008000b7308 */ /* 0x000e240000001000 */
[----:B0-----:R-:W-:-:S04]  /*0830*/  FFMA R0, R8, R11, -1 ;  /* 0xbf80000008007423 */ /* 0x001fc8000000000b */
[----:B------:R-:W-:-:S04]  /*0840*/  FADD.FTZ R0, -R0, -RZ ;  /* 0x800000ff00007221 */ /* 0x000fc80000010100 */
[----:B------:R-:W-:-:S07]  /*0850*/  FFMA R11, R11, R0, R11 ;  /* 0x000000000b0b7223 */ /* 0x000fce000000000b */
.L_x_335:
[----:B------:R-:W-:Y:S05]  /*0860*/  BSYNC.RECONVERGENT B0 ;  /* 0x0000000000007941 */ /* 0x000fea0003800200 */
.L_x_333:
        /* <DEDUP_REMOVED lines=16> */
[----:B0-----:R-:W-:Y:S05]  /*0970*/  @P0 BRA `(.L_x_337) ;  /* 0x0000000000100947 */ /* 0x001fea0003800000 */
[----:B------:R-:W-:Y:S02]  /*0980*/  MOV R0, R2 ;  /* 0x0000000200007202 */ /* 0x000fe40000000f00 */
[----:B------:R-:W-:-:S07]  /*0990*/  MOV R14, 0x9b0 ;  /* 0x000009b0000e7802 */ /* 0x000fce0000000f00 */
[----:B------:R-:W-:Y:S05]  /*09a0*/  CALL.REL.NOINC `($__internal_10_$__cuda_sm20_rcp_rn_f32_slowpath) ;  /* 0x0000000000fc7944 */ /* 0x000fea0003c00000 */
[----:B------:R-:W-:Y:S05]  /*09b0*/  BRA `(.L_x_338) ;  /* 0x0000000000107947 */ /* 0x000fea0003800000 */
.L_x_337:
[----:B------:R-:W0:Y:S02]  /*09c0*/  MUFU.RCP R11, R2 ;  /* 0x00000002000b7308 */ /* 0x000e240000001000 */
[----:B0-----:R-:W-:-:S04]  /*09d0*/  FFMA R0, R2, R11, -1 ;  /* 0xbf80000002007423 */ /* 0x001fc8000000000b */
[----:B------:R-:W-:-:S04]  /*09e0*/  FADD.FTZ R0, -R0, -RZ ;  /* 0x800000ff00007221 */ /* 0x000fc80000010100 */
[----:B------:R-:W-:-:S07]  /*09f0*/  FFMA R11, R11, R0, R11 ;  /* 0x000000000b0b7223 */ /* 0x000fce000000000b */
.L_x_338:
[----:B------:R-:W-:Y:S05]  /*0a00*/  BSYNC.RECONVERGENT B0 ;  /* 0x0000000000007941 */ /* 0x000fea0003800200 */
.L_x_336:
        /* <DEDUP_REMOVED lines=16> */
[----:B0-----:R-:W-:Y:S05]  /*0b10*/  @P0 BRA `(.L_x_340) ;  /* 0x0000000000100947 */ /* 0x001fea0003800000 */
[----:B------:R-:W-:Y:S01]  /*0b20*/  IMAD.MOV.U32 R0, RZ, RZ, R2 ;  /* 0x000000ffff007224 */ /* 0x000fe200078e0002 */
[----:B------:R-:W-:-:S07]  /*0b30*/  MOV R14, 0xb50 ;  /* 0x00000b50000e7802 */ /* 0x000fce0000000f00 */
[----:B------:R-:W-:Y:S05]  /*0b40*/  CALL.REL.NOINC `($__internal_10_$__cuda_sm20_rcp_rn_f32_slowpath) ;  /* 0x0000000000947944 */ /* 0x000fea0003c00000 */
[----:B------:R-:W-:Y:S05]  /*0b50*/  BRA `(.L_x_341) ;  /* 0x0000000000107947 */ /* 0x000fea0003800000 */
.L_x_340:
[----:B------:R-:W0:Y:S02]  /*0b60*/  MUFU.RCP R11, R2 ;  /* 0x00000002000b7308 */ /* 0x000e240000001000 */
[----:B0-----:R-:W-:-:S04]  /*0b70*/  FFMA R0, R2, R11, -1 ;  /* 0xbf80000002007423 */ /* 0x001fc8000000000b */
[----:B------:R-:W-:-:S04]  /*0b80*/  FADD.FTZ R0, -R0, -RZ ;  /* 0x800000ff00007221 */ /* 0x000fc80000010100 */
[----:B------:R-:W-:-:S07]  /*0b90*/  FFMA R11, R11, R0, R11 ;  /* 0x000000000b0b7223 */ /* 0x000fce000000000b */
.L_x_341:
[----:B------:R-:W-:Y:S05]  /*0ba0*/  BSYNC.RECONVERGENT B0 ;  /* 0x0000000000007941 */ /* 0x000fea0003800200 */
.L_x_339:
        /* <DEDUP_REMOVED lines=17> */
[----:B------:R-:W-:Y:S02]  /*0cc0*/  MOV R0, R2 ;  /* 0x0000000200007202 */ /* 0x000fe40000000f00 */
[----:B------:R-:W-:-:S07]  /*0cd0*/  MOV R14, 0xcf0 ;  /* 0x00000cf0000e7802 */ /* 0x000fce0000000f00 */
[----:B------:R-:W-:Y:S05]  /*0ce0*/  CALL.REL.NOINC `($__internal_10_$__cuda_sm20_rcp_rn_f32_slowpath) ;  /* 0x00000000002c7944 */ /* 0x000fea0003c00000 */
[----:B------:R-:W-:Y:S01]  /*0cf0*/  IMAD.MOV.U32 R5, RZ, RZ, R11 ;  /* 0x000000ffff057224 */ /* 0x000fe200078e000b */
[----:B------:R-:W-:Y:S06]  /*0d00*/  BRA `(.L_x_344) ;  /* 0x0000000000107947 */ /* 0x000fec0003800000 */
.L_x_343:
[----:B------:R-:W0:Y:S02]  /*0d10*/  MUFU.RCP R5, R2 ;  /* 0x0000000200057308 */ /* 0x000e240000001000 */
[----:B0-----:R-:W-:-:S04]  /*0d20*/  FFMA R0, R2, R5, -1 ;  /* 0xbf80000002007423 */ /* 0x001fc80000000005 */
[----:B------:R-:W-:-:S04]  /*0d30*/  FADD.FTZ R0, -R0, -RZ ;  /* 0x800000ff00007221 */ /* 0x000fc80000010100 */
[----:B------:R-:W-:-:S07]  /*0d40*/  FFMA R5, R5, R0, R5 ;  /* 0x0000000005057223 */ /* 0x000fce0000000005 */
.L_x_344:
[----:B------:R-:W-:Y:S05]  /*0d50*/  BSYNC.RECONVERGENT B0 ;  /* 0x0000000000007941 */ /* 0x000fea0003800200 */
.L_x_342:
[----:B------:R0:W-:Y:S01]  /*0d60*/  STG.E desc[UR12][R6.64+0x4], R5 ;  /* 0x0000040506007986 */ /* 0x0001e2000c10190c */
[----:B------:R-:W-:Y:S01]  /*0d70*/  IADD3 R3, PT, PT, R3, 0x4, RZ ;  /* 0x0000000403037810 */ /* 0x000fe20007ffe0ff */
[----:B------:R-:W-:Y:S06]  /*0d80*/  @P3 BRA `(.L_x_345) ;  /* 0xfffffff800343947 */ /* 0x000fec000383ffff */
[----:B------:R-:W-:Y:S05]  /*0d90*/  EXIT ;  /* 0x000000000000794d */ /* 0x000fea0003800000 */
        .weak           $__internal_10_$__cuda_sm20_rcp_rn_f32_slowpath
        .type           $__internal_10_$__cuda_sm20_rcp_rn_f32_slowpath,@function
        .size           $__internal_10_$__cuda_sm20_rcp_rn_f32_slowpath,(.L_x_361 - $__internal_10_$__cuda_sm20_rcp_rn_f32_slowpath)
$__internal_10_$__cuda_sm20_rcp_rn_f32_slowpath:
[----:B------:R-:W-:Y:S01]  /*0da0*/  SHF.L.U32 R2, R0, 0x1, RZ ;  /* 0x0000000100027819 */ /* 0x000fe200000006ff */
[----:B------:R-:W-:Y:S03]  /*0db0*/  BSSY.RECONVERGENT B2, `(.L_x_346) ;  /* 0x0000030000027945 */ /* 0x000fe60003800200 */
[----:B------:R-:W-:-:S04]  /*0dc0*/  SHF.R.U32.HI R2, RZ, 0x18, R2 ;  /* 0x00000018ff027819 */ /* 0x000fc80000011602 */
[----:B------:R-:W-:-:S13]  /*0dd0*/  ISETP.NE.U32.AND P0, PT, R2, RZ, PT ;  /* 0x000000ff0200720c */ /* 0x000fda0003f05070 */
[----:B------:R-:W-:Y:S05]  /*0de0*/  @P0 BRA `(.L_x_347) ;  /* 0x0000000000280947 */ /* 0x000fea0003800000 */
[----:B------:R-:W-:-:S05]  /*0df0*/  IMAD.SHL.U32 R2, R0, 0x2, RZ ;  /* 0x0000000200027824 */ /* 0x000fca00078e00ff */
        /* <DEDUP_REMOVED lines=9> */
.L_x_347:
        /* <DEDUP_REMOVED lines=29> */
[----:B------:R-:W-:-:S05]  /*1060*/  @!P0 VIADD R11, R11, 0x1 ;  /* 0x000000010b0b8836 */ /* 0x000fca0000000000 */
[----:B------:R-:W-:-:S04]  /*1070*/  @!P1 SHF.L.U32 R11, R11, 0x1, RZ ;  /* 0x000000010b0b9819 */ /* 0x000fc800000006ff */
[----:B------:R-:W-:Y:S01]  /*1080*/  LOP3.LUT R11, R11, 0x80000000, R0, 0xf8, !PT ;  /* 0x800000000b0b7812 */ /* 0x000fe200078ef800 */
[----:B------:R-:W-:Y:S06]  /*1090*/  BRA `(.L_x_348) ;  /* 0x0000000000047947 */ /* 0x000fec0003800000 */
.L_x_349:
[----:B------:R0:W1:Y:S02]  /*10a0*/  MUFU.RCP R11, R0 ;  /* 0x00000000000b7308 */ /* 0x0000640000001000 */
.L_x_348:
[----:B------:R-:W-:Y:S05]  /*10b0*/  BSYNC.RECONVERGENT B2 ;  /* 0x0000000000027941 */ /* 0x000fea0003800200 */
.L_x_346:
[----:B------:R-:W-:-:S04]  /*10c0*/  HFMA2 R15, -RZ, RZ, 0, 0 ;  /* 0x00000000ff0f7431 */ /* 0x000fc800000001ff */
[----:B01----:R-:W-:Y:S05]  /*10d0*/  RET.REL.NODEC R14 `(_Z25apply_activation_functionPfS_i) ;  /* 0xffffffec0ec87950 */ /* 0x003fea0003c3ffff */
.L_x_350:
        /* <DEDUP_REMOVED lines=10> */
.L_x_361:


//--------------------- .nv.shared.reserved.0     --------------------------
	.section	.nv.shared.reserved.0,"aw",@nobits
	.weak		__nv_reservedSMEM_offset_0_alias
	.size		__nv_reservedSMEM_offset_0_alias, 0, 64
	.other		__nv_reservedSMEM_offset_0_alias,@"STO_CUDA_RESERVED_SHARED STV_DEFAULT"
__nv_reservedSMEM_offset_0_alias:
	.zero		0
	.zero		64


//--------------------- .nv.constant0._Z10fp_bias_s2PA3_A3_fPf --------------------------
	.section	.nv.constant0._Z10fp_bias_s2PA3_A3_fPf,"a",@progbits
	.sectionflags	@""
	.align	4
.nv.constant0._Z10fp_bias_s2PA3_A3_fPf:
	.zero		912


//--------------------- .nv.constant0._Z12fp_preact_s2PA6_A6_fPA3_A3_fPA2_A2_f --------------------------
	.section	.nv.constant0._Z12fp_preact_s2PA6_A6_fPA3_A3_fPA2_A2_f,"a",@progbits
	.sectionflags	@""
	.align	4
.nv.constant0._Z12fp_preact_s2PA6_A6_fPA3_A3_fPA2_A2_f:
	.zero		920


//--------------------- .nv.constant0._Z10fp_bias_c2PA6_A6_fPf --------------------------
	.section	.nv.constant0._Z10fp_bias_c2PA6_A6_fPf,"a",@progbits
	.sectionflags	@""
	.align	4
.nv.constant0._Z10fp_bias_c2PA6_A6_fPf:
	.zero		912


//--------------------- .nv.constant0._Z12fp_preact_c2PA8_A8_fPA6_A6_fPA3_A3_f --------------------------
	.section	.nv.constant0._Z12fp_preact_c2PA8_A8_fPA6_A6_fPA3_A3_f,"a",@progbits
	.sectionflags	@""
	.align	4
.nv.constant0._Z12fp_preact_c2PA8_A8_fPA6_A6_fPA3_A3_f:
	.zero		920


//--------------------- .nv.constant0._Z10bp_bias_c2PfPA6_A6_f --------------------------
	.section	.nv.constant0._Z10bp_bias_c2PfPA6_A6_f,"a",@progbits
	.sectionflags	@""
	.align	4
.nv.constant0._Z10bp_bias_c2PfPA6_A6_f:
	.zero		912


//--------------------- .nv.constant0._Z12bp_weight_c2PA3_A3_fPA6_A6_fPA8_A8_f --------------------------
	.section	.nv.constant0._Z12bp_weight_c2PA3_A3_fPA6_A6_fPA8_A8_f,"a",@progbits
	.sectionflags	@""
	.align	4
.nv.constant0._Z12bp_weight_c2PA3_A3_fPA6_A6_fPA8_A8_f:
	.zero		920


//--------------------- .nv.constant0._Z12bp_preact_c2PA6_A6_fS1_S1_ --------------------------
	.section	.nv.constant0._Z12bp_preact_c2PA6_A6_fS1_S1_,"a",@progbits
	.sectionflags	@""
	.align	4
.nv.constant0._Z12bp_preact_c2PA6_A6_fS1_S1_:
	.zero		920


//--------------------- .nv.constant0._Z12bp_output_c2PA6_A6_fPA2_A2_fPA3_A3_f --------------------------
	.section	.nv.constant0._Z12bp_output_c2PA6_A6_fPA2_A2_fPA3_A3_f,"a",@progbits
	.sectionflags	@""
	.align	4
.nv.constant0._Z12bp_output_c2PA6_A6_fPA2_A2_fPA3_A3_f:
	.zero		920


//--------------------- .nv.constant0._Z10bp_bias_s2PfPA3_A3_f --------------------------
	.section	.nv.constant0._Z10bp_bias_s2PfPA3_A3_f,"a",@progbits
	.sectionflags	@""
	.align	4
.nv.constant0._Z10bp_bias_s2PfPA3_A3_f:
	.zero		912


//--------------------- .nv.constant0._Z12bp_weight_s2PA2_A2_fPA3_A3_fPA6_A6_f --------------------------
	.section	.nv.constant0._Z12bp_weight_s2PA2_A2_fPA3_A3_fPA6_A6_f,"a",@progbits
	.sectionflags	@""
	.align	4
.nv.constant0._Z12bp_weight_s2PA2_A2_fPA3_A3_fPA6_A6_f:
	.zero		920


//--------------------- .nv.constant0._Z12bp_preact_s2PA3_A3_fS1_S1_ --------------------------
	.section	.nv.constant0._Z12bp_preact_s2PA3_A3_fS1_S1_,"a",@progbits
	.sectionflags	@""
	.align	4
.nv.constant0._Z12bp_preact_s2PA3_A3_fS1_S1_:
	.zero		920


//--------------------- .nv.constant0._Z12bp_output_s2PA3_A3_fPA6_S0_Pf --------------------------
	.section	.nv.constant0._Z12bp_output_s2PA3_A3_fPA6_S0_Pf,"a",@progbits
	.sectionflags	@""
	.align	4
.nv.constant0._Z12bp_output_s2PA3_A3_fPA6_S0_Pf:
	.zero		920


//--------------------- .nv.constant0._Z10bp_bias_c1PfPA24_A24_f --------------------------
	.section	.nv.constant0._Z10bp_bias_c1PfPA24_A24_f,"a",@progbits
	.sectionflags	@""
	.align	4
.nv.constant0._Z10bp_bias_c1PfPA24_A24_f:
	.zero		912


//--------------------- .nv.constant0._Z12bp_weight_c1PA5_A5_fPA24_A24_fPA28_f --------------------------
	.section	.nv.constant0._Z12bp_weight_c1PA5_A5_fPA24_A24_fPA28_f,"a",@progbits
	.sectionflags	@""
	.align	4
.nv.constant0._Z12bp_weight_c1PA5_A5_fPA24_A24_fPA28_f:
	.zero		920


//--------------------- .nv.constant0._Z12bp_preact_c1PA24_A24_fS1_S1_ --------------------------
	.section	.nv.constant0._Z12bp_preact_c1PA24_A24_fS1_S1_,"a",@progbits
	.sectionflags	@""
	.align	4
.nv.constant0._Z12bp_preact_c1PA24_A24_fS1_S1_:
	.zero		920


//--------------------- .nv.constant0._Z12bp_output_c1PA24_A24_fPA3_A3_fPA8_A8_f --------------------------
	.section	.nv.constant0._Z12bp_output_c1PA24_A24_fPA3_A3_fPA8_A8_f,"a",@progbits
	.sectionflags	@""
	.align	4
.nv.constant0._Z12bp_output_c1PA24_A24_fPA3_A3_fPA8_A8_f:
	.zero		920


//--------------------- .nv.constant0._Z10bp_bias_s1PfPA8_A8_f --------------------------
	.section	.nv.constant0._Z10bp_bias_s1PfPA8_A8_f,"a",@progbits
	.sectionflags	@""
	.align	4
.nv.constant0._Z10bp_bias_s1PfPA8_A8_f:
	.zero		912


//--------------------- .nv.constant0._Z12bp_weight_s1PA3_A3_fPA8_A8_fPA24_A24_f --------------------------
	.section	.nv.constant0._Z12bp_weight_s1PA3_A3_fPA8_A8_fPA24_A24_f,"a",@progbits
	.sectionflags	@""
	.align	4
.nv.constant0._Z12bp_weight_s1PA3_A3_fPA8_A8_fPA24_A24_f:
	.zero		920


//--------------------- .nv.constant0._Z12bp_preact_s1PA8_A8_fS1_S1_ --------------------------
	.section	.nv.constant0._Z12bp_preact_s1PA8_A8_fS1_S1_,"a",@progbits
	.sectionflags	@""
	.align	4
.nv.constant0._Z12bp_preact_s1PA8_A8_fS1_S1_:
	.zero		920


//--------------------- .nv.constant0._Z12bp_output_s1PA8_A8_fPA3_A3_fPA6_A6_f --------------------------
	.section	.nv.constant0._Z12bp_output_s1PA8_A8_fPA3_A3_fPA6_A6_f,"a",@progbits
	.sectionflags	@""
	.align	4
.nv.constant0._Z12bp_output_s1PA8_A8_fPA3_A3_fPA6_A6_f:
	.zero		920


//--------------------- .nv.constant0._Z9bp_bias_fPfS_ --------------------------
	.section	.nv.constant0._Z9bp_bias_fPfS_,"a",@progbits
	.sectionflags	@""
	.align	4
.nv.constant0._Z9bp_bias_fPfS_:
	.zero		912


//--------------------- .nv.constant0._Z11bp_weight_fPA6_A3_A3_fPfPS0_ --------------------------
	.section	.nv.constant0._Z11bp_weight_fPA6_A3_A3_fPfPS0_,"a",@progbits
	.sectionflags	@""
	.align	4
.nv.constant0._Z11bp_weight_fPA6_A3_A3_fPfPS0_:
	.zero		920


//--------------------- .nv.constant0._Z9fp_bias_fPfS_ --------------------------
	.section	.nv.constant0._Z9fp_bias_fPfS_,"a",@progbits
	.sectionflags	@""
	.align	4
.nv.constant0._Z9fp_bias_fPfS_:
	.zero		912


//--------------------- .nv.constant0._Z11fp_preact_fPA3_A3_fPfPA6_S0_ --------------------------
	.section	.nv.constant0._Z11fp_preact_fPA3_A3_fPfPA6_S0_,"a",@progbits
	.sectionflags	@""
	.align	4
.nv.constant0._Z11fp_preact_fPA3_A3_fPfPA6_S0_:
	.zero		920


//--------------------- .nv.constant0._Z10fp_bias_s1PA8_A8_fPf --------------------------
	.section	.nv.constant0._Z10fp_bias_s1PA8_A8_fPf,"a",@progbits
	.sectionflags	@""
	.align	4
.nv.constant0._Z10fp_bias_s1PA8_A8_fPf:
	.zero		912


//--------------------- .nv.constant0._Z12fp_preact_s1PA24_A24_fPA8_A8_fPA3_A3_f --------------------------
	.section	.nv.constant0._Z12fp_preact_s1PA24_A24_fPA8_A8_fPA3_A3_f,"a",@progbits
	.sectionflags	@""
	.align	4
.nv.constant0._Z12fp_preact_s1PA24_A24_fPA8_A8_fPA3_A3_f:
	.zero		920


//--------------------- .nv.constant0._Z10fp_bias_c1PA24_A24_fPf --------------------------
	.section	.nv.constant0._Z10fp_bias_c1PA24_A24_fPf,"a",@progbits
	.sectionflags	@""
	.align	4
.nv.constant0._Z10fp_bias_c1PA24_A24_fPf:
	.zero		912


//--------------------- .nv.constant0._Z12fp_preact_c1PA28_fPA24_A24_fPA5_A5_f --------------------------
	.section	.nv.constant0._Z12fp_preact_c1PA28_fPA24_A24_fPA5_A5_f,"a",@progbits
	.sectionflags	@""
	.align	4
.nv.constant0._Z12fp_preact_c1PA28_fPA24_A24_fPA5_A5_f:
	.zero		920


//--------------------- .nv.constant0._Z10apply_gradPfS_i --------------------------
	.section	.nv.constant0._Z10apply_gradPfS_i,"a",@progbits
	.sectionflags	@""
	.align	4
.nv.constant0._Z10apply_gradPfS_i:
	.zero		916


//--------------------- .nv.constant0._Z9makeErrorPfS_ji --------------------------
	.section	.nv.constant0._Z9makeErrorPfS_ji,"a",@progbits
	.sectionflags	@""
	.align	4
.nv.constant0._Z9makeErrorPfS_ji:
	.zero		920


//--------------------- .nv.constant0._Z25apply_activation_functionPfS_i --------------------------
	.section	.nv.constant0._Z25apply_activation_functionPfS_i,"a",@progbits
	.sectionflags	@""
	.align	4
.nv.constant0._Z25apply_activation_functionPfS_i:
	.zero		916


//--------------------- SYMBOLS --------------------------

	.type		.nv.reservedSmem.offset0,@object
	.size		.nv.reservedSmem.offset0,0x4
